//
// Generated by NVIDIA NVVM Compiler
//
// Compiler Build ID: CL-36424714
// Cuda compilation tools, release 13.0, V13.0.88
// Based on NVVM 20.0.0
//

.version 9.0
.target sm_100
.address_size 64

	// .globl	_Z22calculate_temporaldataPfS_S_S_S_S_S_S_S_S_S_S_S_S_S_S_S_S_S_S_
.global .align 4 .b8 __cudart_i2opi_f[24] = {65, 144, 67, 60, 153, 149, 98, 219, 192, 221, 52, 245, 209, 87, 39, 252, 41, 21, 68, 78, 110, 131, 249, 162};

.visible .entry _Z22calculate_temporaldataPfS_S_S_S_S_S_S_S_S_S_S_S_S_S_S_S_S_S_S_(
	.param .u64 .ptr .align 1 _Z22calculate_temporaldataPfS_S_S_S_S_S_S_S_S_S_S_S_S_S_S_S_S_S_S__param_0,
	.param .u64 .ptr .align 1 _Z22calculate_temporaldataPfS_S_S_S_S_S_S_S_S_S_S_S_S_S_S_S_S_S_S__param_1,
	.param .u64 .ptr .align 1 _Z22calculate_temporaldataPfS_S_S_S_S_S_S_S_S_S_S_S_S_S_S_S_S_S_S__param_2,
	.param .u64 .ptr .align 1 _Z22calculate_temporaldataPfS_S_S_S_S_S_S_S_S_S_S_S_S_S_S_S_S_S_S__param_3,
	.param .u64 .ptr .align 1 _Z22calculate_temporaldataPfS_S_S_S_S_S_S_S_S_S_S_S_S_S_S_S_S_S_S__param_4,
	.param .u64 .ptr .align 1 _Z22calculate_temporaldataPfS_S_S_S_S_S_S_S_S_S_S_S_S_S_S_S_S_S_S__param_5,
	.param .u64 .ptr .align 1 _Z22calculate_temporaldataPfS_S_S_S_S_S_S_S_S_S_S_S_S_S_S_S_S_S_S__param_6,
	.param .u64 .ptr .align 1 _Z22calculate_temporaldataPfS_S_S_S_S_S_S_S_S_S_S_S_S_S_S_S_S_S_S__param_7,
	.param .u64 .ptr .align 1 _Z22calculate_temporaldataPfS_S_S_S_S_S_S_S_S_S_S_S_S_S_S_S_S_S_S__param_8,
	.param .u64 .ptr .align 1 _Z22calculate_temporaldataPfS_S_S_S_S_S_S_S_S_S_S_S_S_S_S_S_S_S_S__param_9,
	.param .u64 .ptr .align 1 _Z22calculate_temporaldataPfS_S_S_S_S_S_S_S_S_S_S_S_S_S_S_S_S_S_S__param_10,
	.param .u64 .ptr .align 1 _Z22calculate_temporaldataPfS_S_S_S_S_S_S_S_S_S_S_S_S_S_S_S_S_S_S__param_11,
	.param .u64 .ptr .align 1 _Z22calculate_temporaldataPfS_S_S_S_S_S_S_S_S_S_S_S_S_S_S_S_S_S_S__param_12,
	.param .u64 .ptr .align 1 _Z22calculate_temporaldataPfS_S_S_S_S_S_S_S_S_S_S_S_S_S_S_S_S_S_S__param_13,
	.param .u64 .ptr .align 1 _Z22calculate_temporaldataPfS_S_S_S_S_S_S_S_S_S_S_S_S_S_S_S_S_S_S__param_14,
	.param .u64 .ptr .align 1 _Z22calculate_temporaldataPfS_S_S_S_S_S_S_S_S_S_S_S_S_S_S_S_S_S_S__param_15,
	.param .u64 .ptr .align 1 _Z22calculate_temporaldataPfS_S_S_S_S_S_S_S_S_S_S_S_S_S_S_S_S_S_S__param_16,
	.param .u64 .ptr .align 1 _Z22calculate_temporaldataPfS_S_S_S_S_S_S_S_S_S_S_S_S_S_S_S_S_S_S__param_17,
	.param .u64 .ptr .align 1 _Z22calculate_temporaldataPfS_S_S_S_S_S_S_S_S_S_S_S_S_S_S_S_S_S_S__param_18,
	.param .u64 .ptr .align 1 _Z22calculate_temporaldataPfS_S_S_S_S_S_S_S_S_S_S_S_S_S_S_S_S_S_S__param_19
)
{
	.local .align 4 .b8 	__local_depot0[28];
	.reg .b64 	%SP;
	.reg .b64 	%SPL;
	.reg .pred 	%p<581>;
	.reg .b32 	%r<1641>;
	.reg .b32 	%f<2958>;
	.reg .b64 	%rd<678>;
	.reg .b64 	%fd<67>;

	mov.u64 	%SPL, __local_depot0;
	ld.param.u64 	%rd246, [_Z22calculate_temporaldataPfS_S_S_S_S_S_S_S_S_S_S_S_S_S_S_S_S_S_S__param_0];
	ld.param.u64 	%rd247, [_Z22calculate_temporaldataPfS_S_S_S_S_S_S_S_S_S_S_S_S_S_S_S_S_S_S__param_1];
	ld.param.u64 	%rd248, [_Z22calculate_temporaldataPfS_S_S_S_S_S_S_S_S_S_S_S_S_S_S_S_S_S_S__param_2];
	ld.param.u64 	%rd249, [_Z22calculate_temporaldataPfS_S_S_S_S_S_S_S_S_S_S_S_S_S_S_S_S_S_S__param_3];
	ld.param.u64 	%rd255, [_Z22calculate_temporaldataPfS_S_S_S_S_S_S_S_S_S_S_S_S_S_S_S_S_S_S__param_9];
	ld.param.u64 	%rd256, [_Z22calculate_temporaldataPfS_S_S_S_S_S_S_S_S_S_S_S_S_S_S_S_S_S_S__param_10];
	ld.param.u64 	%rd257, [_Z22calculate_temporaldataPfS_S_S_S_S_S_S_S_S_S_S_S_S_S_S_S_S_S_S__param_11];
	ld.param.u64 	%rd258, [_Z22calculate_temporaldataPfS_S_S_S_S_S_S_S_S_S_S_S_S_S_S_S_S_S_S__param_12];
	ld.param.u64 	%rd263, [_Z22calculate_temporaldataPfS_S_S_S_S_S_S_S_S_S_S_S_S_S_S_S_S_S_S__param_13];
	ld.param.u64 	%rd264, [_Z22calculate_temporaldataPfS_S_S_S_S_S_S_S_S_S_S_S_S_S_S_S_S_S_S__param_18];
	ld.param.u64 	%rd265, [_Z22calculate_temporaldataPfS_S_S_S_S_S_S_S_S_S_S_S_S_S_S_S_S_S_S__param_19];
	cvta.to.global.u64 	%rd1, %rd264;
	cvta.to.global.u64 	%rd2, %rd265;
	cvta.to.global.u64 	%rd266, %rd263;
	add.u64 	%rd3, %SPL, 0;
	mov.u32 	%r1, %tid.z;
	mul.wide.u32 	%rd268, %r1, 4;
	add.s64 	%rd4, %rd266, %rd268;
	ld.global.f32 	%f416, [%rd4];
	mul.f32 	%f1, %f416, 0f3C8EFA35;
	mul.f32 	%f417, %f1, 0f3F22F983;
	cvt.rni.s32.f32 	%r1516, %f417;
	cvt.rn.f32.s32 	%f418, %r1516;
	fma.rn.f32 	%f419, %f418, 0fBFC90FDA, %f1;
	fma.rn.f32 	%f420, %f418, 0fB3A22168, %f419;
	fma.rn.f32 	%f2888, %f418, 0fA7C234C5, %f420;
	abs.f32 	%f3, %f1;
	setp.ltu.f32 	%p1, %f3, 0f47CE4780;
	mov.u32 	%r1512, %r1516;
	mov.f32 	%f2887, %f2888;
	@%p1 bra 	$L__BB0_8;
	setp.neu.f32 	%p2, %f3, 0f7F800000;
	@%p2 bra 	$L__BB0_3;
	mov.f32 	%f423, 0f00000000;
	mul.rn.f32 	%f2887, %f1, %f423;
	mov.b32 	%r1512, 0;
	bra.uni 	$L__BB0_8;
$L__BB0_3:
	mov.b32 	%r3, %f1;
	shl.b32 	%r458, %r3, 8;
	or.b32  	%r4, %r458, -2147483648;
	mov.b64 	%rd581, 0;
	mov.b32 	%r1509, 0;
	mov.u64 	%rd579, __cudart_i2opi_f;
	mov.u64 	%rd580, %rd3;
$L__BB0_4:
	.pragma "nounroll";
	ld.global.nc.u32 	%r459, [%rd579];
	mad.wide.u32 	%rd271, %r459, %r4, %rd581;
	shr.u64 	%rd581, %rd271, 32;
	st.local.u32 	[%rd580], %rd271;
	add.s32 	%r1509, %r1509, 1;
	add.s64 	%rd580, %rd580, 4;
	add.s64 	%rd579, %rd579, 4;
	setp.ne.s32 	%p3, %r1509, 6;
	@%p3 bra 	$L__BB0_4;
	shr.u32 	%r460, %r3, 23;
	st.local.u32 	[%rd3+24], %rd581;
	and.b32  	%r7, %r460, 31;
	and.b32  	%r461, %r460, 224;
	add.s32 	%r462, %r461, -128;
	shr.u32 	%r463, %r462, 5;
	mul.wide.u32 	%rd272, %r463, 4;
	sub.s64 	%rd11, %rd3, %rd272;
	ld.local.u32 	%r1510, [%rd11+24];
	ld.local.u32 	%r1511, [%rd11+20];
	setp.eq.s32 	%p4, %r7, 0;
	@%p4 bra 	$L__BB0_7;
	shf.l.wrap.b32 	%r1510, %r1511, %r1510, %r7;
	ld.local.u32 	%r464, [%rd11+16];
	shf.l.wrap.b32 	%r1511, %r464, %r1511, %r7;
$L__BB0_7:
	shr.u32 	%r465, %r1510, 30;
	shf.l.wrap.b32 	%r466, %r1511, %r1510, 2;
	shl.b32 	%r467, %r1511, 2;
	shr.u32 	%r468, %r466, 31;
	add.s32 	%r469, %r468, %r465;
	neg.s32 	%r470, %r469;
	setp.lt.s32 	%p5, %r3, 0;
	selp.b32 	%r1512, %r470, %r469, %p5;
	xor.b32  	%r471, %r466, %r3;
	shr.s32 	%r472, %r466, 31;
	xor.b32  	%r473, %r472, %r466;
	xor.b32  	%r474, %r472, %r467;
	cvt.u64.u32 	%rd273, %r473;
	shl.b64 	%rd274, %rd273, 32;
	cvt.u64.u32 	%rd275, %r474;
	or.b64  	%rd276, %rd274, %rd275;
	cvt.rn.f64.s64 	%fd1, %rd276;
	mul.f64 	%fd2, %fd1, 0d3BF921FB54442D19;
	cvt.rn.f32.f64 	%f421, %fd2;
	neg.f32 	%f422, %f421;
	setp.lt.s32 	%p6, %r471, 0;
	selp.f32 	%f2887, %f422, %f421, %p6;
$L__BB0_8:
	setp.ltu.f32 	%p7, %f3, 0f47CE4780;
	add.s32 	%r476, %r1512, 1;
	mul.rn.f32 	%f424, %f2887, %f2887;
	and.b32  	%r477, %r1512, 1;
	setp.eq.b32 	%p8, %r477, 1;
	selp.f32 	%f425, %f2887, 0f3F800000, %p8;
	fma.rn.f32 	%f426, %f424, %f425, 0f00000000;
	fma.rn.f32 	%f427, %f424, 0f37CBAC00, 0fBAB607ED;
	selp.f32 	%f428, 0fB94D4153, %f427, %p8;
	selp.f32 	%f429, 0f3C0885E4, 0f3D2AAABB, %p8;
	fma.rn.f32 	%f430, %f428, %f424, %f429;
	selp.f32 	%f431, 0fBE2AAAA8, 0fBEFFFFFF, %p8;
	fma.rn.f32 	%f432, %f430, %f424, %f431;
	fma.rn.f32 	%f433, %f432, %f426, %f425;
	and.b32  	%r478, %r476, 2;
	setp.eq.s32 	%p9, %r478, 0;
	mov.f32 	%f434, 0f00000000;
	sub.f32 	%f435, %f434, %f433;
	selp.f32 	%f436, %f433, %f435, %p9;
	mul.f32 	%f7, %f436, 0f3ECCC144;
	@%p7 bra 	$L__BB0_16;
	setp.neu.f32 	%p10, %f3, 0f7F800000;
	@%p10 bra 	$L__BB0_11;
	mov.f32 	%f439, 0f00000000;
	mul.rn.f32 	%f2888, %f1, %f439;
	mov.b32 	%r1516, 0;
	bra.uni 	$L__BB0_16;
$L__BB0_11:
	mov.b32 	%r16, %f1;
	shl.b32 	%r480, %r16, 8;
	or.b32  	%r17, %r480, -2147483648;
	mov.b64 	%rd584, 0;
	mov.b32 	%r1513, 0;
	mov.u64 	%rd582, __cudart_i2opi_f;
	mov.u64 	%rd583, %rd3;
$L__BB0_12:
	.pragma "nounroll";
	ld.global.nc.u32 	%r481, [%rd582];
	mad.wide.u32 	%rd279, %r481, %r17, %rd584;
	shr.u64 	%rd584, %rd279, 32;
	st.local.u32 	[%rd583], %rd279;
	add.s32 	%r1513, %r1513, 1;
	add.s64 	%rd583, %rd583, 4;
	add.s64 	%rd582, %rd582, 4;
	setp.ne.s32 	%p11, %r1513, 6;
	@%p11 bra 	$L__BB0_12;
	shr.u32 	%r482, %r16, 23;
	st.local.u32 	[%rd3+24], %rd584;
	and.b32  	%r20, %r482, 31;
	and.b32  	%r483, %r482, 224;
	add.s32 	%r484, %r483, -128;
	shr.u32 	%r485, %r484, 5;
	mul.wide.u32 	%rd280, %r485, 4;
	sub.s64 	%rd18, %rd3, %rd280;
	ld.local.u32 	%r1514, [%rd18+24];
	ld.local.u32 	%r1515, [%rd18+20];
	setp.eq.s32 	%p12, %r20, 0;
	@%p12 bra 	$L__BB0_15;
	shf.l.wrap.b32 	%r1514, %r1515, %r1514, %r20;
	ld.local.u32 	%r486, [%rd18+16];
	shf.l.wrap.b32 	%r1515, %r486, %r1515, %r20;
$L__BB0_15:
	shr.u32 	%r487, %r1514, 30;
	shf.l.wrap.b32 	%r488, %r1515, %r1514, 2;
	shl.b32 	%r489, %r1515, 2;
	shr.u32 	%r490, %r488, 31;
	add.s32 	%r491, %r490, %r487;
	neg.s32 	%r492, %r491;
	setp.lt.s32 	%p13, %r16, 0;
	selp.b32 	%r1516, %r492, %r491, %p13;
	xor.b32  	%r493, %r488, %r16;
	shr.s32 	%r494, %r488, 31;
	xor.b32  	%r495, %r494, %r488;
	xor.b32  	%r496, %r494, %r489;
	cvt.u64.u32 	%rd281, %r495;
	shl.b64 	%rd282, %rd281, 32;
	cvt.u64.u32 	%rd283, %r496;
	or.b64  	%rd284, %rd282, %rd283;
	cvt.rn.f64.s64 	%fd3, %rd284;
	mul.f64 	%fd4, %fd3, 0d3BF921FB54442D19;
	cvt.rn.f32.f64 	%f437, %fd4;
	neg.f32 	%f438, %f437;
	setp.lt.s32 	%p14, %r493, 0;
	selp.f32 	%f2888, %f438, %f437, %p14;
$L__BB0_16:
	mul.rn.f32 	%f440, %f2888, %f2888;
	and.b32  	%r498, %r1516, 1;
	setp.eq.b32 	%p15, %r498, 1;
	selp.f32 	%f441, 0f3F800000, %f2888, %p15;
	fma.rn.f32 	%f442, %f440, %f441, 0f00000000;
	fma.rn.f32 	%f443, %f440, 0f37CBAC00, 0fBAB607ED;
	selp.f32 	%f444, %f443, 0fB94D4153, %p15;
	selp.f32 	%f445, 0f3D2AAABB, 0f3C0885E4, %p15;
	fma.rn.f32 	%f446, %f444, %f440, %f445;
	selp.f32 	%f447, 0fBEFFFFFF, 0fBE2AAAA8, %p15;
	fma.rn.f32 	%f448, %f446, %f440, %f447;
	fma.rn.f32 	%f449, %f448, %f442, %f441;
	and.b32  	%r499, %r1516, 2;
	setp.eq.s32 	%p16, %r499, 0;
	mov.f32 	%f450, 0f00000000;
	sub.f32 	%f451, %f450, %f449;
	selp.f32 	%f452, %f449, %f451, %p16;
	mov.f32 	%f453, 0f3BE2B064;
	sub.f32 	%f454, %f453, %f7;
	fma.rn.f32 	%f11, %f452, 0f3D8FE2E7, %f454;
	add.f32 	%f12, %f1, %f1;
	mul.f32 	%f455, %f12, 0f3F22F983;
	cvt.rni.s32.f32 	%r1524, %f455;
	cvt.rn.f32.s32 	%f456, %r1524;
	fma.rn.f32 	%f457, %f456, 0fBFC90FDA, %f12;
	fma.rn.f32 	%f458, %f456, 0fB3A22168, %f457;
	fma.rn.f32 	%f2890, %f456, 0fA7C234C5, %f458;
	abs.f32 	%f14, %f12;
	setp.ltu.f32 	%p17, %f14, 0f47CE4780;
	mov.u32 	%r1520, %r1524;
	mov.f32 	%f2889, %f2890;
	@%p17 bra 	$L__BB0_24;
	setp.neu.f32 	%p18, %f14, 0f7F800000;
	@%p18 bra 	$L__BB0_19;
	mov.f32 	%f461, 0f00000000;
	mul.rn.f32 	%f2889, %f12, %f461;
	mov.b32 	%r1520, 0;
	bra.uni 	$L__BB0_24;
$L__BB0_19:
	mov.b32 	%r30, %f12;
	shl.b32 	%r501, %r30, 8;
	or.b32  	%r31, %r501, -2147483648;
	mov.b64 	%rd587, 0;
	mov.b32 	%r1517, 0;
	mov.u64 	%rd585, __cudart_i2opi_f;
	mov.u64 	%rd586, %rd3;
$L__BB0_20:
	.pragma "nounroll";
	ld.global.nc.u32 	%r502, [%rd585];
	mad.wide.u32 	%rd287, %r502, %r31, %rd587;
	shr.u64 	%rd587, %rd287, 32;
	st.local.u32 	[%rd586], %rd287;
	add.s32 	%r1517, %r1517, 1;
	add.s64 	%rd586, %rd586, 4;
	add.s64 	%rd585, %rd585, 4;
	setp.ne.s32 	%p19, %r1517, 6;
	@%p19 bra 	$L__BB0_20;
	shr.u32 	%r503, %r30, 23;
	st.local.u32 	[%rd3+24], %rd587;
	and.b32  	%r34, %r503, 31;
	and.b32  	%r504, %r503, 224;
	add.s32 	%r505, %r504, -128;
	shr.u32 	%r506, %r505, 5;
	mul.wide.u32 	%rd288, %r506, 4;
	sub.s64 	%rd25, %rd3, %rd288;
	ld.local.u32 	%r1518, [%rd25+24];
	ld.local.u32 	%r1519, [%rd25+20];
	setp.eq.s32 	%p20, %r34, 0;
	@%p20 bra 	$L__BB0_23;
	shf.l.wrap.b32 	%r1518, %r1519, %r1518, %r34;
	ld.local.u32 	%r507, [%rd25+16];
	shf.l.wrap.b32 	%r1519, %r507, %r1519, %r34;
$L__BB0_23:
	shr.u32 	%r508, %r1518, 30;
	shf.l.wrap.b32 	%r509, %r1519, %r1518, 2;
	shl.b32 	%r510, %r1519, 2;
	shr.u32 	%r511, %r509, 31;
	add.s32 	%r512, %r511, %r508;
	neg.s32 	%r513, %r512;
	setp.lt.s32 	%p21, %r30, 0;
	selp.b32 	%r1520, %r513, %r512, %p21;
	xor.b32  	%r514, %r509, %r30;
	shr.s32 	%r515, %r509, 31;
	xor.b32  	%r516, %r515, %r509;
	xor.b32  	%r517, %r515, %r510;
	cvt.u64.u32 	%rd289, %r516;
	shl.b64 	%rd290, %rd289, 32;
	cvt.u64.u32 	%rd291, %r517;
	or.b64  	%rd292, %rd290, %rd291;
	cvt.rn.f64.s64 	%fd5, %rd292;
	mul.f64 	%fd6, %fd5, 0d3BF921FB54442D19;
	cvt.rn.f32.f64 	%f459, %fd6;
	neg.f32 	%f460, %f459;
	setp.lt.s32 	%p22, %r514, 0;
	selp.f32 	%f2889, %f460, %f459, %p22;
$L__BB0_24:
	setp.ltu.f32 	%p23, %f14, 0f47CE4780;
	add.s32 	%r519, %r1520, 1;
	mul.rn.f32 	%f462, %f2889, %f2889;
	and.b32  	%r520, %r1520, 1;
	setp.eq.b32 	%p24, %r520, 1;
	selp.f32 	%f463, %f2889, 0f3F800000, %p24;
	fma.rn.f32 	%f464, %f462, %f463, 0f00000000;
	fma.rn.f32 	%f465, %f462, 0f37CBAC00, 0fBAB607ED;
	selp.f32 	%f466, 0fB94D4153, %f465, %p24;
	selp.f32 	%f467, 0f3C0885E4, 0f3D2AAABB, %p24;
	fma.rn.f32 	%f468, %f466, %f462, %f467;
	selp.f32 	%f469, 0fBE2AAAA8, 0fBEFFFFFF, %p24;
	fma.rn.f32 	%f470, %f468, %f462, %f469;
	fma.rn.f32 	%f471, %f470, %f464, %f463;
	and.b32  	%r521, %r519, 2;
	setp.eq.s32 	%p25, %r521, 0;
	mov.f32 	%f472, 0f00000000;
	sub.f32 	%f473, %f472, %f471;
	selp.f32 	%f474, %f471, %f473, %p25;
	fma.rn.f32 	%f18, %f474, 0fBBDD7236, %f11;
	@%p23 bra 	$L__BB0_32;
	setp.neu.f32 	%p26, %f14, 0f7F800000;
	@%p26 bra 	$L__BB0_27;
	mov.f32 	%f477, 0f00000000;
	mul.rn.f32 	%f2890, %f12, %f477;
	mov.b32 	%r1524, 0;
	bra.uni 	$L__BB0_32;
$L__BB0_27:
	mov.b32 	%r43, %f12;
	shl.b32 	%r523, %r43, 8;
	or.b32  	%r44, %r523, -2147483648;
	mov.b64 	%rd590, 0;
	mov.b32 	%r1521, 0;
	mov.u64 	%rd588, __cudart_i2opi_f;
	mov.u64 	%rd589, %rd3;
$L__BB0_28:
	.pragma "nounroll";
	ld.global.nc.u32 	%r524, [%rd588];
	mad.wide.u32 	%rd295, %r524, %r44, %rd590;
	shr.u64 	%rd590, %rd295, 32;
	st.local.u32 	[%rd589], %rd295;
	add.s32 	%r1521, %r1521, 1;
	add.s64 	%rd589, %rd589, 4;
	add.s64 	%rd588, %rd588, 4;
	setp.ne.s32 	%p27, %r1521, 6;
	@%p27 bra 	$L__BB0_28;
	shr.u32 	%r525, %r43, 23;
	st.local.u32 	[%rd3+24], %rd590;
	and.b32  	%r47, %r525, 31;
	and.b32  	%r526, %r525, 224;
	add.s32 	%r527, %r526, -128;
	shr.u32 	%r528, %r527, 5;
	mul.wide.u32 	%rd296, %r528, 4;
	sub.s64 	%rd32, %rd3, %rd296;
	ld.local.u32 	%r1522, [%rd32+24];
	ld.local.u32 	%r1523, [%rd32+20];
	setp.eq.s32 	%p28, %r47, 0;
	@%p28 bra 	$L__BB0_31;
	shf.l.wrap.b32 	%r1522, %r1523, %r1522, %r47;
	ld.local.u32 	%r529, [%rd32+16];
	shf.l.wrap.b32 	%r1523, %r529, %r1523, %r47;
$L__BB0_31:
	shr.u32 	%r530, %r1522, 30;
	shf.l.wrap.b32 	%r531, %r1523, %r1522, 2;
	shl.b32 	%r532, %r1523, 2;
	shr.u32 	%r533, %r531, 31;
	add.s32 	%r534, %r533, %r530;
	neg.s32 	%r535, %r534;
	setp.lt.s32 	%p29, %r43, 0;
	selp.b32 	%r1524, %r535, %r534, %p29;
	xor.b32  	%r536, %r531, %r43;
	shr.s32 	%r537, %r531, 31;
	xor.b32  	%r538, %r537, %r531;
	xor.b32  	%r539, %r537, %r532;
	cvt.u64.u32 	%rd297, %r538;
	shl.b64 	%rd298, %rd297, 32;
	cvt.u64.u32 	%rd299, %r539;
	or.b64  	%rd300, %rd298, %rd299;
	cvt.rn.f64.s64 	%fd7, %rd300;
	mul.f64 	%fd8, %fd7, 0d3BF921FB54442D19;
	cvt.rn.f32.f64 	%f475, %fd8;
	neg.f32 	%f476, %f475;
	setp.lt.s32 	%p30, %r536, 0;
	selp.f32 	%f2890, %f476, %f475, %p30;
$L__BB0_32:
	mul.rn.f32 	%f478, %f2890, %f2890;
	and.b32  	%r541, %r1524, 1;
	setp.eq.b32 	%p31, %r541, 1;
	selp.f32 	%f479, 0f3F800000, %f2890, %p31;
	fma.rn.f32 	%f480, %f478, %f479, 0f00000000;
	fma.rn.f32 	%f481, %f478, 0f37CBAC00, 0fBAB607ED;
	selp.f32 	%f482, %f481, 0fB94D4153, %p31;
	selp.f32 	%f483, 0f3D2AAABB, 0f3C0885E4, %p31;
	fma.rn.f32 	%f484, %f482, %f478, %f483;
	selp.f32 	%f485, 0fBEFFFFFF, 0fBE2AAAA8, %p31;
	fma.rn.f32 	%f486, %f484, %f478, %f485;
	fma.rn.f32 	%f487, %f486, %f480, %f479;
	and.b32  	%r542, %r1524, 2;
	setp.eq.s32 	%p32, %r542, 0;
	mov.f32 	%f488, 0f00000000;
	sub.f32 	%f489, %f488, %f487;
	selp.f32 	%f490, %f487, %f489, %p32;
	fma.rn.f32 	%f22, %f490, 0f3A6DC3BD, %f18;
	mul.f32 	%f23, %f1, 0f40400000;
	mul.f32 	%f491, %f23, 0f3F22F983;
	cvt.rni.s32.f32 	%r1532, %f491;
	cvt.rn.f32.s32 	%f492, %r1532;
	fma.rn.f32 	%f493, %f492, 0fBFC90FDA, %f23;
	fma.rn.f32 	%f494, %f492, 0fB3A22168, %f493;
	fma.rn.f32 	%f2892, %f492, 0fA7C234C5, %f494;
	abs.f32 	%f25, %f23;
	setp.ltu.f32 	%p33, %f25, 0f47CE4780;
	mov.u32 	%r1528, %r1532;
	mov.f32 	%f2891, %f2892;
	@%p33 bra 	$L__BB0_40;
	setp.neu.f32 	%p34, %f25, 0f7F800000;
	@%p34 bra 	$L__BB0_35;
	mov.f32 	%f497, 0f00000000;
	mul.rn.f32 	%f2891, %f23, %f497;
	mov.b32 	%r1528, 0;
	bra.uni 	$L__BB0_40;
$L__BB0_35:
	mov.b32 	%r57, %f23;
	shl.b32 	%r544, %r57, 8;
	or.b32  	%r58, %r544, -2147483648;
	mov.b64 	%rd593, 0;
	mov.b32 	%r1525, 0;
	mov.u64 	%rd591, __cudart_i2opi_f;
	mov.u64 	%rd592, %rd3;
$L__BB0_36:
	.pragma "nounroll";
	ld.global.nc.u32 	%r545, [%rd591];
	mad.wide.u32 	%rd303, %r545, %r58, %rd593;
	shr.u64 	%rd593, %rd303, 32;
	st.local.u32 	[%rd592], %rd303;
	add.s32 	%r1525, %r1525, 1;
	add.s64 	%rd592, %rd592, 4;
	add.s64 	%rd591, %rd591, 4;
	setp.ne.s32 	%p35, %r1525, 6;
	@%p35 bra 	$L__BB0_36;
	shr.u32 	%r546, %r57, 23;
	st.local.u32 	[%rd3+24], %rd593;
	and.b32  	%r61, %r546, 31;
	and.b32  	%r547, %r546, 224;
	add.s32 	%r548, %r547, -128;
	shr.u32 	%r549, %r548, 5;
	mul.wide.u32 	%rd304, %r549, 4;
	sub.s64 	%rd39, %rd3, %rd304;
	ld.local.u32 	%r1526, [%rd39+24];
	ld.local.u32 	%r1527, [%rd39+20];
	setp.eq.s32 	%p36, %r61, 0;
	@%p36 bra 	$L__BB0_39;
	shf.l.wrap.b32 	%r1526, %r1527, %r1526, %r61;
	ld.local.u32 	%r550, [%rd39+16];
	shf.l.wrap.b32 	%r1527, %r550, %r1527, %r61;
$L__BB0_39:
	shr.u32 	%r551, %r1526, 30;
	shf.l.wrap.b32 	%r552, %r1527, %r1526, 2;
	shl.b32 	%r553, %r1527, 2;
	shr.u32 	%r554, %r552, 31;
	add.s32 	%r555, %r554, %r551;
	neg.s32 	%r556, %r555;
	setp.lt.s32 	%p37, %r57, 0;
	selp.b32 	%r1528, %r556, %r555, %p37;
	xor.b32  	%r557, %r552, %r57;
	shr.s32 	%r558, %r552, 31;
	xor.b32  	%r559, %r558, %r552;
	xor.b32  	%r560, %r558, %r553;
	cvt.u64.u32 	%rd305, %r559;
	shl.b64 	%rd306, %rd305, 32;
	cvt.u64.u32 	%rd307, %r560;
	or.b64  	%rd308, %rd306, %rd307;
	cvt.rn.f64.s64 	%fd9, %rd308;
	mul.f64 	%fd10, %fd9, 0d3BF921FB54442D19;
	cvt.rn.f32.f64 	%f495, %fd10;
	neg.f32 	%f496, %f495;
	setp.lt.s32 	%p38, %r557, 0;
	selp.f32 	%f2891, %f496, %f495, %p38;
$L__BB0_40:
	setp.ltu.f32 	%p39, %f25, 0f47CE4780;
	add.s32 	%r562, %r1528, 1;
	mul.rn.f32 	%f498, %f2891, %f2891;
	and.b32  	%r563, %r1528, 1;
	setp.eq.b32 	%p40, %r563, 1;
	selp.f32 	%f499, %f2891, 0f3F800000, %p40;
	fma.rn.f32 	%f500, %f498, %f499, 0f00000000;
	fma.rn.f32 	%f501, %f498, 0f37CBAC00, 0fBAB607ED;
	selp.f32 	%f502, 0fB94D4153, %f501, %p40;
	selp.f32 	%f503, 0f3C0885E4, 0f3D2AAABB, %p40;
	fma.rn.f32 	%f504, %f502, %f498, %f503;
	selp.f32 	%f505, 0fBE2AAAA8, 0fBEFFFFFF, %p40;
	fma.rn.f32 	%f506, %f504, %f498, %f505;
	fma.rn.f32 	%f507, %f506, %f500, %f499;
	and.b32  	%r564, %r562, 2;
	setp.eq.s32 	%p41, %r564, 0;
	mov.f32 	%f508, 0f00000000;
	sub.f32 	%f509, %f508, %f507;
	selp.f32 	%f510, %f507, %f509, %p41;
	fma.rn.f32 	%f29, %f510, 0fBB30C027, %f22;
	@%p39 bra 	$L__BB0_48;
	setp.neu.f32 	%p42, %f25, 0f7F800000;
	@%p42 bra 	$L__BB0_43;
	mov.f32 	%f513, 0f00000000;
	mul.rn.f32 	%f2892, %f23, %f513;
	mov.b32 	%r1532, 0;
	bra.uni 	$L__BB0_48;
$L__BB0_43:
	mov.b32 	%r70, %f23;
	shl.b32 	%r566, %r70, 8;
	or.b32  	%r71, %r566, -2147483648;
	mov.b64 	%rd596, 0;
	mov.b32 	%r1529, 0;
	mov.u64 	%rd594, __cudart_i2opi_f;
	mov.u64 	%rd595, %rd3;
$L__BB0_44:
	.pragma "nounroll";
	ld.global.nc.u32 	%r567, [%rd594];
	mad.wide.u32 	%rd311, %r567, %r71, %rd596;
	shr.u64 	%rd596, %rd311, 32;
	st.local.u32 	[%rd595], %rd311;
	add.s32 	%r1529, %r1529, 1;
	add.s64 	%rd595, %rd595, 4;
	add.s64 	%rd594, %rd594, 4;
	setp.ne.s32 	%p43, %r1529, 6;
	@%p43 bra 	$L__BB0_44;
	shr.u32 	%r568, %r70, 23;
	st.local.u32 	[%rd3+24], %rd596;
	and.b32  	%r74, %r568, 31;
	and.b32  	%r569, %r568, 224;
	add.s32 	%r570, %r569, -128;
	shr.u32 	%r571, %r570, 5;
	mul.wide.u32 	%rd312, %r571, 4;
	sub.s64 	%rd46, %rd3, %rd312;
	ld.local.u32 	%r1530, [%rd46+24];
	ld.local.u32 	%r1531, [%rd46+20];
	setp.eq.s32 	%p44, %r74, 0;
	@%p44 bra 	$L__BB0_47;
	shf.l.wrap.b32 	%r1530, %r1531, %r1530, %r74;
	ld.local.u32 	%r572, [%rd46+16];
	shf.l.wrap.b32 	%r1531, %r572, %r1531, %r74;
$L__BB0_47:
	shr.u32 	%r573, %r1530, 30;
	shf.l.wrap.b32 	%r574, %r1531, %r1530, 2;
	shl.b32 	%r575, %r1531, 2;
	shr.u32 	%r576, %r574, 31;
	add.s32 	%r577, %r576, %r573;
	neg.s32 	%r578, %r577;
	setp.lt.s32 	%p45, %r70, 0;
	selp.b32 	%r1532, %r578, %r577, %p45;
	xor.b32  	%r579, %r574, %r70;
	shr.s32 	%r580, %r574, 31;
	xor.b32  	%r581, %r580, %r574;
	xor.b32  	%r582, %r580, %r575;
	cvt.u64.u32 	%rd313, %r581;
	shl.b64 	%rd314, %rd313, 32;
	cvt.u64.u32 	%rd315, %r582;
	or.b64  	%rd316, %rd314, %rd315;
	cvt.rn.f64.s64 	%fd11, %rd316;
	mul.f64 	%fd12, %fd11, 0d3BF921FB54442D19;
	cvt.rn.f32.f64 	%f511, %fd12;
	neg.f32 	%f512, %f511;
	setp.lt.s32 	%p46, %r579, 0;
	selp.f32 	%f2892, %f512, %f511, %p46;
$L__BB0_48:
	mul.rn.f32 	%f514, %f2892, %f2892;
	and.b32  	%r584, %r1532, 1;
	setp.eq.b32 	%p47, %r584, 1;
	selp.f32 	%f515, 0f3F800000, %f2892, %p47;
	fma.rn.f32 	%f516, %f514, %f515, 0f00000000;
	fma.rn.f32 	%f517, %f514, 0f37CBAC00, 0fBAB607ED;
	selp.f32 	%f518, %f517, 0fB94D4153, %p47;
	selp.f32 	%f519, 0f3D2AAABB, 0f3C0885E4, %p47;
	fma.rn.f32 	%f520, %f518, %f514, %f519;
	selp.f32 	%f521, 0fBEFFFFFF, 0fBE2AAAA8, %p47;
	fma.rn.f32 	%f522, %f520, %f514, %f521;
	fma.rn.f32 	%f523, %f522, %f516, %f515;
	and.b32  	%r585, %r1532, 2;
	setp.eq.s32 	%p48, %r585, 0;
	mov.f32 	%f524, 0f00000000;
	sub.f32 	%f525, %f524, %f523;
	selp.f32 	%f526, %f523, %f525, %p48;
	fma.rn.f32 	%f527, %f526, 0f3AC1FC8F, %f29;
	mul.f32 	%f528, %f527, 0f42652EE0;
	mov.f32 	%f529, 0f3F000000;
	copysign.f32 	%f530, %f528, %f529;
	add.rz.f32 	%f531, %f528, %f530;
	cvt.rzi.f32.f32 	%f33, %f531;
	cvta.to.global.u64 	%rd317, %rd246;
	mul.wide.u32 	%rd318, %r1, 4;
	add.s64 	%rd319, %rd317, %rd318;
	st.global.f32 	[%rd319], %f33;
	ld.global.f32 	%f532, [%rd4];
	mul.f32 	%f34, %f532, 0f3C8EFA35;
	mul.f32 	%f533, %f34, 0f3F22F983;
	cvt.rni.s32.f32 	%r1540, %f533;
	cvt.rn.f32.s32 	%f534, %r1540;
	fma.rn.f32 	%f535, %f534, 0fBFC90FDA, %f34;
	fma.rn.f32 	%f536, %f534, 0fB3A22168, %f535;
	fma.rn.f32 	%f2894, %f534, 0fA7C234C5, %f536;
	abs.f32 	%f36, %f34;
	setp.ltu.f32 	%p49, %f36, 0f47CE4780;
	mov.u32 	%r1536, %r1540;
	mov.f32 	%f2893, %f2894;
	@%p49 bra 	$L__BB0_56;
	setp.neu.f32 	%p50, %f36, 0f7F800000;
	@%p50 bra 	$L__BB0_51;
	mov.f32 	%f539, 0f00000000;
	mul.rn.f32 	%f2893, %f34, %f539;
	mov.b32 	%r1536, 0;
	bra.uni 	$L__BB0_56;
$L__BB0_51:
	mov.b32 	%r84, %f34;
	shl.b32 	%r587, %r84, 8;
	or.b32  	%r85, %r587, -2147483648;
	mov.b64 	%rd599, 0;
	mov.b32 	%r1533, 0;
	mov.u64 	%rd597, __cudart_i2opi_f;
	mov.u64 	%rd598, %rd3;
$L__BB0_52:
	.pragma "nounroll";
	ld.global.nc.u32 	%r588, [%rd597];
	mad.wide.u32 	%rd322, %r588, %r85, %rd599;
	shr.u64 	%rd599, %rd322, 32;
	st.local.u32 	[%rd598], %rd322;
	add.s32 	%r1533, %r1533, 1;
	add.s64 	%rd598, %rd598, 4;
	add.s64 	%rd597, %rd597, 4;
	setp.ne.s32 	%p51, %r1533, 6;
	@%p51 bra 	$L__BB0_52;
	shr.u32 	%r589, %r84, 23;
	st.local.u32 	[%rd3+24], %rd599;
	and.b32  	%r88, %r589, 31;
	and.b32  	%r590, %r589, 224;
	add.s32 	%r591, %r590, -128;
	shr.u32 	%r592, %r591, 5;
	mul.wide.u32 	%rd323, %r592, 4;
	sub.s64 	%rd53, %rd3, %rd323;
	ld.local.u32 	%r1534, [%rd53+24];
	ld.local.u32 	%r1535, [%rd53+20];
	setp.eq.s32 	%p52, %r88, 0;
	@%p52 bra 	$L__BB0_55;
	shf.l.wrap.b32 	%r1534, %r1535, %r1534, %r88;
	ld.local.u32 	%r593, [%rd53+16];
	shf.l.wrap.b32 	%r1535, %r593, %r1535, %r88;
$L__BB0_55:
	shr.u32 	%r594, %r1534, 30;
	shf.l.wrap.b32 	%r595, %r1535, %r1534, 2;
	shl.b32 	%r596, %r1535, 2;
	shr.u32 	%r597, %r595, 31;
	add.s32 	%r598, %r597, %r594;
	neg.s32 	%r599, %r598;
	setp.lt.s32 	%p53, %r84, 0;
	selp.b32 	%r1536, %r599, %r598, %p53;
	xor.b32  	%r600, %r595, %r84;
	shr.s32 	%r601, %r595, 31;
	xor.b32  	%r602, %r601, %r595;
	xor.b32  	%r603, %r601, %r596;
	cvt.u64.u32 	%rd324, %r602;
	shl.b64 	%rd325, %rd324, 32;
	cvt.u64.u32 	%rd326, %r603;
	or.b64  	%rd327, %rd325, %rd326;
	cvt.rn.f64.s64 	%fd13, %rd327;
	mul.f64 	%fd14, %fd13, 0d3BF921FB54442D19;
	cvt.rn.f32.f64 	%f537, %fd14;
	neg.f32 	%f538, %f537;
	setp.lt.s32 	%p54, %r600, 0;
	selp.f32 	%f2893, %f538, %f537, %p54;
$L__BB0_56:
	setp.ltu.f32 	%p55, %f36, 0f47CE4780;
	add.s32 	%r605, %r1536, 1;
	mul.rn.f32 	%f540, %f2893, %f2893;
	and.b32  	%r606, %r1536, 1;
	setp.eq.b32 	%p56, %r606, 1;
	selp.f32 	%f541, %f2893, 0f3F800000, %p56;
	fma.rn.f32 	%f542, %f540, %f541, 0f00000000;
	fma.rn.f32 	%f543, %f540, 0f37CBAC00, 0fBAB607ED;
	selp.f32 	%f544, 0fB94D4153, %f543, %p56;
	selp.f32 	%f545, 0f3C0885E4, 0f3D2AAABB, %p56;
	fma.rn.f32 	%f546, %f544, %f540, %f545;
	selp.f32 	%f547, 0fBE2AAAA8, 0fBEFFFFFF, %p56;
	fma.rn.f32 	%f548, %f546, %f540, %f547;
	fma.rn.f32 	%f549, %f548, %f542, %f541;
	and.b32  	%r607, %r605, 2;
	setp.eq.s32 	%p57, %r607, 0;
	mov.f32 	%f550, 0f00000000;
	sub.f32 	%f551, %f550, %f549;
	selp.f32 	%f552, %f549, %f551, %p57;
	fma.rn.f32 	%f40, %f552, 0f3AF4D7AE, 0f389D4952;
	@%p55 bra 	$L__BB0_64;
	setp.neu.f32 	%p58, %f36, 0f7F800000;
	@%p58 bra 	$L__BB0_59;
	mov.f32 	%f555, 0f00000000;
	mul.rn.f32 	%f2894, %f34, %f555;
	mov.b32 	%r1540, 0;
	bra.uni 	$L__BB0_64;
$L__BB0_59:
	mov.b32 	%r97, %f34;
	shl.b32 	%r609, %r97, 8;
	or.b32  	%r98, %r609, -2147483648;
	mov.b64 	%rd602, 0;
	mov.b32 	%r1537, 0;
	mov.u64 	%rd600, __cudart_i2opi_f;
	mov.u64 	%rd601, %rd3;
$L__BB0_60:
	.pragma "nounroll";
	ld.global.nc.u32 	%r610, [%rd600];
	mad.wide.u32 	%rd330, %r610, %r98, %rd602;
	shr.u64 	%rd602, %rd330, 32;
	st.local.u32 	[%rd601], %rd330;
	add.s32 	%r1537, %r1537, 1;
	add.s64 	%rd601, %rd601, 4;
	add.s64 	%rd600, %rd600, 4;
	setp.ne.s32 	%p59, %r1537, 6;
	@%p59 bra 	$L__BB0_60;
	shr.u32 	%r611, %r97, 23;
	st.local.u32 	[%rd3+24], %rd602;
	and.b32  	%r101, %r611, 31;
	and.b32  	%r612, %r611, 224;
	add.s32 	%r613, %r612, -128;
	shr.u32 	%r614, %r613, 5;
	mul.wide.u32 	%rd331, %r614, 4;
	sub.s64 	%rd60, %rd3, %rd331;
	ld.local.u32 	%r1538, [%rd60+24];
	ld.local.u32 	%r1539, [%rd60+20];
	setp.eq.s32 	%p60, %r101, 0;
	@%p60 bra 	$L__BB0_63;
	shf.l.wrap.b32 	%r1538, %r1539, %r1538, %r101;
	ld.local.u32 	%r615, [%rd60+16];
	shf.l.wrap.b32 	%r1539, %r615, %r1539, %r101;
$L__BB0_63:
	shr.u32 	%r616, %r1538, 30;
	shf.l.wrap.b32 	%r617, %r1539, %r1538, 2;
	shl.b32 	%r618, %r1539, 2;
	shr.u32 	%r619, %r617, 31;
	add.s32 	%r620, %r619, %r616;
	neg.s32 	%r621, %r620;
	setp.lt.s32 	%p61, %r97, 0;
	selp.b32 	%r1540, %r621, %r620, %p61;
	xor.b32  	%r622, %r617, %r97;
	shr.s32 	%r623, %r617, 31;
	xor.b32  	%r624, %r623, %r617;
	xor.b32  	%r625, %r623, %r618;
	cvt.u64.u32 	%rd332, %r624;
	shl.b64 	%rd333, %rd332, 32;
	cvt.u64.u32 	%rd334, %r625;
	or.b64  	%rd335, %rd333, %rd334;
	cvt.rn.f64.s64 	%fd15, %rd335;
	mul.f64 	%fd16, %fd15, 0d3BF921FB54442D19;
	cvt.rn.f32.f64 	%f553, %fd16;
	neg.f32 	%f554, %f553;
	setp.lt.s32 	%p62, %r622, 0;
	selp.f32 	%f2894, %f554, %f553, %p62;
$L__BB0_64:
	mul.rn.f32 	%f556, %f2894, %f2894;
	and.b32  	%r627, %r1540, 1;
	setp.eq.b32 	%p63, %r627, 1;
	selp.f32 	%f557, 0f3F800000, %f2894, %p63;
	fma.rn.f32 	%f558, %f556, %f557, 0f00000000;
	fma.rn.f32 	%f559, %f556, 0f37CBAC00, 0fBAB607ED;
	selp.f32 	%f560, %f559, 0fB94D4153, %p63;
	selp.f32 	%f561, 0f3D2AAABB, 0f3C0885E4, %p63;
	fma.rn.f32 	%f562, %f560, %f556, %f561;
	selp.f32 	%f563, 0fBEFFFFFF, 0fBE2AAAA8, %p63;
	fma.rn.f32 	%f564, %f562, %f556, %f563;
	fma.rn.f32 	%f565, %f564, %f558, %f557;
	and.b32  	%r628, %r1540, 2;
	setp.eq.s32 	%p64, %r628, 0;
	mov.f32 	%f566, 0f00000000;
	sub.f32 	%f567, %f566, %f565;
	selp.f32 	%f568, %f565, %f567, %p64;
	fma.rn.f32 	%f44, %f568, 0fBD03632C, %f40;
	add.f32 	%f45, %f34, %f34;
	mul.f32 	%f569, %f45, 0f3F22F983;
	cvt.rni.s32.f32 	%r1548, %f569;
	cvt.rn.f32.s32 	%f570, %r1548;
	fma.rn.f32 	%f571, %f570, 0fBFC90FDA, %f45;
	fma.rn.f32 	%f572, %f570, 0fB3A22168, %f571;
	fma.rn.f32 	%f2896, %f570, 0fA7C234C5, %f572;
	abs.f32 	%f47, %f45;
	setp.ltu.f32 	%p65, %f47, 0f47CE4780;
	mov.u32 	%r1544, %r1548;
	mov.f32 	%f2895, %f2896;
	@%p65 bra 	$L__BB0_72;
	setp.neu.f32 	%p66, %f47, 0f7F800000;
	@%p66 bra 	$L__BB0_67;
	mov.f32 	%f575, 0f00000000;
	mul.rn.f32 	%f2895, %f45, %f575;
	mov.b32 	%r1544, 0;
	bra.uni 	$L__BB0_72;
$L__BB0_67:
	mov.b32 	%r111, %f45;
	shl.b32 	%r630, %r111, 8;
	or.b32  	%r112, %r630, -2147483648;
	mov.b64 	%rd605, 0;
	mov.b32 	%r1541, 0;
	mov.u64 	%rd603, __cudart_i2opi_f;
	mov.u64 	%rd604, %rd3;
$L__BB0_68:
	.pragma "nounroll";
	ld.global.nc.u32 	%r631, [%rd603];
	mad.wide.u32 	%rd338, %r631, %r112, %rd605;
	shr.u64 	%rd605, %rd338, 32;
	st.local.u32 	[%rd604], %rd338;
	add.s32 	%r1541, %r1541, 1;
	add.s64 	%rd604, %rd604, 4;
	add.s64 	%rd603, %rd603, 4;
	setp.ne.s32 	%p67, %r1541, 6;
	@%p67 bra 	$L__BB0_68;
	shr.u32 	%r632, %r111, 23;
	st.local.u32 	[%rd3+24], %rd605;
	and.b32  	%r115, %r632, 31;
	and.b32  	%r633, %r632, 224;
	add.s32 	%r634, %r633, -128;
	shr.u32 	%r635, %r634, 5;
	mul.wide.u32 	%rd339, %r635, 4;
	sub.s64 	%rd67, %rd3, %rd339;
	ld.local.u32 	%r1542, [%rd67+24];
	ld.local.u32 	%r1543, [%rd67+20];
	setp.eq.s32 	%p68, %r115, 0;
	@%p68 bra 	$L__BB0_71;
	shf.l.wrap.b32 	%r1542, %r1543, %r1542, %r115;
	ld.local.u32 	%r636, [%rd67+16];
	shf.l.wrap.b32 	%r1543, %r636, %r1543, %r115;
$L__BB0_71:
	shr.u32 	%r637, %r1542, 30;
	shf.l.wrap.b32 	%r638, %r1543, %r1542, 2;
	shl.b32 	%r639, %r1543, 2;
	shr.u32 	%r640, %r638, 31;
	add.s32 	%r641, %r640, %r637;
	neg.s32 	%r642, %r641;
	setp.lt.s32 	%p69, %r111, 0;
	selp.b32 	%r1544, %r642, %r641, %p69;
	xor.b32  	%r643, %r638, %r111;
	shr.s32 	%r644, %r638, 31;
	xor.b32  	%r645, %r644, %r638;
	xor.b32  	%r646, %r644, %r639;
	cvt.u64.u32 	%rd340, %r645;
	shl.b64 	%rd341, %rd340, 32;
	cvt.u64.u32 	%rd342, %r646;
	or.b64  	%rd343, %rd341, %rd342;
	cvt.rn.f64.s64 	%fd17, %rd343;
	mul.f64 	%fd18, %fd17, 0d3BF921FB54442D19;
	cvt.rn.f32.f64 	%f573, %fd18;
	neg.f32 	%f574, %f573;
	setp.lt.s32 	%p70, %r643, 0;
	selp.f32 	%f2895, %f574, %f573, %p70;
$L__BB0_72:
	setp.ltu.f32 	%p71, %f47, 0f47CE4780;
	add.s32 	%r648, %r1544, 1;
	mul.rn.f32 	%f576, %f2895, %f2895;
	and.b32  	%r649, %r1544, 1;
	setp.eq.b32 	%p72, %r649, 1;
	selp.f32 	%f577, %f2895, 0f3F800000, %p72;
	fma.rn.f32 	%f578, %f576, %f577, 0f00000000;
	fma.rn.f32 	%f579, %f576, 0f37CBAC00, 0fBAB607ED;
	selp.f32 	%f580, 0fB94D4153, %f579, %p72;
	selp.f32 	%f581, 0f3C0885E4, 0f3D2AAABB, %p72;
	fma.rn.f32 	%f582, %f580, %f576, %f581;
	selp.f32 	%f583, 0fBE2AAAA8, 0fBEFFFFFF, %p72;
	fma.rn.f32 	%f584, %f582, %f576, %f583;
	fma.rn.f32 	%f585, %f584, %f578, %f577;
	and.b32  	%r650, %r648, 2;
	setp.eq.s32 	%p73, %r650, 0;
	mov.f32 	%f586, 0f00000000;
	sub.f32 	%f587, %f586, %f585;
	selp.f32 	%f588, %f585, %f587, %p73;
	fma.rn.f32 	%f51, %f588, 0fBC6F73C1, %f44;
	@%p71 bra 	$L__BB0_80;
	setp.neu.f32 	%p74, %f47, 0f7F800000;
	@%p74 bra 	$L__BB0_75;
	mov.f32 	%f591, 0f00000000;
	mul.rn.f32 	%f2896, %f45, %f591;
	mov.b32 	%r1548, 0;
	bra.uni 	$L__BB0_80;
$L__BB0_75:
	mov.b32 	%r124, %f45;
	shl.b32 	%r652, %r124, 8;
	or.b32  	%r125, %r652, -2147483648;
	mov.b64 	%rd608, 0;
	mov.b32 	%r1545, 0;
	mov.u64 	%rd606, __cudart_i2opi_f;
	mov.u64 	%rd607, %rd3;
$L__BB0_76:
	.pragma "nounroll";
	ld.global.nc.u32 	%r653, [%rd606];
	mad.wide.u32 	%rd346, %r653, %r125, %rd608;
	shr.u64 	%rd608, %rd346, 32;
	st.local.u32 	[%rd607], %rd346;
	add.s32 	%r1545, %r1545, 1;
	add.s64 	%rd607, %rd607, 4;
	add.s64 	%rd606, %rd606, 4;
	setp.ne.s32 	%p75, %r1545, 6;
	@%p75 bra 	$L__BB0_76;
	shr.u32 	%r654, %r124, 23;
	st.local.u32 	[%rd3+24], %rd608;
	and.b32  	%r128, %r654, 31;
	and.b32  	%r655, %r654, 224;
	add.s32 	%r656, %r655, -128;
	shr.u32 	%r657, %r656, 5;
	mul.wide.u32 	%rd347, %r657, 4;
	sub.s64 	%rd74, %rd3, %rd347;
	ld.local.u32 	%r1546, [%rd74+24];
	ld.local.u32 	%r1547, [%rd74+20];
	setp.eq.s32 	%p76, %r128, 0;
	@%p76 bra 	$L__BB0_79;
	shf.l.wrap.b32 	%r1546, %r1547, %r1546, %r128;
	ld.local.u32 	%r658, [%rd74+16];
	shf.l.wrap.b32 	%r1547, %r658, %r1547, %r128;
$L__BB0_79:
	shr.u32 	%r659, %r1546, 30;
	shf.l.wrap.b32 	%r660, %r1547, %r1546, 2;
	shl.b32 	%r661, %r1547, 2;
	shr.u32 	%r662, %r660, 31;
	add.s32 	%r663, %r662, %r659;
	neg.s32 	%r664, %r663;
	setp.lt.s32 	%p77, %r124, 0;
	selp.b32 	%r1548, %r664, %r663, %p77;
	xor.b32  	%r665, %r660, %r124;
	shr.s32 	%r666, %r660, 31;
	xor.b32  	%r667, %r666, %r660;
	xor.b32  	%r668, %r666, %r661;
	cvt.u64.u32 	%rd348, %r667;
	shl.b64 	%rd349, %rd348, 32;
	cvt.u64.u32 	%rd350, %r668;
	or.b64  	%rd351, %rd349, %rd350;
	cvt.rn.f64.s64 	%fd19, %rd351;
	mul.f64 	%fd20, %fd19, 0d3BF921FB54442D19;
	cvt.rn.f32.f64 	%f589, %fd20;
	neg.f32 	%f590, %f589;
	setp.lt.s32 	%p78, %r665, 0;
	selp.f32 	%f2896, %f590, %f589, %p78;
$L__BB0_80:
	mul.rn.f32 	%f592, %f2896, %f2896;
	and.b32  	%r670, %r1548, 1;
	setp.eq.b32 	%p79, %r670, 1;
	selp.f32 	%f593, 0f3F800000, %f2896, %p79;
	fma.rn.f32 	%f594, %f592, %f593, 0f00000000;
	fma.rn.f32 	%f595, %f592, 0f37CBAC00, 0fBAB607ED;
	selp.f32 	%f596, %f595, 0fB94D4153, %p79;
	selp.f32 	%f597, 0f3D2AAABB, 0f3C0885E4, %p79;
	fma.rn.f32 	%f598, %f596, %f592, %f597;
	selp.f32 	%f599, 0fBEFFFFFF, 0fBE2AAAA8, %p79;
	fma.rn.f32 	%f600, %f598, %f592, %f599;
	fma.rn.f32 	%f601, %f600, %f594, %f593;
	and.b32  	%r671, %r1548, 2;
	setp.eq.s32 	%p80, %r671, 0;
	mov.f32 	%f602, 0f00000000;
	sub.f32 	%f603, %f602, %f601;
	selp.f32 	%f604, %f601, %f603, %p80;
	fma.rn.f32 	%f605, %f604, 0fBD277C46, %f51;
	mov.u32 	%r672, %tid.x;
	mov.u32 	%r673, %ctaid.x;
	mov.u32 	%r674, %ntid.x;
	mad.lo.s32 	%r675, %r673, %r674, %r672;
	mov.u32 	%r676, %tid.y;
	mov.u32 	%r677, %ctaid.y;
	mov.u32 	%r137, %ntid.y;
	mad.lo.s32 	%r678, %r677, %r137, %r676;
	mov.u32 	%r679, %nctaid.x;
	mul.lo.s32 	%r138, %r679, %r674;
	mad.lo.s32 	%r680, %r678, %r138, %r675;
	cvt.u64.u32 	%rd75, %r680;
	cvta.to.global.u64 	%rd352, %rd256;
	mul.wide.u32 	%rd353, %r680, 4;
	add.s64 	%rd76, %rd352, %rd353;
	ld.global.f32 	%f606, [%rd76];
	sub.f32 	%f607, %f602, %f606;
	mul.f32 	%f608, %f607, 0f3C8EFA35;
	cvta.to.global.u64 	%rd354, %rd257;
	mul.wide.u32 	%rd355, %r1, 4;
	add.s64 	%rd356, %rd354, %rd355;
	ld.global.f32 	%f609, [%rd356];
	mul.f32 	%f610, %f608, 0f40747645;
	sub.f32 	%f611, %f609, %f610;
	fma.rn.f32 	%f612, %f605, 0f40747645, %f611;
	cvta.to.global.u64 	%rd357, %rd255;
	add.s64 	%rd77, %rd357, %rd353;
	ld.global.f32 	%f613, [%rd77];
	abs.f32 	%f614, %f613;
	div.rn.f32 	%f615, %f613, %f614;
	add.f32 	%f616, %f612, 0fC1400000;
	mul.f32 	%f617, %f615, %f616;
	mul.f32 	%f618, %f617, 0f40490FDB;
	div.rn.f32 	%f619, %f618, 0f41400000;
	mul.f32 	%f620, %f619, 0f42652EE0;
	mul.f32 	%f55, %f620, 0f3C8EFA35;
	mul.f32 	%f56, %f613, 0f3C8EFA35;
	mul.f32 	%f57, %f33, 0f3C8EFA35;
	mul.f32 	%f621, %f57, 0f3F22F983;
	cvt.rni.s32.f32 	%r1560, %f621;
	cvt.rn.f32.s32 	%f622, %r1560;
	fma.rn.f32 	%f623, %f622, 0fBFC90FDA, %f57;
	fma.rn.f32 	%f624, %f622, 0fB3A22168, %f623;
	fma.rn.f32 	%f2899, %f622, 0fA7C234C5, %f624;
	abs.f32 	%f59, %f57;
	setp.ltu.f32 	%p81, %f59, 0f47CE4780;
	mov.u32 	%r1552, %r1560;
	mov.f32 	%f2897, %f2899;
	@%p81 bra 	$L__BB0_88;
	setp.neu.f32 	%p82, %f59, 0f7F800000;
	@%p82 bra 	$L__BB0_83;
	mov.f32 	%f627, 0f00000000;
	mul.rn.f32 	%f2897, %f57, %f627;
	mov.b32 	%r1552, 0;
	bra.uni 	$L__BB0_88;
$L__BB0_83:
	mov.b32 	%r140, %f57;
	shl.b32 	%r682, %r140, 8;
	or.b32  	%r141, %r682, -2147483648;
	mov.b64 	%rd611, 0;
	mov.b32 	%r1549, 0;
	mov.u64 	%rd609, __cudart_i2opi_f;
	mov.u64 	%rd610, %rd3;
$L__BB0_84:
	.pragma "nounroll";
	ld.global.nc.u32 	%r683, [%rd609];
	mad.wide.u32 	%rd360, %r683, %r141, %rd611;
	shr.u64 	%rd611, %rd360, 32;
	st.local.u32 	[%rd610], %rd360;
	add.s32 	%r1549, %r1549, 1;
	add.s64 	%rd610, %rd610, 4;
	add.s64 	%rd609, %rd609, 4;
	setp.ne.s32 	%p83, %r1549, 6;
	@%p83 bra 	$L__BB0_84;
	shr.u32 	%r684, %r140, 23;
	st.local.u32 	[%rd3+24], %rd611;
	and.b32  	%r144, %r684, 31;
	and.b32  	%r685, %r684, 224;
	add.s32 	%r686, %r685, -128;
	shr.u32 	%r687, %r686, 5;
	mul.wide.u32 	%rd361, %r687, 4;
	sub.s64 	%rd84, %rd3, %rd361;
	ld.local.u32 	%r1550, [%rd84+24];
	ld.local.u32 	%r1551, [%rd84+20];
	setp.eq.s32 	%p84, %r144, 0;
	@%p84 bra 	$L__BB0_87;
	shf.l.wrap.b32 	%r1550, %r1551, %r1550, %r144;
	ld.local.u32 	%r688, [%rd84+16];
	shf.l.wrap.b32 	%r1551, %r688, %r1551, %r144;
$L__BB0_87:
	shr.u32 	%r689, %r1550, 30;
	shf.l.wrap.b32 	%r690, %r1551, %r1550, 2;
	shl.b32 	%r691, %r1551, 2;
	shr.u32 	%r692, %r690, 31;
	add.s32 	%r693, %r692, %r689;
	neg.s32 	%r694, %r693;
	setp.lt.s32 	%p85, %r140, 0;
	selp.b32 	%r1552, %r694, %r693, %p85;
	xor.b32  	%r695, %r690, %r140;
	shr.s32 	%r696, %r690, 31;
	xor.b32  	%r697, %r696, %r690;
	xor.b32  	%r698, %r696, %r691;
	cvt.u64.u32 	%rd362, %r697;
	shl.b64 	%rd363, %rd362, 32;
	cvt.u64.u32 	%rd364, %r698;
	or.b64  	%rd365, %rd363, %rd364;
	cvt.rn.f64.s64 	%fd21, %rd365;
	mul.f64 	%fd22, %fd21, 0d3BF921FB54442D19;
	cvt.rn.f32.f64 	%f625, %fd22;
	neg.f32 	%f626, %f625;
	setp.lt.s32 	%p86, %r695, 0;
	selp.f32 	%f2897, %f626, %f625, %p86;
$L__BB0_88:
	mul.rn.f32 	%f628, %f2897, %f2897;
	and.b32  	%r700, %r1552, 1;
	setp.eq.b32 	%p87, %r700, 1;
	selp.f32 	%f629, 0f3F800000, %f2897, %p87;
	fma.rn.f32 	%f630, %f628, %f629, 0f00000000;
	fma.rn.f32 	%f631, %f628, 0f37CBAC00, 0fBAB607ED;
	selp.f32 	%f632, %f631, 0fB94D4153, %p87;
	selp.f32 	%f633, 0f3D2AAABB, 0f3C0885E4, %p87;
	fma.rn.f32 	%f634, %f632, %f628, %f633;
	selp.f32 	%f635, 0fBEFFFFFF, 0fBE2AAAA8, %p87;
	fma.rn.f32 	%f636, %f634, %f628, %f635;
	fma.rn.f32 	%f637, %f636, %f630, %f629;
	and.b32  	%r701, %r1552, 2;
	setp.eq.s32 	%p88, %r701, 0;
	mov.f32 	%f638, 0f00000000;
	sub.f32 	%f639, %f638, %f637;
	selp.f32 	%f63, %f637, %f639, %p88;
	mul.f32 	%f640, %f56, 0f3F22F983;
	cvt.rni.s32.f32 	%r1564, %f640;
	cvt.rn.f32.s32 	%f641, %r1564;
	fma.rn.f32 	%f642, %f641, 0fBFC90FDA, %f56;
	fma.rn.f32 	%f643, %f641, 0fB3A22168, %f642;
	fma.rn.f32 	%f2900, %f641, 0fA7C234C5, %f643;
	abs.f32 	%f65, %f56;
	setp.ltu.f32 	%p89, %f65, 0f47CE4780;
	mov.u32 	%r1556, %r1564;
	mov.f32 	%f2898, %f2900;
	@%p89 bra 	$L__BB0_96;
	setp.neu.f32 	%p90, %f65, 0f7F800000;
	@%p90 bra 	$L__BB0_91;
	mov.f32 	%f646, 0f00000000;
	mul.rn.f32 	%f2898, %f56, %f646;
	mov.b32 	%r1556, 0;
	bra.uni 	$L__BB0_96;
$L__BB0_91:
	mov.b32 	%r154, %f56;
	shl.b32 	%r703, %r154, 8;
	or.b32  	%r155, %r703, -2147483648;
	mov.b64 	%rd614, 0;
	mov.b32 	%r1553, 0;
	mov.u64 	%rd612, __cudart_i2opi_f;
	mov.u64 	%rd613, %rd3;
$L__BB0_92:
	.pragma "nounroll";
	ld.global.nc.u32 	%r704, [%rd612];
	mad.wide.u32 	%rd368, %r704, %r155, %rd614;
	shr.u64 	%rd614, %rd368, 32;
	st.local.u32 	[%rd613], %rd368;
	add.s32 	%r1553, %r1553, 1;
	add.s64 	%rd613, %rd613, 4;
	add.s64 	%rd612, %rd612, 4;
	setp.ne.s32 	%p91, %r1553, 6;
	@%p91 bra 	$L__BB0_92;
	shr.u32 	%r705, %r154, 23;
	st.local.u32 	[%rd3+24], %rd614;
	and.b32  	%r158, %r705, 31;
	and.b32  	%r706, %r705, 224;
	add.s32 	%r707, %r706, -128;
	shr.u32 	%r708, %r707, 5;
	mul.wide.u32 	%rd369, %r708, 4;
	sub.s64 	%rd91, %rd3, %rd369;
	ld.local.u32 	%r1554, [%rd91+24];
	ld.local.u32 	%r1555, [%rd91+20];
	setp.eq.s32 	%p92, %r158, 0;
	@%p92 bra 	$L__BB0_95;
	shf.l.wrap.b32 	%r1554, %r1555, %r1554, %r158;
	ld.local.u32 	%r709, [%rd91+16];
	shf.l.wrap.b32 	%r1555, %r709, %r1555, %r158;
$L__BB0_95:
	shr.u32 	%r710, %r1554, 30;
	shf.l.wrap.b32 	%r711, %r1555, %r1554, 2;
	shl.b32 	%r712, %r1555, 2;
	shr.u32 	%r713, %r711, 31;
	add.s32 	%r714, %r713, %r710;
	neg.s32 	%r715, %r714;
	setp.lt.s32 	%p93, %r154, 0;
	selp.b32 	%r1556, %r715, %r714, %p93;
	xor.b32  	%r716, %r711, %r154;
	shr.s32 	%r717, %r711, 31;
	xor.b32  	%r718, %r717, %r711;
	xor.b32  	%r719, %r717, %r712;
	cvt.u64.u32 	%rd370, %r718;
	shl.b64 	%rd371, %rd370, 32;
	cvt.u64.u32 	%rd372, %r719;
	or.b64  	%rd373, %rd371, %rd372;
	cvt.rn.f64.s64 	%fd23, %rd373;
	mul.f64 	%fd24, %fd23, 0d3BF921FB54442D19;
	cvt.rn.f32.f64 	%f644, %fd24;
	neg.f32 	%f645, %f644;
	setp.lt.s32 	%p94, %r716, 0;
	selp.f32 	%f2898, %f645, %f644, %p94;
$L__BB0_96:
	setp.ltu.f32 	%p95, %f59, 0f47CE4780;
	mul.rn.f32 	%f647, %f2898, %f2898;
	and.b32  	%r721, %r1556, 1;
	setp.eq.b32 	%p96, %r721, 1;
	selp.f32 	%f648, 0f3F800000, %f2898, %p96;
	fma.rn.f32 	%f649, %f647, %f648, 0f00000000;
	fma.rn.f32 	%f650, %f647, 0f37CBAC00, 0fBAB607ED;
	selp.f32 	%f651, %f650, 0fB94D4153, %p96;
	selp.f32 	%f652, 0f3D2AAABB, 0f3C0885E4, %p96;
	fma.rn.f32 	%f653, %f651, %f647, %f652;
	selp.f32 	%f654, 0fBEFFFFFF, 0fBE2AAAA8, %p96;
	fma.rn.f32 	%f655, %f653, %f647, %f654;
	fma.rn.f32 	%f656, %f655, %f649, %f648;
	and.b32  	%r722, %r1556, 2;
	setp.eq.s32 	%p97, %r722, 0;
	mov.f32 	%f657, 0f00000000;
	sub.f32 	%f658, %f657, %f656;
	selp.f32 	%f659, %f656, %f658, %p97;
	mul.f32 	%f69, %f63, %f659;
	@%p95 bra 	$L__BB0_104;
	setp.neu.f32 	%p98, %f59, 0f7F800000;
	@%p98 bra 	$L__BB0_99;
	mov.f32 	%f662, 0f00000000;
	mul.rn.f32 	%f2899, %f57, %f662;
	mov.b32 	%r1560, 0;
	bra.uni 	$L__BB0_104;
$L__BB0_99:
	mov.b32 	%r167, %f57;
	shl.b32 	%r724, %r167, 8;
	or.b32  	%r168, %r724, -2147483648;
	mov.b64 	%rd617, 0;
	mov.b32 	%r1557, 0;
	mov.u64 	%rd615, __cudart_i2opi_f;
	mov.u64 	%rd616, %rd3;
$L__BB0_100:
	.pragma "nounroll";
	ld.global.nc.u32 	%r725, [%rd615];
	mad.wide.u32 	%rd376, %r725, %r168, %rd617;
	shr.u64 	%rd617, %rd376, 32;
	st.local.u32 	[%rd616], %rd376;
	add.s32 	%r1557, %r1557, 1;
	add.s64 	%rd616, %rd616, 4;
	add.s64 	%rd615, %rd615, 4;
	setp.ne.s32 	%p99, %r1557, 6;
	@%p99 bra 	$L__BB0_100;
	shr.u32 	%r726, %r167, 23;
	st.local.u32 	[%rd3+24], %rd617;
	and.b32  	%r171, %r726, 31;
	and.b32  	%r727, %r726, 224;
	add.s32 	%r728, %r727, -128;
	shr.u32 	%r729, %r728, 5;
	mul.wide.u32 	%rd377, %r729, 4;
	sub.s64 	%rd98, %rd3, %rd377;
	ld.local.u32 	%r1558, [%rd98+24];
	ld.local.u32 	%r1559, [%rd98+20];
	setp.eq.s32 	%p100, %r171, 0;
	@%p100 bra 	$L__BB0_103;
	shf.l.wrap.b32 	%r1558, %r1559, %r1558, %r171;
	ld.local.u32 	%r730, [%rd98+16];
	shf.l.wrap.b32 	%r1559, %r730, %r1559, %r171;
$L__BB0_103:
	shr.u32 	%r731, %r1558, 30;
	shf.l.wrap.b32 	%r732, %r1559, %r1558, 2;
	shl.b32 	%r733, %r1559, 2;
	shr.u32 	%r734, %r732, 31;
	add.s32 	%r735, %r734, %r731;
	neg.s32 	%r736, %r735;
	setp.lt.s32 	%p101, %r167, 0;
	selp.b32 	%r1560, %r736, %r735, %p101;
	xor.b32  	%r737, %r732, %r167;
	shr.s32 	%r738, %r732, 31;
	xor.b32  	%r739, %r738, %r732;
	xor.b32  	%r740, %r738, %r733;
	cvt.u64.u32 	%rd378, %r739;
	shl.b64 	%rd379, %rd378, 32;
	cvt.u64.u32 	%rd380, %r740;
	or.b64  	%rd381, %rd379, %rd380;
	cvt.rn.f64.s64 	%fd25, %rd381;
	mul.f64 	%fd26, %fd25, 0d3BF921FB54442D19;
	cvt.rn.f32.f64 	%f660, %fd26;
	neg.f32 	%f661, %f660;
	setp.lt.s32 	%p102, %r737, 0;
	selp.f32 	%f2899, %f661, %f660, %p102;
$L__BB0_104:
	add.s32 	%r742, %r1560, 1;
	mul.rn.f32 	%f663, %f2899, %f2899;
	and.b32  	%r743, %r1560, 1;
	setp.eq.b32 	%p104, %r743, 1;
	selp.f32 	%f664, %f2899, 0f3F800000, %p104;
	fma.rn.f32 	%f665, %f663, %f664, 0f00000000;
	fma.rn.f32 	%f666, %f663, 0f37CBAC00, 0fBAB607ED;
	selp.f32 	%f667, 0fB94D4153, %f666, %p104;
	selp.f32 	%f668, 0f3C0885E4, 0f3D2AAABB, %p104;
	fma.rn.f32 	%f669, %f667, %f663, %f668;
	selp.f32 	%f670, 0fBE2AAAA8, 0fBEFFFFFF, %p104;
	fma.rn.f32 	%f671, %f669, %f663, %f670;
	fma.rn.f32 	%f672, %f671, %f665, %f664;
	and.b32  	%r744, %r742, 2;
	setp.eq.s32 	%p105, %r744, 0;
	mov.f32 	%f673, 0f00000000;
	sub.f32 	%f674, %f673, %f672;
	selp.f32 	%f73, %f672, %f674, %p105;
	@%p89 bra 	$L__BB0_112;
	setp.neu.f32 	%p106, %f65, 0f7F800000;
	@%p106 bra 	$L__BB0_107;
	mov.f32 	%f677, 0f00000000;
	mul.rn.f32 	%f2900, %f56, %f677;
	mov.b32 	%r1564, 0;
	bra.uni 	$L__BB0_112;
$L__BB0_107:
	mov.b32 	%r180, %f56;
	shl.b32 	%r746, %r180, 8;
	or.b32  	%r181, %r746, -2147483648;
	mov.b64 	%rd620, 0;
	mov.b32 	%r1561, 0;
	mov.u64 	%rd618, __cudart_i2opi_f;
	mov.u64 	%rd619, %rd3;
$L__BB0_108:
	.pragma "nounroll";
	ld.global.nc.u32 	%r747, [%rd618];
	mad.wide.u32 	%rd384, %r747, %r181, %rd620;
	shr.u64 	%rd620, %rd384, 32;
	st.local.u32 	[%rd619], %rd384;
	add.s32 	%r1561, %r1561, 1;
	add.s64 	%rd619, %rd619, 4;
	add.s64 	%rd618, %rd618, 4;
	setp.ne.s32 	%p107, %r1561, 6;
	@%p107 bra 	$L__BB0_108;
	shr.u32 	%r748, %r180, 23;
	st.local.u32 	[%rd3+24], %rd620;
	and.b32  	%r184, %r748, 31;
	and.b32  	%r749, %r748, 224;
	add.s32 	%r750, %r749, -128;
	shr.u32 	%r751, %r750, 5;
	mul.wide.u32 	%rd385, %r751, 4;
	sub.s64 	%rd105, %rd3, %rd385;
	ld.local.u32 	%r1562, [%rd105+24];
	ld.local.u32 	%r1563, [%rd105+20];
	setp.eq.s32 	%p108, %r184, 0;
	@%p108 bra 	$L__BB0_111;
	shf.l.wrap.b32 	%r1562, %r1563, %r1562, %r184;
	ld.local.u32 	%r752, [%rd105+16];
	shf.l.wrap.b32 	%r1563, %r752, %r1563, %r184;
$L__BB0_111:
	shr.u32 	%r753, %r1562, 30;
	shf.l.wrap.b32 	%r754, %r1563, %r1562, 2;
	shl.b32 	%r755, %r1563, 2;
	shr.u32 	%r756, %r754, 31;
	add.s32 	%r757, %r756, %r753;
	neg.s32 	%r758, %r757;
	setp.lt.s32 	%p109, %r180, 0;
	selp.b32 	%r1564, %r758, %r757, %p109;
	xor.b32  	%r759, %r754, %r180;
	shr.s32 	%r760, %r754, 31;
	xor.b32  	%r761, %r760, %r754;
	xor.b32  	%r762, %r760, %r755;
	cvt.u64.u32 	%rd386, %r761;
	shl.b64 	%rd387, %rd386, 32;
	cvt.u64.u32 	%rd388, %r762;
	or.b64  	%rd389, %rd387, %rd388;
	cvt.rn.f64.s64 	%fd27, %rd389;
	mul.f64 	%fd28, %fd27, 0d3BF921FB54442D19;
	cvt.rn.f32.f64 	%f675, %fd28;
	neg.f32 	%f676, %f675;
	setp.lt.s32 	%p110, %r759, 0;
	selp.f32 	%f2900, %f676, %f675, %p110;
$L__BB0_112:
	add.s32 	%r764, %r1564, 1;
	mul.rn.f32 	%f678, %f2900, %f2900;
	and.b32  	%r765, %r1564, 1;
	setp.eq.b32 	%p111, %r765, 1;
	selp.f32 	%f679, %f2900, 0f3F800000, %p111;
	fma.rn.f32 	%f680, %f678, %f679, 0f00000000;
	fma.rn.f32 	%f681, %f678, 0f37CBAC00, 0fBAB607ED;
	selp.f32 	%f682, 0fB94D4153, %f681, %p111;
	selp.f32 	%f683, 0f3C0885E4, 0f3D2AAABB, %p111;
	fma.rn.f32 	%f684, %f682, %f678, %f683;
	selp.f32 	%f685, 0fBE2AAAA8, 0fBEFFFFFF, %p111;
	fma.rn.f32 	%f686, %f684, %f678, %f685;
	fma.rn.f32 	%f687, %f686, %f680, %f679;
	and.b32  	%r766, %r764, 2;
	setp.eq.s32 	%p112, %r766, 0;
	mov.f32 	%f688, 0f00000000;
	sub.f32 	%f689, %f688, %f687;
	selp.f32 	%f690, %f687, %f689, %p112;
	mul.f32 	%f77, %f73, %f690;
	mul.f32 	%f691, %f55, 0f3F22F983;
	cvt.rni.s32.f32 	%r1568, %f691;
	cvt.rn.f32.s32 	%f692, %r1568;
	fma.rn.f32 	%f693, %f692, 0fBFC90FDA, %f55;
	fma.rn.f32 	%f694, %f692, 0fB3A22168, %f693;
	fma.rn.f32 	%f2901, %f692, 0fA7C234C5, %f694;
	abs.f32 	%f79, %f55;
	setp.ltu.f32 	%p113, %f79, 0f47CE4780;
	@%p113 bra 	$L__BB0_120;
	setp.neu.f32 	%p114, %f79, 0f7F800000;
	@%p114 bra 	$L__BB0_115;
	mov.f32 	%f697, 0f00000000;
	mul.rn.f32 	%f2901, %f55, %f697;
	mov.b32 	%r1568, 0;
	bra.uni 	$L__BB0_120;
$L__BB0_115:
	mov.b32 	%r194, %f55;
	shl.b32 	%r768, %r194, 8;
	or.b32  	%r195, %r768, -2147483648;
	mov.b64 	%rd623, 0;
	mov.b32 	%r1565, 0;
	mov.u64 	%rd621, __cudart_i2opi_f;
	mov.u64 	%rd622, %rd3;
$L__BB0_116:
	.pragma "nounroll";
	ld.global.nc.u32 	%r769, [%rd621];
	mad.wide.u32 	%rd392, %r769, %r195, %rd623;
	shr.u64 	%rd623, %rd392, 32;
	st.local.u32 	[%rd622], %rd392;
	add.s32 	%r1565, %r1565, 1;
	add.s64 	%rd622, %rd622, 4;
	add.s64 	%rd621, %rd621, 4;
	setp.ne.s32 	%p115, %r1565, 6;
	@%p115 bra 	$L__BB0_116;
	shr.u32 	%r770, %r194, 23;
	st.local.u32 	[%rd3+24], %rd623;
	and.b32  	%r198, %r770, 31;
	and.b32  	%r771, %r770, 224;
	add.s32 	%r772, %r771, -128;
	shr.u32 	%r773, %r772, 5;
	mul.wide.u32 	%rd393, %r773, 4;
	sub.s64 	%rd112, %rd3, %rd393;
	ld.local.u32 	%r1566, [%rd112+24];
	ld.local.u32 	%r1567, [%rd112+20];
	setp.eq.s32 	%p116, %r198, 0;
	@%p116 bra 	$L__BB0_119;
	shf.l.wrap.b32 	%r1566, %r1567, %r1566, %r198;
	ld.local.u32 	%r774, [%rd112+16];
	shf.l.wrap.b32 	%r1567, %r774, %r1567, %r198;
$L__BB0_119:
	shr.u32 	%r775, %r1566, 30;
	shf.l.wrap.b32 	%r776, %r1567, %r1566, 2;
	shl.b32 	%r777, %r1567, 2;
	shr.u32 	%r778, %r776, 31;
	add.s32 	%r779, %r778, %r775;
	neg.s32 	%r780, %r779;
	setp.lt.s32 	%p117, %r194, 0;
	selp.b32 	%r1568, %r780, %r779, %p117;
	xor.b32  	%r781, %r776, %r194;
	shr.s32 	%r782, %r776, 31;
	xor.b32  	%r783, %r782, %r776;
	xor.b32  	%r784, %r782, %r777;
	cvt.u64.u32 	%rd394, %r783;
	shl.b64 	%rd395, %rd394, 32;
	cvt.u64.u32 	%rd396, %r784;
	or.b64  	%rd397, %rd395, %rd396;
	cvt.rn.f64.s64 	%fd29, %rd397;
	mul.f64 	%fd30, %fd29, 0d3BF921FB54442D19;
	cvt.rn.f32.f64 	%f695, %fd30;
	neg.f32 	%f696, %f695;
	setp.lt.s32 	%p118, %r781, 0;
	selp.f32 	%f2901, %f696, %f695, %p118;
$L__BB0_120:
	cvt.u32.u64 	%r786, %rd75;
	add.s32 	%r787, %r1568, 1;
	mul.rn.f32 	%f698, %f2901, %f2901;
	and.b32  	%r788, %r1568, 1;
	setp.eq.b32 	%p119, %r788, 1;
	selp.f32 	%f699, %f2901, 0f3F800000, %p119;
	fma.rn.f32 	%f700, %f698, %f699, 0f00000000;
	fma.rn.f32 	%f701, %f698, 0f37CBAC00, 0fBAB607ED;
	selp.f32 	%f702, 0fB94D4153, %f701, %p119;
	selp.f32 	%f703, 0f3C0885E4, 0f3D2AAABB, %p119;
	fma.rn.f32 	%f704, %f702, %f698, %f703;
	selp.f32 	%f705, 0fBE2AAAA8, 0fBEFFFFFF, %p119;
	fma.rn.f32 	%f706, %f704, %f698, %f705;
	fma.rn.f32 	%f707, %f706, %f700, %f699;
	and.b32  	%r789, %r787, 2;
	setp.eq.s32 	%p120, %r789, 0;
	mov.f32 	%f708, 0f00000000;
	sub.f32 	%f709, %f708, %f707;
	selp.f32 	%f710, %f707, %f709, %p120;
	fma.rn.f32 	%f711, %f77, %f710, %f69;
	abs.f32 	%f712, %f711;
	fma.rn.f32 	%f713, %f712, 0fBF000000, 0f3F000000;
	rsqrt.approx.ftz.f32 	%f714, %f713;
	mul.f32 	%f715, %f714, %f713;
	mul.f32 	%f716, %f714, 0fBF000000;
	fma.rn.f32 	%f717, %f715, %f716, 0f3F000000;
	fma.rn.f32 	%f718, %f715, %f717, %f715;
	setp.eq.f32 	%p121, %f712, 0f3F800000;
	selp.f32 	%f719, 0f00000000, %f718, %p121;
	setp.gt.f32 	%p122, %f712, 0f3F0F5C29;
	selp.f32 	%f720, %f719, %f712, %p122;
	copysign.f32 	%f721, %f711, %f720;
	mul.f32 	%f722, %f721, %f721;
	fma.rn.f32 	%f723, %f722, 0f3D10ECEF, 0f3C8B1ABB;
	fma.rn.f32 	%f724, %f723, %f722, 0f3CFC028C;
	fma.rn.f32 	%f725, %f724, %f722, 0f3D372139;
	fma.rn.f32 	%f726, %f725, %f722, 0f3D9993DB;
	fma.rn.f32 	%f727, %f726, %f722, 0f3E2AAAC6;
	mul.f32 	%f728, %f722, %f727;
	fma.rn.f32 	%f729, %f728, %f721, %f721;
	neg.f32 	%f730, %f729;
	selp.f32 	%f731, %f729, %f730, %p122;
	fma.rn.f32 	%f732, 0f3F6EE581, 0f3FD774EB, %f731;
	setp.gt.f32 	%p123, %f711, 0f3F0F5C29;
	selp.f32 	%f733, %f729, %f732, %p123;
	add.f32 	%f734, %f733, %f733;
	selp.f32 	%f735, %f734, %f733, %p122;
	mul.f32 	%f736, %f735, 0f42652EE0;
	mov.u32 	%r790, %nctaid.y;
	mul.lo.s32 	%r791, %r790, %r137;
	mul.lo.s32 	%r207, %r791, %r138;
	mad.lo.s32 	%r208, %r207, %r1, %r786;
	cvta.to.global.u64 	%rd398, %rd247;
	mul.wide.u32 	%rd399, %r208, 4;
	add.s64 	%rd113, %rd398, %rd399;
	st.global.f32 	[%rd113], %f736;
	mul.f32 	%f737, %f736, 0f3C8EFA35;
	mov.f32 	%f738, 0f3FC90FDB;
	sub.f32 	%f739, %f738, %f737;
	mul.f32 	%f740, %f739, 0f42652EE0;
	cvta.to.global.u64 	%rd400, %rd248;
	add.s64 	%rd114, %rd400, %rd399;
	st.global.f32 	[%rd114], %f740;
	ld.global.f32 	%f741, [%rd4];
	mul.f32 	%f83, %f741, 0f3C8EFA35;
	mul.f32 	%f742, %f83, 0f3F22F983;
	cvt.rni.s32.f32 	%r1576, %f742;
	cvt.rn.f32.s32 	%f743, %r1576;
	fma.rn.f32 	%f744, %f743, 0fBFC90FDA, %f83;
	fma.rn.f32 	%f745, %f743, 0fB3A22168, %f744;
	fma.rn.f32 	%f2903, %f743, 0fA7C234C5, %f745;
	abs.f32 	%f85, %f83;
	setp.ltu.f32 	%p124, %f85, 0f47CE4780;
	mov.u32 	%r1572, %r1576;
	mov.f32 	%f2902, %f2903;
	@%p124 bra 	$L__BB0_128;
	setp.neu.f32 	%p125, %f85, 0f7F800000;
	@%p125 bra 	$L__BB0_123;
	mov.f32 	%f748, 0f00000000;
	mul.rn.f32 	%f2902, %f83, %f748;
	mov.b32 	%r1572, 0;
	bra.uni 	$L__BB0_128;
$L__BB0_123:
	mov.b32 	%r210, %f83;
	shl.b32 	%r793, %r210, 8;
	or.b32  	%r211, %r793, -2147483648;
	mov.b64 	%rd626, 0;
	mov.b32 	%r1569, 0;
	mov.u64 	%rd624, __cudart_i2opi_f;
	mov.u64 	%rd625, %rd3;
$L__BB0_124:
	.pragma "nounroll";
	ld.global.nc.u32 	%r794, [%rd624];
	mad.wide.u32 	%rd403, %r794, %r211, %rd626;
	shr.u64 	%rd626, %rd403, 32;
	st.local.u32 	[%rd625], %rd403;
	add.s32 	%r1569, %r1569, 1;
	add.s64 	%rd625, %rd625, 4;
	add.s64 	%rd624, %rd624, 4;
	setp.ne.s32 	%p126, %r1569, 6;
	@%p126 bra 	$L__BB0_124;
	shr.u32 	%r795, %r210, 23;
	st.local.u32 	[%rd3+24], %rd626;
	and.b32  	%r214, %r795, 31;
	and.b32  	%r796, %r795, 224;
	add.s32 	%r797, %r796, -128;
	shr.u32 	%r798, %r797, 5;
	mul.wide.u32 	%rd404, %r798, 4;
	sub.s64 	%rd121, %rd3, %rd404;
	ld.local.u32 	%r1570, [%rd121+24];
	ld.local.u32 	%r1571, [%rd121+20];
	setp.eq.s32 	%p127, %r214, 0;
	@%p127 bra 	$L__BB0_127;
	shf.l.wrap.b32 	%r1570, %r1571, %r1570, %r214;
	ld.local.u32 	%r799, [%rd121+16];
	shf.l.wrap.b32 	%r1571, %r799, %r1571, %r214;
$L__BB0_127:
	shr.u32 	%r800, %r1570, 30;
	shf.l.wrap.b32 	%r801, %r1571, %r1570, 2;
	shl.b32 	%r802, %r1571, 2;
	shr.u32 	%r803, %r801, 31;
	add.s32 	%r804, %r803, %r800;
	neg.s32 	%r805, %r804;
	setp.lt.s32 	%p128, %r210, 0;
	selp.b32 	%r1572, %r805, %r804, %p128;
	xor.b32  	%r806, %r801, %r210;
	shr.s32 	%r807, %r801, 31;
	xor.b32  	%r808, %r807, %r801;
	xor.b32  	%r809, %r807, %r802;
	cvt.u64.u32 	%rd405, %r808;
	shl.b64 	%rd406, %rd405, 32;
	cvt.u64.u32 	%rd407, %r809;
	or.b64  	%rd408, %rd406, %rd407;
	cvt.rn.f64.s64 	%fd31, %rd408;
	mul.f64 	%fd32, %fd31, 0d3BF921FB54442D19;
	cvt.rn.f32.f64 	%f746, %fd32;
	neg.f32 	%f747, %f746;
	setp.lt.s32 	%p129, %r806, 0;
	selp.f32 	%f2902, %f747, %f746, %p129;
$L__BB0_128:
	setp.ltu.f32 	%p130, %f85, 0f47CE4780;
	add.s32 	%r811, %r1572, 1;
	mul.rn.f32 	%f749, %f2902, %f2902;
	and.b32  	%r812, %r1572, 1;
	setp.eq.b32 	%p131, %r812, 1;
	selp.f32 	%f750, %f2902, 0f3F800000, %p131;
	fma.rn.f32 	%f751, %f749, %f750, 0f00000000;
	fma.rn.f32 	%f752, %f749, 0f37CBAC00, 0fBAB607ED;
	selp.f32 	%f753, 0fB94D4153, %f752, %p131;
	selp.f32 	%f754, 0f3C0885E4, 0f3D2AAABB, %p131;
	fma.rn.f32 	%f755, %f753, %f749, %f754;
	selp.f32 	%f756, 0fBE2AAAA8, 0fBEFFFFFF, %p131;
	fma.rn.f32 	%f757, %f755, %f749, %f756;
	fma.rn.f32 	%f758, %f757, %f751, %f750;
	and.b32  	%r813, %r811, 2;
	setp.eq.s32 	%p132, %r813, 0;
	mov.f32 	%f759, 0f00000000;
	sub.f32 	%f760, %f759, %f758;
	selp.f32 	%f761, %f758, %f760, %p132;
	fma.rn.f32 	%f89, %f761, 0f3D0C2B52, 0f3F80039B;
	@%p130 bra 	$L__BB0_136;
	setp.neu.f32 	%p133, %f85, 0f7F800000;
	@%p133 bra 	$L__BB0_131;
	mov.f32 	%f764, 0f00000000;
	mul.rn.f32 	%f2903, %f83, %f764;
	mov.b32 	%r1576, 0;
	bra.uni 	$L__BB0_136;
$L__BB0_131:
	mov.b32 	%r223, %f83;
	shl.b32 	%r815, %r223, 8;
	or.b32  	%r224, %r815, -2147483648;
	mov.b64 	%rd629, 0;
	mov.b32 	%r1573, 0;
	mov.u64 	%rd627, __cudart_i2opi_f;
	mov.u64 	%rd628, %rd3;
$L__BB0_132:
	.pragma "nounroll";
	ld.global.nc.u32 	%r816, [%rd627];
	mad.wide.u32 	%rd411, %r816, %r224, %rd629;
	shr.u64 	%rd629, %rd411, 32;
	st.local.u32 	[%rd628], %rd411;
	add.s32 	%r1573, %r1573, 1;
	add.s64 	%rd628, %rd628, 4;
	add.s64 	%rd627, %rd627, 4;
	setp.ne.s32 	%p134, %r1573, 6;
	@%p134 bra 	$L__BB0_132;
	shr.u32 	%r817, %r223, 23;
	st.local.u32 	[%rd3+24], %rd629;
	and.b32  	%r227, %r817, 31;
	and.b32  	%r818, %r817, 224;
	add.s32 	%r819, %r818, -128;
	shr.u32 	%r820, %r819, 5;
	mul.wide.u32 	%rd412, %r820, 4;
	sub.s64 	%rd128, %rd3, %rd412;
	ld.local.u32 	%r1574, [%rd128+24];
	ld.local.u32 	%r1575, [%rd128+20];
	setp.eq.s32 	%p135, %r227, 0;
	@%p135 bra 	$L__BB0_135;
	shf.l.wrap.b32 	%r1574, %r1575, %r1574, %r227;
	ld.local.u32 	%r821, [%rd128+16];
	shf.l.wrap.b32 	%r1575, %r821, %r1575, %r227;
$L__BB0_135:
	shr.u32 	%r822, %r1574, 30;
	shf.l.wrap.b32 	%r823, %r1575, %r1574, 2;
	shl.b32 	%r824, %r1575, 2;
	shr.u32 	%r825, %r823, 31;
	add.s32 	%r826, %r825, %r822;
	neg.s32 	%r827, %r826;
	setp.lt.s32 	%p136, %r223, 0;
	selp.b32 	%r1576, %r827, %r826, %p136;
	xor.b32  	%r828, %r823, %r223;
	shr.s32 	%r829, %r823, 31;
	xor.b32  	%r830, %r829, %r823;
	xor.b32  	%r831, %r829, %r824;
	cvt.u64.u32 	%rd413, %r830;
	shl.b64 	%rd414, %rd413, 32;
	cvt.u64.u32 	%rd415, %r831;
	or.b64  	%rd416, %rd414, %rd415;
	cvt.rn.f64.s64 	%fd33, %rd416;
	mul.f64 	%fd34, %fd33, 0d3BF921FB54442D19;
	cvt.rn.f32.f64 	%f762, %fd34;
	neg.f32 	%f763, %f762;
	setp.lt.s32 	%p137, %r828, 0;
	selp.f32 	%f2903, %f763, %f762, %p137;
$L__BB0_136:
	mul.rn.f32 	%f765, %f2903, %f2903;
	and.b32  	%r833, %r1576, 1;
	setp.eq.b32 	%p138, %r833, 1;
	selp.f32 	%f766, 0f3F800000, %f2903, %p138;
	fma.rn.f32 	%f767, %f765, %f766, 0f00000000;
	fma.rn.f32 	%f768, %f765, 0f37CBAC00, 0fBAB607ED;
	selp.f32 	%f769, %f768, 0fB94D4153, %p138;
	selp.f32 	%f770, 0f3D2AAABB, 0f3C0885E4, %p138;
	fma.rn.f32 	%f771, %f769, %f765, %f770;
	selp.f32 	%f772, 0fBEFFFFFF, 0fBE2AAAA8, %p138;
	fma.rn.f32 	%f773, %f771, %f765, %f772;
	fma.rn.f32 	%f774, %f773, %f767, %f766;
	and.b32  	%r834, %r1576, 2;
	setp.eq.s32 	%p139, %r834, 0;
	mov.f32 	%f775, 0f00000000;
	sub.f32 	%f776, %f775, %f774;
	selp.f32 	%f777, %f774, %f776, %p139;
	fma.rn.f32 	%f93, %f777, 0f3AA7C5AC, %f89;
	add.f32 	%f94, %f83, %f83;
	mul.f32 	%f778, %f94, 0f3F22F983;
	cvt.rni.s32.f32 	%r1584, %f778;
	cvt.rn.f32.s32 	%f779, %r1584;
	fma.rn.f32 	%f780, %f779, 0fBFC90FDA, %f94;
	fma.rn.f32 	%f781, %f779, 0fB3A22168, %f780;
	fma.rn.f32 	%f2905, %f779, 0fA7C234C5, %f781;
	abs.f32 	%f96, %f94;
	setp.ltu.f32 	%p140, %f96, 0f47CE4780;
	mov.u32 	%r1580, %r1584;
	mov.f32 	%f2904, %f2905;
	@%p140 bra 	$L__BB0_144;
	setp.neu.f32 	%p141, %f96, 0f7F800000;
	@%p141 bra 	$L__BB0_139;
	mov.f32 	%f784, 0f00000000;
	mul.rn.f32 	%f2904, %f94, %f784;
	mov.b32 	%r1580, 0;
	bra.uni 	$L__BB0_144;
$L__BB0_139:
	mov.b32 	%r237, %f94;
	shl.b32 	%r836, %r237, 8;
	or.b32  	%r238, %r836, -2147483648;
	mov.b64 	%rd632, 0;
	mov.b32 	%r1577, 0;
	mov.u64 	%rd630, __cudart_i2opi_f;
	mov.u64 	%rd631, %rd3;
$L__BB0_140:
	.pragma "nounroll";
	ld.global.nc.u32 	%r837, [%rd630];
	mad.wide.u32 	%rd419, %r837, %r238, %rd632;
	shr.u64 	%rd632, %rd419, 32;
	st.local.u32 	[%rd631], %rd419;
	add.s32 	%r1577, %r1577, 1;
	add.s64 	%rd631, %rd631, 4;
	add.s64 	%rd630, %rd630, 4;
	setp.ne.s32 	%p142, %r1577, 6;
	@%p142 bra 	$L__BB0_140;
	shr.u32 	%r838, %r237, 23;
	st.local.u32 	[%rd3+24], %rd632;
	and.b32  	%r241, %r838, 31;
	and.b32  	%r839, %r838, 224;
	add.s32 	%r840, %r839, -128;
	shr.u32 	%r841, %r840, 5;
	mul.wide.u32 	%rd420, %r841, 4;
	sub.s64 	%rd135, %rd3, %rd420;
	ld.local.u32 	%r1578, [%rd135+24];
	ld.local.u32 	%r1579, [%rd135+20];
	setp.eq.s32 	%p143, %r241, 0;
	@%p143 bra 	$L__BB0_143;
	shf.l.wrap.b32 	%r1578, %r1579, %r1578, %r241;
	ld.local.u32 	%r842, [%rd135+16];
	shf.l.wrap.b32 	%r1579, %r842, %r1579, %r241;
$L__BB0_143:
	shr.u32 	%r843, %r1578, 30;
	shf.l.wrap.b32 	%r844, %r1579, %r1578, 2;
	shl.b32 	%r845, %r1579, 2;
	shr.u32 	%r846, %r844, 31;
	add.s32 	%r847, %r846, %r843;
	neg.s32 	%r848, %r847;
	setp.lt.s32 	%p144, %r237, 0;
	selp.b32 	%r1580, %r848, %r847, %p144;
	xor.b32  	%r849, %r844, %r237;
	shr.s32 	%r850, %r844, 31;
	xor.b32  	%r851, %r850, %r844;
	xor.b32  	%r852, %r850, %r845;
	cvt.u64.u32 	%rd421, %r851;
	shl.b64 	%rd422, %rd421, 32;
	cvt.u64.u32 	%rd423, %r852;
	or.b64  	%rd424, %rd422, %rd423;
	cvt.rn.f64.s64 	%fd35, %rd424;
	mul.f64 	%fd36, %fd35, 0d3BF921FB54442D19;
	cvt.rn.f32.f64 	%f782, %fd36;
	neg.f32 	%f783, %f782;
	setp.lt.s32 	%p145, %r849, 0;
	selp.f32 	%f2904, %f783, %f782, %p145;
$L__BB0_144:
	setp.ltu.f32 	%p146, %f96, 0f47CE4780;
	add.s32 	%r854, %r1580, 1;
	mul.rn.f32 	%f785, %f2904, %f2904;
	and.b32  	%r855, %r1580, 1;
	setp.eq.b32 	%p147, %r855, 1;
	selp.f32 	%f786, %f2904, 0f3F800000, %p147;
	fma.rn.f32 	%f787, %f785, %f786, 0f00000000;
	fma.rn.f32 	%f788, %f785, 0f37CBAC00, 0fBAB607ED;
	selp.f32 	%f789, 0fB94D4153, %f788, %p147;
	selp.f32 	%f790, 0f3C0885E4, 0f3D2AAABB, %p147;
	fma.rn.f32 	%f791, %f789, %f785, %f790;
	selp.f32 	%f792, 0fBE2AAAA8, 0fBEFFFFFF, %p147;
	fma.rn.f32 	%f793, %f791, %f785, %f792;
	fma.rn.f32 	%f794, %f793, %f787, %f786;
	and.b32  	%r856, %r854, 2;
	setp.eq.s32 	%p148, %r856, 0;
	mov.f32 	%f795, 0f00000000;
	sub.f32 	%f796, %f795, %f794;
	selp.f32 	%f797, %f794, %f796, %p148;
	fma.rn.f32 	%f100, %f797, 0f3A3C7B46, %f93;
	@%p146 bra 	$L__BB0_152;
	setp.neu.f32 	%p149, %f96, 0f7F800000;
	@%p149 bra 	$L__BB0_147;
	mov.f32 	%f800, 0f00000000;
	mul.rn.f32 	%f2905, %f94, %f800;
	mov.b32 	%r1584, 0;
	bra.uni 	$L__BB0_152;
$L__BB0_147:
	mov.b32 	%r250, %f94;
	shl.b32 	%r858, %r250, 8;
	or.b32  	%r251, %r858, -2147483648;
	mov.b64 	%rd635, 0;
	mov.b32 	%r1581, 0;
	mov.u64 	%rd633, __cudart_i2opi_f;
	mov.u64 	%rd634, %rd3;
$L__BB0_148:
	.pragma "nounroll";
	ld.global.nc.u32 	%r859, [%rd633];
	mad.wide.u32 	%rd427, %r859, %r251, %rd635;
	shr.u64 	%rd635, %rd427, 32;
	st.local.u32 	[%rd634], %rd427;
	add.s32 	%r1581, %r1581, 1;
	add.s64 	%rd634, %rd634, 4;
	add.s64 	%rd633, %rd633, 4;
	setp.ne.s32 	%p150, %r1581, 6;
	@%p150 bra 	$L__BB0_148;
	shr.u32 	%r860, %r250, 23;
	st.local.u32 	[%rd3+24], %rd635;
	and.b32  	%r254, %r860, 31;
	and.b32  	%r861, %r860, 224;
	add.s32 	%r862, %r861, -128;
	shr.u32 	%r863, %r862, 5;
	mul.wide.u32 	%rd428, %r863, 4;
	sub.s64 	%rd142, %rd3, %rd428;
	ld.local.u32 	%r1582, [%rd142+24];
	ld.local.u32 	%r1583, [%rd142+20];
	setp.eq.s32 	%p151, %r254, 0;
	@%p151 bra 	$L__BB0_151;
	shf.l.wrap.b32 	%r1582, %r1583, %r1582, %r254;
	ld.local.u32 	%r864, [%rd142+16];
	shf.l.wrap.b32 	%r1583, %r864, %r1583, %r254;
$L__BB0_151:
	shr.u32 	%r865, %r1582, 30;
	shf.l.wrap.b32 	%r866, %r1583, %r1582, 2;
	shl.b32 	%r867, %r1583, 2;
	shr.u32 	%r868, %r866, 31;
	add.s32 	%r869, %r868, %r865;
	neg.s32 	%r870, %r869;
	setp.lt.s32 	%p152, %r250, 0;
	selp.b32 	%r1584, %r870, %r869, %p152;
	xor.b32  	%r871, %r866, %r250;
	shr.s32 	%r872, %r866, 31;
	xor.b32  	%r873, %r872, %r866;
	xor.b32  	%r874, %r872, %r867;
	cvt.u64.u32 	%rd429, %r873;
	shl.b64 	%rd430, %rd429, 32;
	cvt.u64.u32 	%rd431, %r874;
	or.b64  	%rd432, %rd430, %rd431;
	cvt.rn.f64.s64 	%fd37, %rd432;
	mul.f64 	%fd38, %fd37, 0d3BF921FB54442D19;
	cvt.rn.f32.f64 	%f798, %fd38;
	neg.f32 	%f799, %f798;
	setp.lt.s32 	%p153, %r871, 0;
	selp.f32 	%f2905, %f799, %f798, %p153;
$L__BB0_152:
	mul.rn.f32 	%f802, %f2905, %f2905;
	and.b32  	%r876, %r1584, 1;
	setp.eq.b32 	%p154, %r876, 1;
	selp.f32 	%f803, 0f3F800000, %f2905, %p154;
	fma.rn.f32 	%f804, %f802, %f803, 0f00000000;
	fma.rn.f32 	%f805, %f802, 0f37CBAC00, 0fBAB607ED;
	selp.f32 	%f806, %f805, 0fB94D4153, %p154;
	selp.f32 	%f807, 0f3D2AAABB, 0f3C0885E4, %p154;
	fma.rn.f32 	%f808, %f806, %f802, %f807;
	selp.f32 	%f809, 0fBEFFFFFF, 0fBE2AAAA8, %p154;
	fma.rn.f32 	%f810, %f808, %f802, %f809;
	fma.rn.f32 	%f811, %f810, %f804, %f803;
	and.b32  	%r877, %r1584, 2;
	setp.eq.s32 	%p155, %r877, 0;
	mov.f32 	%f812, 0f00000000;
	sub.f32 	%f813, %f812, %f811;
	selp.f32 	%f814, %f811, %f813, %p155;
	fma.rn.f32 	%f104, %f814, 0f38A17B0F, %f100;
	cvta.to.global.u64 	%rd433, %rd249;
	mul.wide.u32 	%rd434, %r1, 4;
	add.s64 	%rd143, %rd433, %rd434;
	st.global.f32 	[%rd143], %f104;
	cvta.to.global.u64 	%rd435, %rd258;
	add.s64 	%rd436, %rd435, %rd434;
	ld.global.f32 	%f815, [%rd436];
	add.f32 	%f816, %f815, 0fBF800000;
	cvt.rn.f32.u32 	%f817, %r207;
	mul.f32 	%f818, %f816, %f817;
	cvt.rzi.s32.f32 	%r263, %f818;
	ld.global.f32 	%f819, [%rd114];
	mul.f32 	%f105, %f819, 0f3C8EFA35;
	abs.f32 	%f106, %f105;
	setp.eq.f32 	%p156, %f105, 0f3F800000;
	mov.f32 	%f2906, 0f3F800000;
	@%p156 bra 	$L__BB0_157;
	setp.num.f32 	%p157, %f106, %f106;
	@%p157 bra 	$L__BB0_155;
	mov.f32 	%f875, 0f40000000;
	add.rn.f32 	%f2906, %f105, %f875;
	bra.uni 	$L__BB0_157;
$L__BB0_155:
	setp.lt.f32 	%p158, %f106, 0f00800000;
	mul.f32 	%f820, %f106, 0f4B800000;
	selp.f32 	%f821, %f820, %f106, %p158;
	mov.b32 	%r878, %f821;
	add.s32 	%r879, %r878, -1060439283;
	and.b32  	%r880, %r879, -8388608;
	sub.s32 	%r881, %r878, %r880;
	mov.b32 	%f822, %r881;
	cvt.rn.f32.s32 	%f823, %r880;
	selp.f32 	%f824, 0fC1C00000, 0f00000000, %p158;
	fma.rn.f32 	%f825, %f823, 0f34000000, %f824;
	add.f32 	%f826, %f822, 0fBF800000;
	add.f32 	%f827, %f822, 0f3F800000;
	rcp.approx.ftz.f32 	%f828, %f827;
	add.f32 	%f829, %f826, %f826;
	mul.f32 	%f830, %f829, %f828;
	mul.f32 	%f831, %f830, %f830;
	neg.f32 	%f832, %f830;
	sub.f32 	%f833, %f826, %f830;
	add.f32 	%f834, %f833, %f833;
	fma.rn.f32 	%f835, %f832, %f826, %f834;
	mul.rn.f32 	%f836, %f828, %f835;
	fma.rn.f32 	%f837, %f831, 0f3A2C32E4, 0f3B52E7DB;
	fma.rn.f32 	%f838, %f837, %f831, 0f3C93BB73;
	fma.rn.f32 	%f839, %f838, %f831, 0f3DF6384F;
	mul.rn.f32 	%f840, %f839, %f831;
	fma.rn.f32 	%f841, %f830, 0f3FB8AA3B, %f825;
	mul.f32 	%f842, %f840, 0f40400000;
	sub.f32 	%f843, %f825, %f841;
	fma.rn.f32 	%f844, %f830, 0f3FB8AA3B, %f843;
	fma.rn.f32 	%f845, %f836, 0f3FB8AA3B, %f844;
	fma.rn.f32 	%f846, %f830, 0f32A55E34, %f845;
	fma.rn.f32 	%f847, %f842, %f836, %f846;
	fma.rn.f32 	%f848, %f840, %f830, %f847;
	add.rn.f32 	%f849, %f841, %f848;
	mov.f32 	%f850, 0f40000000;
	mul.rn.f32 	%f851, %f849, %f850;
	cvt.rni.f32.f32 	%f852, %f851;
	sub.f32 	%f853, %f851, %f852;
	neg.f32 	%f854, %f851;
	fma.rn.f32 	%f855, %f849, 0f40000000, %f854;
	neg.f32 	%f856, %f841;
	add.rn.f32 	%f857, %f849, %f856;
	neg.f32 	%f858, %f857;
	add.rn.f32 	%f859, %f848, %f858;
	fma.rn.f32 	%f860, %f859, 0f40000000, %f855;
	add.f32 	%f861, %f853, %f860;
	setp.gt.f32 	%p159, %f852, 0f00000000;
	selp.b32 	%r882, 0, -2097152000, %p159;
	setp.neu.f32 	%p160, %f105, 0f00000000;
	setp.neu.f32 	%p161, %f106, 0f7F800000;
	setp.lt.f32 	%p162, %f851, 0f00000000;
	selp.f32 	%f862, 0f00000000, 0f7F800000, %p162;
	abs.f32 	%f863, %f851;
	setp.gt.f32 	%p163, %f863, 0f43180000;
	cvt.rzi.s32.f32 	%r883, %f852;
	shl.b32 	%r884, %r883, 23;
	sub.s32 	%r885, %r884, %r882;
	mov.b32 	%f864, %r885;
	add.s32 	%r886, %r882, 2130706432;
	mov.b32 	%f865, %r886;
	fma.rn.f32 	%f866, %f861, 0f391FCB8E, 0f3AAF85ED;
	fma.rn.f32 	%f867, %f866, %f861, 0f3C1D9856;
	fma.rn.f32 	%f868, %f867, %f861, 0f3D6357BB;
	fma.rn.f32 	%f869, %f868, %f861, 0f3E75FDEC;
	fma.rn.f32 	%f870, %f869, %f861, 0f3F317218;
	fma.rn.f32 	%f871, %f870, %f861, 0f3F800000;
	mul.f32 	%f872, %f871, %f865;
	mul.f32 	%f873, %f872, %f864;
	selp.f32 	%f2906, %f862, %f873, %p163;
	and.pred  	%p164, %p160, %p161;
	@%p164 bra 	$L__BB0_157;
	add.f32 	%f874, %f105, %f105;
	mov.b32 	%r887, %f874;
	and.b32  	%r888, %r887, 2147483647;
	mov.b32 	%f2906, %r888;
$L__BB0_157:
	fma.rn.f32 	%f877, %f105, 0f3F8FBE77, 0f3E2339C1;
	fma.rn.f32 	%f878, %f2906, 0f3D8676A7, %f877;
	fma.rn.f32 	%f879, %f105, 0f41E779A7, 0f3F800000;
	fma.rn.f32 	%f880, %f2906, 0f438AB2D4, %f879;
	div.rn.f32 	%f881, %f878, %f880;
	fma.rn.f32 	%f882, %f881, 0f3D7B5393, %f105;
	mul.f32 	%f883, %f882, 0f42652EE0;
	setp.lt.f32 	%p165, %f883, 0f00000000;
	selp.f32 	%f111, 0f00000000, %f883, %p165;
	add.f32 	%f112, %f111, 0f40C28EF3;
	abs.f32 	%f113, %f112;
	setp.eq.f32 	%p166, %f112, 0f3F800000;
	mov.f32 	%f2907, 0f3F800000;
	@%p166 bra 	$L__BB0_162;
	setp.num.f32 	%p167, %f113, %f113;
	@%p167 bra 	$L__BB0_160;
	mov.f32 	%f939, 0fBFD1758E;
	add.rn.f32 	%f2907, %f112, %f939;
	bra.uni 	$L__BB0_162;
$L__BB0_160:
	setp.lt.f32 	%p168, %f113, 0f00800000;
	mul.f32 	%f884, %f113, 0f4B800000;
	selp.f32 	%f885, %f884, %f113, %p168;
	mov.b32 	%r889, %f885;
	add.s32 	%r890, %r889, -1060439283;
	and.b32  	%r891, %r890, -8388608;
	sub.s32 	%r892, %r889, %r891;
	mov.b32 	%f886, %r892;
	cvt.rn.f32.s32 	%f887, %r891;
	selp.f32 	%f888, 0fC1C00000, 0f00000000, %p168;
	fma.rn.f32 	%f889, %f887, 0f34000000, %f888;
	add.f32 	%f890, %f886, 0fBF800000;
	add.f32 	%f891, %f886, 0f3F800000;
	rcp.approx.ftz.f32 	%f892, %f891;
	add.f32 	%f893, %f890, %f890;
	mul.f32 	%f894, %f893, %f892;
	mul.f32 	%f895, %f894, %f894;
	neg.f32 	%f896, %f894;
	sub.f32 	%f897, %f890, %f894;
	add.f32 	%f898, %f897, %f897;
	fma.rn.f32 	%f899, %f896, %f890, %f898;
	mul.rn.f32 	%f900, %f892, %f899;
	fma.rn.f32 	%f901, %f895, 0f3A2C32E4, 0f3B52E7DB;
	fma.rn.f32 	%f902, %f901, %f895, 0f3C93BB73;
	fma.rn.f32 	%f903, %f902, %f895, 0f3DF6384F;
	mul.rn.f32 	%f904, %f903, %f895;
	fma.rn.f32 	%f905, %f894, 0f3FB8AA3B, %f889;
	mul.f32 	%f906, %f904, 0f40400000;
	sub.f32 	%f907, %f889, %f905;
	fma.rn.f32 	%f908, %f894, 0f3FB8AA3B, %f907;
	fma.rn.f32 	%f909, %f900, 0f3FB8AA3B, %f908;
	fma.rn.f32 	%f910, %f894, 0f32A55E34, %f909;
	fma.rn.f32 	%f911, %f906, %f900, %f910;
	fma.rn.f32 	%f912, %f904, %f894, %f911;
	add.rn.f32 	%f913, %f905, %f912;
	mov.f32 	%f914, 0fBFD1758E;
	mul.rn.f32 	%f915, %f913, %f914;
	cvt.rni.f32.f32 	%f916, %f915;
	sub.f32 	%f917, %f915, %f916;
	neg.f32 	%f918, %f915;
	fma.rn.f32 	%f919, %f913, 0fBFD1758E, %f918;
	neg.f32 	%f920, %f905;
	add.rn.f32 	%f921, %f913, %f920;
	neg.f32 	%f922, %f921;
	add.rn.f32 	%f923, %f912, %f922;
	fma.rn.f32 	%f924, %f923, 0fBFD1758E, %f919;
	add.f32 	%f925, %f917, %f924;
	setp.gt.f32 	%p169, %f916, 0f00000000;
	selp.b32 	%r893, 0, -2097152000, %p169;
	setp.neu.f32 	%p170, %f112, 0f00000000;
	setp.neu.f32 	%p171, %f113, 0f7F800000;
	setp.lt.f32 	%p172, %f915, 0f00000000;
	selp.f32 	%f926, 0f00000000, 0f7F800000, %p172;
	abs.f32 	%f927, %f915;
	setp.gt.f32 	%p173, %f927, 0f43180000;
	cvt.rzi.s32.f32 	%r894, %f916;
	shl.b32 	%r895, %r894, 23;
	sub.s32 	%r896, %r895, %r893;
	mov.b32 	%f928, %r896;
	add.s32 	%r897, %r893, 2130706432;
	mov.b32 	%f929, %r897;
	fma.rn.f32 	%f930, %f925, 0f391FCB8E, 0f3AAF85ED;
	fma.rn.f32 	%f931, %f930, %f925, 0f3C1D9856;
	fma.rn.f32 	%f932, %f931, %f925, 0f3D6357BB;
	fma.rn.f32 	%f933, %f932, %f925, 0f3E75FDEC;
	fma.rn.f32 	%f934, %f933, %f925, 0f3F317218;
	fma.rn.f32 	%f935, %f934, %f925, 0f3F800000;
	mul.f32 	%f936, %f935, %f929;
	mul.f32 	%f937, %f936, %f928;
	selp.f32 	%f2907, %f926, %f937, %p173;
	and.pred  	%p174, %p170, %p171;
	@%p174 bra 	$L__BB0_162;
	add.f32 	%f938, %f112, %f112;
	mov.b32 	%r898, %f938;
	and.b32  	%r899, %r898, 2147483647;
	xor.b32  	%r900, %r899, 2139095040;
	mov.b32 	%f2907, %r900;
$L__BB0_162:
	ld.param.u64 	%rd575, [_Z22calculate_temporaldataPfS_S_S_S_S_S_S_S_S_S_S_S_S_S_S_S_S_S_S__param_14];
	cvta.to.global.u64 	%rd437, %rd575;
	shl.b64 	%rd438, %rd75, 2;
	add.s64 	%rd144, %rd437, %rd438;
	ld.global.f32 	%f940, [%rd144];
	neg.f32 	%f941, %f940;
	ld.global.f32 	%f942, [%rd2];
	div.rn.f32 	%f118, %f941, %f942;
	mul.f32 	%f119, %f111, 0f3C8EFA35;
	mul.f32 	%f943, %f119, 0f3F22F983;
	cvt.rni.s32.f32 	%r1588, %f943;
	cvt.rn.f32.s32 	%f944, %r1588;
	fma.rn.f32 	%f945, %f944, 0fBFC90FDA, %f119;
	fma.rn.f32 	%f946, %f944, 0fB3A22168, %f945;
	fma.rn.f32 	%f2908, %f944, 0fA7C234C5, %f946;
	abs.f32 	%f121, %f119;
	setp.ltu.f32 	%p175, %f121, 0f47CE4780;
	@%p175 bra 	$L__BB0_170;
	setp.neu.f32 	%p176, %f121, 0f7F800000;
	@%p176 bra 	$L__BB0_165;
	mov.f32 	%f949, 0f00000000;
	mul.rn.f32 	%f2908, %f119, %f949;
	mov.b32 	%r1588, 0;
	bra.uni 	$L__BB0_170;
$L__BB0_165:
	mov.b32 	%r265, %f119;
	shl.b32 	%r902, %r265, 8;
	or.b32  	%r266, %r902, -2147483648;
	mov.b64 	%rd638, 0;
	mov.b32 	%r1585, 0;
	mov.u64 	%rd636, __cudart_i2opi_f;
	mov.u64 	%rd637, %rd3;
$L__BB0_166:
	.pragma "nounroll";
	ld.global.nc.u32 	%r903, [%rd636];
	mad.wide.u32 	%rd441, %r903, %r266, %rd638;
	shr.u64 	%rd638, %rd441, 32;
	st.local.u32 	[%rd637], %rd441;
	add.s32 	%r1585, %r1585, 1;
	add.s64 	%rd637, %rd637, 4;
	add.s64 	%rd636, %rd636, 4;
	setp.ne.s32 	%p177, %r1585, 6;
	@%p177 bra 	$L__BB0_166;
	shr.u32 	%r904, %r265, 23;
	st.local.u32 	[%rd3+24], %rd638;
	and.b32  	%r269, %r904, 31;
	and.b32  	%r905, %r904, 224;
	add.s32 	%r906, %r905, -128;
	shr.u32 	%r907, %r906, 5;
	mul.wide.u32 	%rd442, %r907, 4;
	sub.s64 	%rd151, %rd3, %rd442;
	ld.local.u32 	%r1586, [%rd151+24];
	ld.local.u32 	%r1587, [%rd151+20];
	setp.eq.s32 	%p178, %r269, 0;
	@%p178 bra 	$L__BB0_169;
	shf.l.wrap.b32 	%r1586, %r1587, %r1586, %r269;
	ld.local.u32 	%r908, [%rd151+16];
	shf.l.wrap.b32 	%r1587, %r908, %r1587, %r269;
$L__BB0_169:
	shr.u32 	%r909, %r1586, 30;
	shf.l.wrap.b32 	%r910, %r1587, %r1586, 2;
	shl.b32 	%r911, %r1587, 2;
	shr.u32 	%r912, %r910, 31;
	add.s32 	%r913, %r912, %r909;
	neg.s32 	%r914, %r913;
	setp.lt.s32 	%p179, %r265, 0;
	selp.b32 	%r1588, %r914, %r913, %p179;
	xor.b32  	%r915, %r910, %r265;
	shr.s32 	%r916, %r910, 31;
	xor.b32  	%r917, %r916, %r910;
	xor.b32  	%r918, %r916, %r911;
	cvt.u64.u32 	%rd443, %r917;
	shl.b64 	%rd444, %rd443, 32;
	cvt.u64.u32 	%rd445, %r918;
	or.b64  	%rd446, %rd444, %rd445;
	cvt.rn.f64.s64 	%fd39, %rd446;
	mul.f64 	%fd40, %fd39, 0d3BF921FB54442D19;
	cvt.rn.f32.f64 	%f947, %fd40;
	neg.f32 	%f948, %f947;
	setp.lt.s32 	%p180, %r915, 0;
	selp.f32 	%f2908, %f948, %f947, %p180;
$L__BB0_170:
	fma.rn.f32 	%f950, %f118, 0f3BBB989D, 0f3F000000;
	cvt.sat.f32.f32 	%f951, %f950;
	mov.f32 	%f952, 0f4B400001;
	mov.f32 	%f953, 0f437C0000;
	fma.rm.f32 	%f954, %f951, %f953, %f952;
	mul.rn.f32 	%f955, %f2908, %f2908;
	and.b32  	%r920, %r1588, 1;
	setp.eq.b32 	%p181, %r920, 1;
	selp.f32 	%f956, 0f3F800000, %f2908, %p181;
	fma.rn.f32 	%f957, %f955, %f956, 0f00000000;
	fma.rn.f32 	%f958, %f955, 0f37CBAC00, 0fBAB607ED;
	selp.f32 	%f959, %f958, 0fB94D4153, %p181;
	selp.f32 	%f960, 0f3D2AAABB, 0f3C0885E4, %p181;
	fma.rn.f32 	%f961, %f959, %f955, %f960;
	selp.f32 	%f962, 0fBEFFFFFF, 0fBE2AAAA8, %p181;
	fma.rn.f32 	%f963, %f961, %f955, %f962;
	fma.rn.f32 	%f964, %f963, %f957, %f956;
	and.b32  	%r921, %r1588, 2;
	setp.eq.s32 	%p182, %r921, 0;
	mov.f32 	%f965, 0f00000000;
	sub.f32 	%f966, %f965, %f964;
	selp.f32 	%f967, %f964, %f966, %p182;
	fma.rn.f32 	%f968, %f2907, 0f3F0176DE, %f967;
	add.f32 	%f969, %f954, 0fCB40007F;
	neg.f32 	%f970, %f969;
	fma.rn.f32 	%f971, %f118, 0f3FB8AA3B, %f970;
	fma.rn.f32 	%f972, %f118, 0f32A57060, %f971;
	ex2.approx.ftz.f32 	%f973, %f972;
	mov.b32 	%r922, %f954;
	shl.b32 	%r923, %r922, 23;
	mov.b32 	%f974, %r923;
	mul.f32 	%f975, %f973, %f974;
	div.rn.f32 	%f125, %f975, %f968;
	setp.gtu.f32 	%p183, %f125, 0f41A00000;
	@%p183 bra 	$L__BB0_189;
	fma.rn.f32 	%f126, %f125, 0f3FE02A99, 0f40D425AF;
	abs.f32 	%f127, %f125;
	setp.lt.f32 	%p184, %f127, 0f00800000;
	mul.f32 	%f977, %f127, 0f4B800000;
	selp.f32 	%f978, %f977, %f127, %p184;
	selp.f32 	%f979, 0fC1C00000, 0f00000000, %p184;
	mov.b32 	%r924, %f978;
	add.s32 	%r925, %r924, -1060439283;
	and.b32  	%r926, %r925, -8388608;
	sub.s32 	%r927, %r924, %r926;
	mov.b32 	%f980, %r927;
	cvt.rn.f32.s32 	%f981, %r926;
	fma.rn.f32 	%f982, %f981, 0f34000000, %f979;
	add.f32 	%f983, %f980, 0fBF800000;
	add.f32 	%f984, %f980, 0f3F800000;
	rcp.approx.ftz.f32 	%f985, %f984;
	add.f32 	%f986, %f983, %f983;
	mul.f32 	%f987, %f986, %f985;
	mul.f32 	%f988, %f987, %f987;
	sub.f32 	%f989, %f983, %f987;
	add.f32 	%f990, %f989, %f989;
	neg.f32 	%f991, %f987;
	fma.rn.f32 	%f992, %f991, %f983, %f990;
	mul.rn.f32 	%f993, %f985, %f992;
	fma.rn.f32 	%f994, %f988, 0f3A2C32E4, 0f3B52E7DB;
	fma.rn.f32 	%f995, %f994, %f988, 0f3C93BB73;
	fma.rn.f32 	%f996, %f995, %f988, 0f3DF6384F;
	mul.rn.f32 	%f997, %f996, %f988;
	fma.rn.f32 	%f998, %f987, 0f3FB8AA3B, %f982;
	sub.f32 	%f999, %f982, %f998;
	fma.rn.f32 	%f1000, %f987, 0f3FB8AA3B, %f999;
	fma.rn.f32 	%f1001, %f993, 0f3FB8AA3B, %f1000;
	fma.rn.f32 	%f1002, %f987, 0f32A55E34, %f1001;
	mul.f32 	%f1003, %f997, 0f40400000;
	fma.rn.f32 	%f1004, %f1003, %f993, %f1002;
	fma.rn.f32 	%f1005, %f997, %f987, %f1004;
	add.rn.f32 	%f128, %f998, %f1005;
	neg.f32 	%f1006, %f998;
	add.rn.f32 	%f1007, %f128, %f1006;
	neg.f32 	%f1008, %f1007;
	add.rn.f32 	%f129, %f1005, %f1008;
	setp.eq.f32 	%p185, %f125, 0f3F800000;
	mov.f32 	%f2909, 0f3F800000;
	@%p185 bra 	$L__BB0_176;
	setp.num.f32 	%p186, %f127, %f127;
	@%p186 bra 	$L__BB0_174;
	mov.f32 	%f1030, 0f40000000;
	add.rn.f32 	%f2909, %f125, %f1030;
	bra.uni 	$L__BB0_176;
$L__BB0_174:
	mov.f32 	%f1009, 0f40000000;
	mul.rn.f32 	%f1010, %f128, %f1009;
	cvt.rni.f32.f32 	%f1011, %f1010;
	sub.f32 	%f1012, %f1010, %f1011;
	neg.f32 	%f1013, %f1010;
	fma.rn.f32 	%f1014, %f128, 0f40000000, %f1013;
	fma.rn.f32 	%f1015, %f129, 0f40000000, %f1014;
	add.f32 	%f1016, %f1012, %f1015;
	setp.gt.f32 	%p187, %f1011, 0f00000000;
	selp.b32 	%r928, 0, -2097152000, %p187;
	setp.neu.f32 	%p188, %f125, 0f00000000;
	setp.neu.f32 	%p189, %f127, 0f7F800000;
	setp.lt.f32 	%p190, %f1010, 0f00000000;
	selp.f32 	%f1017, 0f00000000, 0f7F800000, %p190;
	abs.f32 	%f1018, %f1010;
	setp.gt.f32 	%p191, %f1018, 0f43180000;
	cvt.rzi.s32.f32 	%r929, %f1011;
	shl.b32 	%r930, %r929, 23;
	sub.s32 	%r931, %r930, %r928;
	mov.b32 	%f1019, %r931;
	add.s32 	%r932, %r928, 2130706432;
	mov.b32 	%f1020, %r932;
	fma.rn.f32 	%f1021, %f1016, 0f391FCB8E, 0f3AAF85ED;
	fma.rn.f32 	%f1022, %f1021, %f1016, 0f3C1D9856;
	fma.rn.f32 	%f1023, %f1022, %f1016, 0f3D6357BB;
	fma.rn.f32 	%f1024, %f1023, %f1016, 0f3E75FDEC;
	fma.rn.f32 	%f1025, %f1024, %f1016, 0f3F317218;
	fma.rn.f32 	%f1026, %f1025, %f1016, 0f3F800000;
	mul.f32 	%f1027, %f1026, %f1020;
	mul.f32 	%f1028, %f1027, %f1019;
	selp.f32 	%f2909, %f1017, %f1028, %p191;
	and.pred  	%p192, %p188, %p189;
	@%p192 bra 	$L__BB0_176;
	add.f32 	%f1029, %f125, %f125;
	mov.b32 	%r933, %f1029;
	and.b32  	%r934, %r933, 2147483647;
	mov.b32 	%f2909, %r934;
$L__BB0_176:
	setp.eq.f32 	%p193, %f125, 0f3F800000;
	fma.rn.f32 	%f134, %f2909, 0fBDF62B6B, %f126;
	mov.f32 	%f1032, 0f40400000;
	mul.rn.f32 	%f1033, %f128, %f1032;
	neg.f32 	%f1034, %f1033;
	fma.rn.f32 	%f1035, %f128, 0f40400000, %f1034;
	fma.rn.f32 	%f1036, %f129, 0f40400000, %f1035;
	cvt.rni.f32.f32 	%f1037, %f1033;
	sub.f32 	%f1038, %f1033, %f1037;
	add.f32 	%f1039, %f1038, %f1036;
	fma.rn.f32 	%f1040, %f1039, 0f391FCB8E, 0f3AAF85ED;
	fma.rn.f32 	%f1041, %f1040, %f1039, 0f3C1D9856;
	fma.rn.f32 	%f1042, %f1041, %f1039, 0f3D6357BB;
	fma.rn.f32 	%f1043, %f1042, %f1039, 0f3E75FDEC;
	fma.rn.f32 	%f1044, %f1043, %f1039, 0f3F317218;
	fma.rn.f32 	%f1045, %f1044, %f1039, 0f3F800000;
	cvt.rzi.s32.f32 	%r935, %f1037;
	setp.gt.f32 	%p194, %f1037, 0f00000000;
	selp.b32 	%r936, 0, -2097152000, %p194;
	add.s32 	%r937, %r936, 2130706432;
	mov.b32 	%f1046, %r937;
	mul.f32 	%f1047, %f1045, %f1046;
	shl.b32 	%r938, %r935, 23;
	sub.s32 	%r939, %r938, %r936;
	mov.b32 	%f1048, %r939;
	mul.f32 	%f1049, %f1047, %f1048;
	abs.f32 	%f1050, %f1033;
	setp.gt.f32 	%p195, %f1050, 0f43180000;
	setp.lt.f32 	%p196, %f1033, 0f00000000;
	selp.f32 	%f1051, 0f00000000, 0f7F800000, %p196;
	selp.f32 	%f135, %f1051, %f1049, %p195;
	mov.f32 	%f2910, 0f3F800000;
	@%p193 bra 	$L__BB0_183;
	setp.num.f32 	%p197, %f127, %f127;
	@%p197 bra 	$L__BB0_179;
	mov.f32 	%f1052, 0f40400000;
	add.rn.f32 	%f2910, %f125, %f1052;
	bra.uni 	$L__BB0_183;
$L__BB0_179:
	setp.neu.f32 	%p198, %f125, 0f00000000;
	setp.neu.f32 	%p199, %f127, 0f7F800000;
	and.pred  	%p200, %p198, %p199;
	@%p200 bra 	$L__BB0_181;
	add.f32 	%f2910, %f125, %f125;
	bra.uni 	$L__BB0_183;
$L__BB0_181:
	setp.geu.f32 	%p201, %f125, 0f00000000;
	mov.f32 	%f2910, %f135;
	@%p201 bra 	$L__BB0_183;
	neg.f32 	%f2910, %f135;
$L__BB0_183:
	setp.eq.f32 	%p202, %f125, 0f3F800000;
	fma.rn.f32 	%f140, %f2910, 0f3BD4FDF4, %f134;
	mov.f32 	%f1054, 0f40800000;
	mul.rn.f32 	%f1055, %f128, %f1054;
	neg.f32 	%f1056, %f1055;
	fma.rn.f32 	%f1057, %f128, 0f40800000, %f1056;
	fma.rn.f32 	%f1058, %f129, 0f40800000, %f1057;
	cvt.rni.f32.f32 	%f1059, %f1055;
	sub.f32 	%f1060, %f1055, %f1059;
	add.f32 	%f1061, %f1060, %f1058;
	fma.rn.f32 	%f1062, %f1061, 0f391FCB8E, 0f3AAF85ED;
	fma.rn.f32 	%f1063, %f1062, %f1061, 0f3C1D9856;
	fma.rn.f32 	%f1064, %f1063, %f1061, 0f3D6357BB;
	fma.rn.f32 	%f1065, %f1064, %f1061, 0f3E75FDEC;
	fma.rn.f32 	%f1066, %f1065, %f1061, 0f3F317218;
	fma.rn.f32 	%f1067, %f1066, %f1061, 0f3F800000;
	cvt.rzi.s32.f32 	%r940, %f1059;
	setp.gt.f32 	%p203, %f1059, 0f00000000;
	selp.b32 	%r941, 0, -2097152000, %p203;
	add.s32 	%r942, %r941, 2130706432;
	mov.b32 	%f1068, %r942;
	mul.f32 	%f1069, %f1067, %f1068;
	shl.b32 	%r943, %r940, 23;
	sub.s32 	%r944, %r943, %r941;
	mov.b32 	%f1070, %r944;
	mul.f32 	%f1071, %f1069, %f1070;
	abs.f32 	%f1072, %f1055;
	setp.gt.f32 	%p204, %f1072, 0f43180000;
	setp.lt.f32 	%p205, %f1055, 0f00000000;
	selp.f32 	%f1073, 0f00000000, 0f7F800000, %p205;
	selp.f32 	%f141, %f1073, %f1071, %p204;
	mov.f32 	%f2911, 0f3F800000;
	@%p202 bra 	$L__BB0_188;
	setp.num.f32 	%p206, %f127, %f127;
	@%p206 bra 	$L__BB0_186;
	mov.f32 	%f1075, 0f40800000;
	add.rn.f32 	%f2911, %f125, %f1075;
	bra.uni 	$L__BB0_188;
$L__BB0_186:
	setp.neu.f32 	%p207, %f125, 0f00000000;
	setp.neu.f32 	%p208, %f127, 0f7F800000;
	and.pred  	%p209, %p207, %p208;
	mov.f32 	%f2911, %f141;
	@%p209 bra 	$L__BB0_188;
	add.f32 	%f1074, %f125, %f125;
	mov.b32 	%r945, %f1074;
	and.b32  	%r946, %r945, 2147483647;
	mov.b32 	%f2911, %r946;
$L__BB0_188:
	fma.rn.f32 	%f2912, %f2911, 0fB908509C, %f140;
	bra.uni 	$L__BB0_190;
$L__BB0_189:
	fma.rn.f32 	%f2912, %f125, 0f3F37CED9, 0f41266666;
$L__BB0_190:
	ld.global.f32 	%f1076, [%rd113];
	mul.f32 	%f148, %f1076, 0f3C8EFA35;
	ld.global.f32 	%f1077, [%rd1];
	mul.f32 	%f149, %f1077, %f104;
	mul.f32 	%f1078, %f148, 0f3F22F983;
	cvt.rni.s32.f32 	%r1592, %f1078;
	cvt.rn.f32.s32 	%f1079, %r1592;
	fma.rn.f32 	%f1080, %f1079, 0fBFC90FDA, %f148;
	fma.rn.f32 	%f1081, %f1079, 0fB3A22168, %f1080;
	fma.rn.f32 	%f2913, %f1079, 0fA7C234C5, %f1081;
	abs.f32 	%f151, %f148;
	setp.ltu.f32 	%p210, %f151, 0f47CE4780;
	@%p210 bra 	$L__BB0_198;
	setp.neu.f32 	%p211, %f151, 0f7F800000;
	@%p211 bra 	$L__BB0_193;
	mov.f32 	%f1084, 0f00000000;
	mul.rn.f32 	%f2913, %f148, %f1084;
	mov.b32 	%r1592, 0;
	bra.uni 	$L__BB0_198;
$L__BB0_193:
	mov.b32 	%r279, %f148;
	shl.b32 	%r948, %r279, 8;
	or.b32  	%r280, %r948, -2147483648;
	mov.b64 	%rd641, 0;
	mov.b32 	%r1589, 0;
	mov.u64 	%rd639, __cudart_i2opi_f;
	mov.u64 	%rd640, %rd3;
$L__BB0_194:
	.pragma "nounroll";
	ld.global.nc.u32 	%r949, [%rd639];
	mad.wide.u32 	%rd449, %r949, %r280, %rd641;
	shr.u64 	%rd641, %rd449, 32;
	st.local.u32 	[%rd640], %rd449;
	add.s32 	%r1589, %r1589, 1;
	add.s64 	%rd640, %rd640, 4;
	add.s64 	%rd639, %rd639, 4;
	setp.ne.s32 	%p212, %r1589, 6;
	@%p212 bra 	$L__BB0_194;
	shr.u32 	%r950, %r279, 23;
	st.local.u32 	[%rd3+24], %rd641;
	and.b32  	%r283, %r950, 31;
	and.b32  	%r951, %r950, 224;
	add.s32 	%r952, %r951, -128;
	shr.u32 	%r953, %r952, 5;
	mul.wide.u32 	%rd450, %r953, 4;
	sub.s64 	%rd158, %rd3, %rd450;
	ld.local.u32 	%r1590, [%rd158+24];
	ld.local.u32 	%r1591, [%rd158+20];
	setp.eq.s32 	%p213, %r283, 0;
	@%p213 bra 	$L__BB0_197;
	shf.l.wrap.b32 	%r1590, %r1591, %r1590, %r283;
	ld.local.u32 	%r954, [%rd158+16];
	shf.l.wrap.b32 	%r1591, %r954, %r1591, %r283;
$L__BB0_197:
	shr.u32 	%r955, %r1590, 30;
	shf.l.wrap.b32 	%r956, %r1591, %r1590, 2;
	shl.b32 	%r957, %r1591, 2;
	shr.u32 	%r958, %r956, 31;
	add.s32 	%r959, %r958, %r955;
	neg.s32 	%r960, %r959;
	setp.lt.s32 	%p214, %r279, 0;
	selp.b32 	%r1592, %r960, %r959, %p214;
	xor.b32  	%r961, %r956, %r279;
	shr.s32 	%r962, %r956, 31;
	xor.b32  	%r963, %r962, %r956;
	xor.b32  	%r964, %r962, %r957;
	cvt.u64.u32 	%rd451, %r963;
	shl.b64 	%rd452, %rd451, 32;
	cvt.u64.u32 	%rd453, %r964;
	or.b64  	%rd454, %rd452, %rd453;
	cvt.rn.f64.s64 	%fd41, %rd454;
	mul.f64 	%fd42, %fd41, 0d3BF921FB54442D19;
	cvt.rn.f32.f64 	%f1082, %fd42;
	neg.f32 	%f1083, %f1082;
	setp.lt.s32 	%p215, %r961, 0;
	selp.f32 	%f2913, %f1083, %f1082, %p215;
$L__BB0_198:
	ld.param.u64 	%rd576, [_Z22calculate_temporaldataPfS_S_S_S_S_S_S_S_S_S_S_S_S_S_S_S_S_S_S__param_15];
	add.s32 	%r966, %r1592, 1;
	mul.rn.f32 	%f1086, %f2913, %f2913;
	and.b32  	%r967, %r1592, 1;
	setp.eq.b32 	%p216, %r967, 1;
	selp.f32 	%f1087, %f2913, 0f3F800000, %p216;
	fma.rn.f32 	%f1088, %f1086, %f1087, 0f00000000;
	fma.rn.f32 	%f1089, %f1086, 0f37CBAC00, 0fBAB607ED;
	selp.f32 	%f1090, 0fB94D4153, %f1089, %p216;
	selp.f32 	%f1091, 0f3C0885E4, 0f3D2AAABB, %p216;
	fma.rn.f32 	%f1092, %f1090, %f1086, %f1091;
	selp.f32 	%f1093, 0fBE2AAAA8, 0fBEFFFFFF, %p216;
	fma.rn.f32 	%f1094, %f1092, %f1086, %f1093;
	fma.rn.f32 	%f1095, %f1094, %f1088, %f1087;
	and.b32  	%r968, %r966, 2;
	setp.eq.s32 	%p217, %r968, 0;
	mov.f32 	%f1096, 0f00000000;
	sub.f32 	%f1097, %f1096, %f1095;
	selp.f32 	%f1098, %f1095, %f1097, %p217;
	mul.f32 	%f1099, %f149, %f1098;
	cvt.s64.s32 	%rd455, %r263;
	add.s64 	%rd456, %rd455, %rd75;
	cvta.to.global.u64 	%rd457, %rd576;
	shl.b64 	%rd458, %rd456, 2;
	add.s64 	%rd159, %rd457, %rd458;
	ld.global.f32 	%f155, [%rd159];
	mul.f32 	%f1100, %f155, 0fBF5DBF48;
	mul.f32 	%f1101, %f125, %f1100;
	rcp.rn.f32 	%f1102, %f2912;
	mul.f32 	%f1103, %f1102, %f1101;
	fma.rn.f32 	%f1104, %f1103, 0f3BBB989D, 0f3F000000;
	cvt.sat.f32.f32 	%f1105, %f1104;
	mov.f32 	%f1106, 0f4B400001;
	mov.f32 	%f1107, 0f437C0000;
	fma.rm.f32 	%f1108, %f1105, %f1107, %f1106;
	add.f32 	%f1109, %f1108, 0fCB40007F;
	neg.f32 	%f1110, %f1109;
	fma.rn.f32 	%f1111, %f1103, 0f3FB8AA3B, %f1110;
	fma.rn.f32 	%f1112, %f1103, 0f32A57060, %f1111;
	mov.b32 	%r969, %f1108;
	shl.b32 	%r970, %r969, 23;
	mov.b32 	%f1113, %r970;
	ex2.approx.ftz.f32 	%f1114, %f1112;
	mul.f32 	%f1115, %f1114, %f1113;
	mul.f32 	%f156, %f1099, %f1115;
	fma.rn.f32 	%f157, %f155, 0f3CFA3550, 0fBC81C92E;
	abs.f32 	%f158, %f155;
	setp.lt.f32 	%p218, %f158, 0f00800000;
	mul.f32 	%f1116, %f158, 0f4B800000;
	selp.f32 	%f1117, %f1116, %f158, %p218;
	selp.f32 	%f1118, 0fC1C00000, 0f00000000, %p218;
	mov.b32 	%r971, %f1117;
	add.s32 	%r972, %r971, -1060439283;
	and.b32  	%r973, %r972, -8388608;
	sub.s32 	%r974, %r971, %r973;
	mov.b32 	%f1119, %r974;
	cvt.rn.f32.s32 	%f1120, %r973;
	fma.rn.f32 	%f1121, %f1120, 0f34000000, %f1118;
	add.f32 	%f1122, %f1119, 0fBF800000;
	add.f32 	%f1123, %f1119, 0f3F800000;
	rcp.approx.ftz.f32 	%f1124, %f1123;
	add.f32 	%f1125, %f1122, %f1122;
	mul.f32 	%f1126, %f1125, %f1124;
	mul.f32 	%f1127, %f1126, %f1126;
	sub.f32 	%f1128, %f1122, %f1126;
	add.f32 	%f1129, %f1128, %f1128;
	neg.f32 	%f1130, %f1126;
	fma.rn.f32 	%f1131, %f1130, %f1122, %f1129;
	mul.rn.f32 	%f1132, %f1124, %f1131;
	fma.rn.f32 	%f1133, %f1127, 0f3A2C32E4, 0f3B52E7DB;
	fma.rn.f32 	%f1134, %f1133, %f1127, 0f3C93BB73;
	fma.rn.f32 	%f1135, %f1134, %f1127, 0f3DF6384F;
	mul.rn.f32 	%f1136, %f1135, %f1127;
	fma.rn.f32 	%f1137, %f1126, 0f3FB8AA3B, %f1121;
	sub.f32 	%f1138, %f1121, %f1137;
	fma.rn.f32 	%f1139, %f1126, 0f3FB8AA3B, %f1138;
	fma.rn.f32 	%f1140, %f1132, 0f3FB8AA3B, %f1139;
	fma.rn.f32 	%f1141, %f1126, 0f32A55E34, %f1140;
	mul.f32 	%f1142, %f1136, 0f40400000;
	fma.rn.f32 	%f1143, %f1142, %f1132, %f1141;
	fma.rn.f32 	%f1144, %f1136, %f1126, %f1143;
	add.rn.f32 	%f1145, %f1137, %f1144;
	neg.f32 	%f1146, %f1137;
	add.rn.f32 	%f1147, %f1145, %f1146;
	neg.f32 	%f1148, %f1147;
	add.rn.f32 	%f1149, %f1144, %f1148;
	mov.f32 	%f1150, 0f40000000;
	mul.rn.f32 	%f1151, %f1145, %f1150;
	neg.f32 	%f1152, %f1151;
	fma.rn.f32 	%f1153, %f1145, 0f40000000, %f1152;
	fma.rn.f32 	%f1154, %f1149, 0f40000000, %f1153;
	cvt.rni.f32.f32 	%f1155, %f1151;
	sub.f32 	%f1156, %f1151, %f1155;
	add.f32 	%f1157, %f1156, %f1154;
	fma.rn.f32 	%f1158, %f1157, 0f391FCB8E, 0f3AAF85ED;
	fma.rn.f32 	%f1159, %f1158, %f1157, 0f3C1D9856;
	fma.rn.f32 	%f1160, %f1159, %f1157, 0f3D6357BB;
	fma.rn.f32 	%f1161, %f1160, %f1157, 0f3E75FDEC;
	fma.rn.f32 	%f1162, %f1161, %f1157, 0f3F317218;
	fma.rn.f32 	%f1163, %f1162, %f1157, 0f3F800000;
	cvt.rzi.s32.f32 	%r975, %f1155;
	setp.gt.f32 	%p219, %f1155, 0f00000000;
	selp.b32 	%r976, 0, -2097152000, %p219;
	add.s32 	%r977, %r976, 2130706432;
	mov.b32 	%f1164, %r977;
	mul.f32 	%f1165, %f1163, %f1164;
	shl.b32 	%r978, %r975, 23;
	sub.s32 	%r979, %r978, %r976;
	mov.b32 	%f1166, %r979;
	mul.f32 	%f1167, %f1165, %f1166;
	abs.f32 	%f1168, %f1151;
	setp.gt.f32 	%p220, %f1168, 0f43180000;
	setp.lt.f32 	%p221, %f1151, 0f00000000;
	selp.f32 	%f1169, 0f00000000, 0f7F800000, %p221;
	selp.f32 	%f159, %f1169, %f1167, %p220;
	setp.eq.f32 	%p222, %f155, 0f3F800000;
	mov.f32 	%f2914, 0f3F800000;
	@%p222 bra 	$L__BB0_203;
	setp.num.f32 	%p223, %f158, %f158;
	@%p223 bra 	$L__BB0_201;
	mov.f32 	%f1171, 0f40000000;
	add.rn.f32 	%f2914, %f155, %f1171;
	bra.uni 	$L__BB0_203;
$L__BB0_201:
	setp.neu.f32 	%p224, %f155, 0f00000000;
	setp.neu.f32 	%p225, %f158, 0f7F800000;
	and.pred  	%p226, %p224, %p225;
	mov.f32 	%f2914, %f159;
	@%p226 bra 	$L__BB0_203;
	add.f32 	%f1170, %f155, %f155;
	mov.b32 	%r980, %f1170;
	and.b32  	%r981, %r980, 2147483647;
	mov.b32 	%f2914, %r981;
$L__BB0_203:
	fma.rn.f32 	%f163, %f2914, 0f39C71279, %f157;
	mul.f32 	%f1172, %f105, 0f3F22F983;
	cvt.rni.s32.f32 	%r1596, %f1172;
	cvt.rn.f32.s32 	%f1173, %r1596;
	fma.rn.f32 	%f1174, %f1173, 0fBFC90FDA, %f105;
	fma.rn.f32 	%f1175, %f1173, 0fB3A22168, %f1174;
	fma.rn.f32 	%f2915, %f1173, 0fA7C234C5, %f1175;
	setp.ltu.f32 	%p227, %f106, 0f47CE4780;
	@%p227 bra 	$L__BB0_211;
	setp.neu.f32 	%p228, %f106, 0f7F800000;
	@%p228 bra 	$L__BB0_206;
	mov.f32 	%f1178, 0f00000000;
	mul.rn.f32 	%f2915, %f105, %f1178;
	mov.b32 	%r1596, 0;
	bra.uni 	$L__BB0_211;
$L__BB0_206:
	mov.b32 	%r293, %f105;
	shl.b32 	%r983, %r293, 8;
	or.b32  	%r294, %r983, -2147483648;
	mov.b64 	%rd644, 0;
	mov.b32 	%r1593, 0;
	mov.u64 	%rd642, __cudart_i2opi_f;
	mov.u64 	%rd643, %rd3;
$L__BB0_207:
	.pragma "nounroll";
	ld.global.nc.u32 	%r984, [%rd642];
	mad.wide.u32 	%rd461, %r984, %r294, %rd644;
	shr.u64 	%rd644, %rd461, 32;
	st.local.u32 	[%rd643], %rd461;
	add.s32 	%r1593, %r1593, 1;
	add.s64 	%rd643, %rd643, 4;
	add.s64 	%rd642, %rd642, 4;
	setp.ne.s32 	%p229, %r1593, 6;
	@%p229 bra 	$L__BB0_207;
	shr.u32 	%r985, %r293, 23;
	st.local.u32 	[%rd3+24], %rd644;
	and.b32  	%r297, %r985, 31;
	and.b32  	%r986, %r985, 224;
	add.s32 	%r987, %r986, -128;
	shr.u32 	%r988, %r987, 5;
	mul.wide.u32 	%rd462, %r988, 4;
	sub.s64 	%rd166, %rd3, %rd462;
	ld.local.u32 	%r1594, [%rd166+24];
	ld.local.u32 	%r1595, [%rd166+20];
	setp.eq.s32 	%p230, %r297, 0;
	@%p230 bra 	$L__BB0_210;
	shf.l.wrap.b32 	%r1594, %r1595, %r1594, %r297;
	ld.local.u32 	%r989, [%rd166+16];
	shf.l.wrap.b32 	%r1595, %r989, %r1595, %r297;
$L__BB0_210:
	shr.u32 	%r990, %r1594, 30;
	shf.l.wrap.b32 	%r991, %r1595, %r1594, 2;
	shl.b32 	%r992, %r1595, 2;
	shr.u32 	%r993, %r991, 31;
	add.s32 	%r994, %r993, %r990;
	neg.s32 	%r995, %r994;
	setp.lt.s32 	%p231, %r293, 0;
	selp.b32 	%r1596, %r995, %r994, %p231;
	xor.b32  	%r996, %r991, %r293;
	shr.s32 	%r997, %r991, 31;
	xor.b32  	%r998, %r997, %r991;
	xor.b32  	%r999, %r997, %r992;
	cvt.u64.u32 	%rd463, %r998;
	shl.b64 	%rd464, %rd463, 32;
	cvt.u64.u32 	%rd465, %r999;
	or.b64  	%rd466, %rd464, %rd465;
	cvt.rn.f64.s64 	%fd43, %rd466;
	mul.f64 	%fd44, %fd43, 0d3BF921FB54442D19;
	cvt.rn.f32.f64 	%f1176, %fd44;
	neg.f32 	%f1177, %f1176;
	setp.lt.s32 	%p232, %r996, 0;
	selp.f32 	%f2915, %f1177, %f1176, %p232;
$L__BB0_211:
	setp.eq.f32 	%p233, %f155, 0f3F800000;
	mul.rn.f32 	%f1180, %f2915, %f2915;
	and.b32  	%r1001, %r1596, 1;
	setp.eq.b32 	%p234, %r1001, 1;
	selp.f32 	%f1181, 0f3F800000, %f2915, %p234;
	fma.rn.f32 	%f1182, %f1180, %f1181, 0f00000000;
	fma.rn.f32 	%f1183, %f1180, 0f37CBAC00, 0fBAB607ED;
	selp.f32 	%f1184, %f1183, 0fB94D4153, %p234;
	selp.f32 	%f1185, 0f3D2AAABB, 0f3C0885E4, %p234;
	fma.rn.f32 	%f1186, %f1184, %f1180, %f1185;
	selp.f32 	%f1187, 0fBEFFFFFF, 0fBE2AAAA8, %p234;
	fma.rn.f32 	%f1188, %f1186, %f1180, %f1187;
	fma.rn.f32 	%f1189, %f1188, %f1182, %f1181;
	and.b32  	%r1002, %r1596, 2;
	setp.eq.s32 	%p235, %r1002, 0;
	mov.f32 	%f1190, 0f00000000;
	sub.f32 	%f1191, %f1190, %f1189;
	selp.f32 	%f168, %f1189, %f1191, %p235;
	mov.f32 	%f2916, 0f3F800000;
	@%p233 bra 	$L__BB0_216;
	setp.num.f32 	%p236, %f158, %f158;
	@%p236 bra 	$L__BB0_214;
	mov.f32 	%f1193, 0f40000000;
	add.rn.f32 	%f2916, %f155, %f1193;
	bra.uni 	$L__BB0_216;
$L__BB0_214:
	setp.neu.f32 	%p237, %f155, 0f00000000;
	setp.neu.f32 	%p238, %f158, 0f7F800000;
	and.pred  	%p239, %p237, %p238;
	mov.f32 	%f2916, %f159;
	@%p239 bra 	$L__BB0_216;
	add.f32 	%f1192, %f155, %f155;
	mov.b32 	%r1003, %f1192;
	and.b32  	%r1004, %r1003, 2147483647;
	mov.b32 	%f2916, %r1004;
$L__BB0_216:
	setp.eq.f32 	%p240, %f155, 0f3F800000;
	fma.rn.f32 	%f1195, %f155, 0fBD7C3C5C, 0f3E877DB7;
	fma.rn.f32 	%f172, %f2916, 0f3B4DD5E1, %f1195;
	fma.rn.f32 	%f1196, %f155, 0f3C9B328B, 0f400292A3;
	fma.rn.f32 	%f173, %f2916, 0fBC36DCA0, %f1196;
	fma.rn.f32 	%f1197, %f155, 0f3D20B0AF, 0fBFA6B852;
	fma.rn.f32 	%f174, %f2916, 0f3C0B64B8, %f1197;
	mov.f32 	%f2917, 0f3F800000;
	@%p240 bra 	$L__BB0_221;
	setp.num.f32 	%p241, %f158, %f158;
	@%p241 bra 	$L__BB0_219;
	mov.f32 	%f1199, 0f40000000;
	add.rn.f32 	%f2917, %f155, %f1199;
	bra.uni 	$L__BB0_221;
$L__BB0_219:
	setp.neu.f32 	%p242, %f155, 0f00000000;
	setp.neu.f32 	%p243, %f158, 0f7F800000;
	and.pred  	%p244, %p242, %p243;
	mov.f32 	%f2917, %f159;
	@%p244 bra 	$L__BB0_221;
	add.f32 	%f1198, %f155, %f155;
	mov.b32 	%r1005, %f1198;
	and.b32  	%r1006, %r1005, 2147483647;
	mov.b32 	%f2917, %r1006;
$L__BB0_221:
	fma.rn.f32 	%f1201, %f2917, 0f39C71279, %f157;
	mul.f32 	%f1202, %f172, %f1201;
	setp.lt.f32 	%p245, %f1202, 0f3B03126F;
	mov.f32 	%f1203, 0f3B03126F;
	div.rn.f32 	%f1204, %f1203, %f1201;
	selp.f32 	%f1205, %f1204, %f172, %p245;
	fma.rn.f32 	%f178, %f168, %f173, %f1205;
	abs.f32 	%f179, %f168;
	setp.eq.f32 	%p246, %f168, 0f3F800000;
	mov.f32 	%f2918, 0f3F800000;
	@%p246 bra 	$L__BB0_226;
	setp.num.f32 	%p247, %f179, %f179;
	@%p247 bra 	$L__BB0_224;
	mov.f32 	%f1261, 0f40000000;
	add.rn.f32 	%f2918, %f168, %f1261;
	bra.uni 	$L__BB0_226;
$L__BB0_224:
	setp.lt.f32 	%p248, %f179, 0f00800000;
	mul.f32 	%f1206, %f179, 0f4B800000;
	selp.f32 	%f1207, %f1206, %f179, %p248;
	mov.b32 	%r1007, %f1207;
	add.s32 	%r1008, %r1007, -1060439283;
	and.b32  	%r1009, %r1008, -8388608;
	sub.s32 	%r1010, %r1007, %r1009;
	mov.b32 	%f1208, %r1010;
	cvt.rn.f32.s32 	%f1209, %r1009;
	selp.f32 	%f1210, 0fC1C00000, 0f00000000, %p248;
	fma.rn.f32 	%f1211, %f1209, 0f34000000, %f1210;
	add.f32 	%f1212, %f1208, 0fBF800000;
	add.f32 	%f1213, %f1208, 0f3F800000;
	rcp.approx.ftz.f32 	%f1214, %f1213;
	add.f32 	%f1215, %f1212, %f1212;
	mul.f32 	%f1216, %f1215, %f1214;
	mul.f32 	%f1217, %f1216, %f1216;
	neg.f32 	%f1218, %f1216;
	sub.f32 	%f1219, %f1212, %f1216;
	add.f32 	%f1220, %f1219, %f1219;
	fma.rn.f32 	%f1221, %f1218, %f1212, %f1220;
	mul.rn.f32 	%f1222, %f1214, %f1221;
	fma.rn.f32 	%f1223, %f1217, 0f3A2C32E4, 0f3B52E7DB;
	fma.rn.f32 	%f1224, %f1223, %f1217, 0f3C93BB73;
	fma.rn.f32 	%f1225, %f1224, %f1217, 0f3DF6384F;
	mul.rn.f32 	%f1226, %f1225, %f1217;
	fma.rn.f32 	%f1227, %f1216, 0f3FB8AA3B, %f1211;
	mul.f32 	%f1228, %f1226, 0f40400000;
	sub.f32 	%f1229, %f1211, %f1227;
	fma.rn.f32 	%f1230, %f1216, 0f3FB8AA3B, %f1229;
	fma.rn.f32 	%f1231, %f1222, 0f3FB8AA3B, %f1230;
	fma.rn.f32 	%f1232, %f1216, 0f32A55E34, %f1231;
	fma.rn.f32 	%f1233, %f1228, %f1222, %f1232;
	fma.rn.f32 	%f1234, %f1226, %f1216, %f1233;
	add.rn.f32 	%f1235, %f1227, %f1234;
	mov.f32 	%f1236, 0f40000000;
	mul.rn.f32 	%f1237, %f1235, %f1236;
	cvt.rni.f32.f32 	%f1238, %f1237;
	sub.f32 	%f1239, %f1237, %f1238;
	neg.f32 	%f1240, %f1237;
	fma.rn.f32 	%f1241, %f1235, 0f40000000, %f1240;
	neg.f32 	%f1242, %f1227;
	add.rn.f32 	%f1243, %f1235, %f1242;
	neg.f32 	%f1244, %f1243;
	add.rn.f32 	%f1245, %f1234, %f1244;
	fma.rn.f32 	%f1246, %f1245, 0f40000000, %f1241;
	add.f32 	%f1247, %f1239, %f1246;
	setp.gt.f32 	%p249, %f1238, 0f00000000;
	selp.b32 	%r1011, 0, -2097152000, %p249;
	setp.neu.f32 	%p250, %f168, 0f00000000;
	setp.neu.f32 	%p251, %f179, 0f7F800000;
	setp.lt.f32 	%p252, %f1237, 0f00000000;
	selp.f32 	%f1248, 0f00000000, 0f7F800000, %p252;
	abs.f32 	%f1249, %f1237;
	setp.gt.f32 	%p253, %f1249, 0f43180000;
	cvt.rzi.s32.f32 	%r1012, %f1238;
	shl.b32 	%r1013, %r1012, 23;
	sub.s32 	%r1014, %r1013, %r1011;
	mov.b32 	%f1250, %r1014;
	add.s32 	%r1015, %r1011, 2130706432;
	mov.b32 	%f1251, %r1015;
	fma.rn.f32 	%f1252, %f1247, 0f391FCB8E, 0f3AAF85ED;
	fma.rn.f32 	%f1253, %f1252, %f1247, 0f3C1D9856;
	fma.rn.f32 	%f1254, %f1253, %f1247, 0f3D6357BB;
	fma.rn.f32 	%f1255, %f1254, %f1247, 0f3E75FDEC;
	fma.rn.f32 	%f1256, %f1255, %f1247, 0f3F317218;
	fma.rn.f32 	%f1257, %f1256, %f1247, 0f3F800000;
	mul.f32 	%f1258, %f1257, %f1251;
	mul.f32 	%f1259, %f1258, %f1250;
	selp.f32 	%f2918, %f1248, %f1259, %p253;
	and.pred  	%p254, %p250, %p251;
	@%p254 bra 	$L__BB0_226;
	add.f32 	%f1260, %f168, %f168;
	mov.b32 	%r1016, %f1260;
	and.b32  	%r1017, %r1016, 2147483647;
	mov.b32 	%f2918, %r1017;
$L__BB0_226:
	ld.param.u64 	%rd577, [_Z22calculate_temporaldataPfS_S_S_S_S_S_S_S_S_S_S_S_S_S_S_S_S_S_S__param_16];
	ld.param.u64 	%rd570, [_Z22calculate_temporaldataPfS_S_S_S_S_S_S_S_S_S_S_S_S_S_S_S_S_S_S__param_4];
	fma.rn.f32 	%f1262, %f174, %f2918, %f178;
	mul.f32 	%f1263, %f163, %f1262;
	mul.f32 	%f184, %f149, %f1263;
	add.f32 	%f1264, %f156, %f184;
	cvta.to.global.u64 	%rd467, %rd570;
	mul.wide.u32 	%rd468, %r208, 4;
	add.s64 	%rd469, %rd467, %rd468;
	st.global.f32 	[%rd469], %f1264;
	ld.global.f32 	%f1265, [%rd77];
	mul.f32 	%f185, %f1265, 0f3C8EFA35;
	ld.global.f32 	%f1266, [%rd76];
	cvta.to.global.u64 	%rd470, %rd577;
	ld.global.f32 	%f1267, [%rd470];
	sub.f32 	%f1268, %f1266, %f1267;
	mul.f32 	%f186, %f1268, 0f3C8EFA35;
	mul.f32 	%f1269, %f185, 0f3F22F983;
	cvt.rni.s32.f32 	%r1612, %f1269;
	cvt.rn.f32.s32 	%f1270, %r1612;
	fma.rn.f32 	%f1271, %f1270, 0fBFC90FDA, %f185;
	fma.rn.f32 	%f1272, %f1270, 0fB3A22168, %f1271;
	fma.rn.f32 	%f2923, %f1270, 0fA7C234C5, %f1272;
	abs.f32 	%f188, %f185;
	setp.ltu.f32 	%p255, %f188, 0f47CE4780;
	mov.u32 	%r1600, %r1612;
	mov.f32 	%f2919, %f2923;
	@%p255 bra 	$L__BB0_234;
	setp.neu.f32 	%p256, %f188, 0f7F800000;
	@%p256 bra 	$L__BB0_229;
	mov.f32 	%f1275, 0f00000000;
	mul.rn.f32 	%f2919, %f185, %f1275;
	mov.b32 	%r1600, 0;
	bra.uni 	$L__BB0_234;
$L__BB0_229:
	mov.b32 	%r307, %f185;
	shl.b32 	%r1019, %r307, 8;
	or.b32  	%r308, %r1019, -2147483648;
	mov.b64 	%rd647, 0;
	mov.b32 	%r1597, 0;
	mov.u64 	%rd645, __cudart_i2opi_f;
	mov.u64 	%rd646, %rd3;
$L__BB0_230:
	.pragma "nounroll";
	ld.global.nc.u32 	%r1020, [%rd645];
	mad.wide.u32 	%rd473, %r1020, %r308, %rd647;
	shr.u64 	%rd647, %rd473, 32;
	st.local.u32 	[%rd646], %rd473;
	add.s32 	%r1597, %r1597, 1;
	add.s64 	%rd646, %rd646, 4;
	add.s64 	%rd645, %rd645, 4;
	setp.ne.s32 	%p257, %r1597, 6;
	@%p257 bra 	$L__BB0_230;
	shr.u32 	%r1021, %r307, 23;
	st.local.u32 	[%rd3+24], %rd647;
	and.b32  	%r311, %r1021, 31;
	and.b32  	%r1022, %r1021, 224;
	add.s32 	%r1023, %r1022, -128;
	shr.u32 	%r1024, %r1023, 5;
	mul.wide.u32 	%rd474, %r1024, 4;
	sub.s64 	%rd173, %rd3, %rd474;
	ld.local.u32 	%r1598, [%rd173+24];
	ld.local.u32 	%r1599, [%rd173+20];
	setp.eq.s32 	%p258, %r311, 0;
	@%p258 bra 	$L__BB0_233;
	shf.l.wrap.b32 	%r1598, %r1599, %r1598, %r311;
	ld.local.u32 	%r1025, [%rd173+16];
	shf.l.wrap.b32 	%r1599, %r1025, %r1599, %r311;
$L__BB0_233:
	shr.u32 	%r1026, %r1598, 30;
	shf.l.wrap.b32 	%r1027, %r1599, %r1598, 2;
	shl.b32 	%r1028, %r1599, 2;
	shr.u32 	%r1029, %r1027, 31;
	add.s32 	%r1030, %r1029, %r1026;
	neg.s32 	%r1031, %r1030;
	setp.lt.s32 	%p259, %r307, 0;
	selp.b32 	%r1600, %r1031, %r1030, %p259;
	xor.b32  	%r1032, %r1027, %r307;
	shr.s32 	%r1033, %r1027, 31;
	xor.b32  	%r1034, %r1033, %r1027;
	xor.b32  	%r1035, %r1033, %r1028;
	cvt.u64.u32 	%rd475, %r1034;
	shl.b64 	%rd476, %rd475, 32;
	cvt.u64.u32 	%rd477, %r1035;
	or.b64  	%rd478, %rd476, %rd477;
	cvt.rn.f64.s64 	%fd45, %rd478;
	mul.f64 	%fd46, %fd45, 0d3BF921FB54442D19;
	cvt.rn.f32.f64 	%f1273, %fd46;
	neg.f32 	%f1274, %f1273;
	setp.lt.s32 	%p260, %r1032, 0;
	selp.f32 	%f2919, %f1274, %f1273, %p260;
$L__BB0_234:
	add.s32 	%r1037, %r1600, 1;
	mul.rn.f32 	%f1277, %f2919, %f2919;
	and.b32  	%r1038, %r1600, 1;
	setp.eq.b32 	%p261, %r1038, 1;
	selp.f32 	%f1278, %f2919, 0f3F800000, %p261;
	fma.rn.f32 	%f1279, %f1277, %f1278, 0f00000000;
	fma.rn.f32 	%f1280, %f1277, 0f37CBAC00, 0fBAB607ED;
	selp.f32 	%f1281, 0fB94D4153, %f1280, %p261;
	selp.f32 	%f1282, 0f3C0885E4, 0f3D2AAABB, %p261;
	fma.rn.f32 	%f1283, %f1281, %f1277, %f1282;
	selp.f32 	%f1284, 0fBE2AAAA8, 0fBEFFFFFF, %p261;
	fma.rn.f32 	%f1285, %f1283, %f1277, %f1284;
	fma.rn.f32 	%f1286, %f1285, %f1279, %f1278;
	and.b32  	%r1039, %r1037, 2;
	setp.eq.s32 	%p262, %r1039, 0;
	mov.f32 	%f1287, 0f00000000;
	sub.f32 	%f1288, %f1287, %f1286;
	selp.f32 	%f192, %f1286, %f1288, %p262;
	abs.f32 	%f193, %f192;
	setp.eq.f32 	%p263, %f192, 0f3F800000;
	mov.f32 	%f2920, 0f3F800000;
	@%p263 bra 	$L__BB0_239;
	setp.num.f32 	%p264, %f193, %f193;
	@%p264 bra 	$L__BB0_237;
	mov.f32 	%f1344, 0f40000000;
	add.rn.f32 	%f2920, %f192, %f1344;
	bra.uni 	$L__BB0_239;
$L__BB0_237:
	setp.lt.f32 	%p265, %f193, 0f00800000;
	mul.f32 	%f1289, %f193, 0f4B800000;
	selp.f32 	%f1290, %f1289, %f193, %p265;
	mov.b32 	%r1040, %f1290;
	add.s32 	%r1041, %r1040, -1060439283;
	and.b32  	%r1042, %r1041, -8388608;
	sub.s32 	%r1043, %r1040, %r1042;
	mov.b32 	%f1291, %r1043;
	cvt.rn.f32.s32 	%f1292, %r1042;
	selp.f32 	%f1293, 0fC1C00000, 0f00000000, %p265;
	fma.rn.f32 	%f1294, %f1292, 0f34000000, %f1293;
	add.f32 	%f1295, %f1291, 0fBF800000;
	add.f32 	%f1296, %f1291, 0f3F800000;
	rcp.approx.ftz.f32 	%f1297, %f1296;
	add.f32 	%f1298, %f1295, %f1295;
	mul.f32 	%f1299, %f1298, %f1297;
	mul.f32 	%f1300, %f1299, %f1299;
	neg.f32 	%f1301, %f1299;
	sub.f32 	%f1302, %f1295, %f1299;
	add.f32 	%f1303, %f1302, %f1302;
	fma.rn.f32 	%f1304, %f1301, %f1295, %f1303;
	mul.rn.f32 	%f1305, %f1297, %f1304;
	fma.rn.f32 	%f1306, %f1300, 0f3A2C32E4, 0f3B52E7DB;
	fma.rn.f32 	%f1307, %f1306, %f1300, 0f3C93BB73;
	fma.rn.f32 	%f1308, %f1307, %f1300, 0f3DF6384F;
	mul.rn.f32 	%f1309, %f1308, %f1300;
	fma.rn.f32 	%f1310, %f1299, 0f3FB8AA3B, %f1294;
	mul.f32 	%f1311, %f1309, 0f40400000;
	sub.f32 	%f1312, %f1294, %f1310;
	fma.rn.f32 	%f1313, %f1299, 0f3FB8AA3B, %f1312;
	fma.rn.f32 	%f1314, %f1305, 0f3FB8AA3B, %f1313;
	fma.rn.f32 	%f1315, %f1299, 0f32A55E34, %f1314;
	fma.rn.f32 	%f1316, %f1311, %f1305, %f1315;
	fma.rn.f32 	%f1317, %f1309, %f1299, %f1316;
	add.rn.f32 	%f1318, %f1310, %f1317;
	mov.f32 	%f1319, 0f40000000;
	mul.rn.f32 	%f1320, %f1318, %f1319;
	cvt.rni.f32.f32 	%f1321, %f1320;
	sub.f32 	%f1322, %f1320, %f1321;
	neg.f32 	%f1323, %f1320;
	fma.rn.f32 	%f1324, %f1318, 0f40000000, %f1323;
	neg.f32 	%f1325, %f1310;
	add.rn.f32 	%f1326, %f1318, %f1325;
	neg.f32 	%f1327, %f1326;
	add.rn.f32 	%f1328, %f1317, %f1327;
	fma.rn.f32 	%f1329, %f1328, 0f40000000, %f1324;
	add.f32 	%f1330, %f1322, %f1329;
	setp.gt.f32 	%p266, %f1321, 0f00000000;
	selp.b32 	%r1044, 0, -2097152000, %p266;
	setp.neu.f32 	%p267, %f192, 0f00000000;
	setp.neu.f32 	%p268, %f193, 0f7F800000;
	setp.lt.f32 	%p269, %f1320, 0f00000000;
	selp.f32 	%f1331, 0f00000000, 0f7F800000, %p269;
	abs.f32 	%f1332, %f1320;
	setp.gt.f32 	%p270, %f1332, 0f43180000;
	cvt.rzi.s32.f32 	%r1045, %f1321;
	shl.b32 	%r1046, %r1045, 23;
	sub.s32 	%r1047, %r1046, %r1044;
	mov.b32 	%f1333, %r1047;
	add.s32 	%r1048, %r1044, 2130706432;
	mov.b32 	%f1334, %r1048;
	fma.rn.f32 	%f1335, %f1330, 0f391FCB8E, 0f3AAF85ED;
	fma.rn.f32 	%f1336, %f1335, %f1330, 0f3C1D9856;
	fma.rn.f32 	%f1337, %f1336, %f1330, 0f3D6357BB;
	fma.rn.f32 	%f1338, %f1337, %f1330, 0f3E75FDEC;
	fma.rn.f32 	%f1339, %f1338, %f1330, 0f3F317218;
	fma.rn.f32 	%f1340, %f1339, %f1330, 0f3F800000;
	mul.f32 	%f1341, %f1340, %f1334;
	mul.f32 	%f1342, %f1341, %f1333;
	selp.f32 	%f2920, %f1331, %f1342, %p270;
	and.pred  	%p271, %p267, %p268;
	@%p271 bra 	$L__BB0_239;
	add.f32 	%f1343, %f192, %f192;
	mov.b32 	%r1049, %f1343;
	and.b32  	%r1050, %r1049, 2147483647;
	mov.b32 	%f2920, %r1050;
$L__BB0_239:
	mov.f32 	%f1345, 0fB262A80A;
	mov.f32 	%f1346, 0f3F0FEF44;
	mul.rn.f32 	%f1347, %f1346, %f1345;
	mov.f32 	%f1348, 0f3D7DE9A6;
	mov.f32 	%f1349, 0f3DF888FC;
	mul.rn.f32 	%f1350, %f1349, %f1348;
	mul.f32 	%f1351, %f1350, 0f40400000;
	fma.rn.f32 	%f1352, %f1347, 0f3FB8AA3B, 0f33FFA369;
	fma.rn.f32 	%f1353, 0fBE7EF447, 0f32A55E34, %f1352;
	fma.rn.f32 	%f1354, %f1351, %f1347, %f1353;
	fma.rn.f32 	%f1355, %f1350, 0fBE7EF447, %f1354;
	mov.f32 	%f1356, 0f414A40B7;
	add.rn.f32 	%f1357, %f1356, %f1355;
	mov.f32 	%f1358, 0f40000000;
	mul.rn.f32 	%f1359, %f1357, %f1358;
	cvt.rni.f32.f32 	%f1360, %f1359;
	sub.f32 	%f1361, %f1359, %f1360;
	neg.f32 	%f1362, %f1359;
	fma.rn.f32 	%f1363, %f1357, 0f40000000, %f1362;
	mov.f32 	%f1364, 0fC14A40B7;
	add.rn.f32 	%f1365, %f1357, %f1364;
	neg.f32 	%f1366, %f1365;
	add.rn.f32 	%f1367, %f1355, %f1366;
	fma.rn.f32 	%f1368, %f1367, 0f40000000, %f1363;
	add.f32 	%f1369, %f1361, %f1368;
	setp.gt.f32 	%p272, %f1360, 0f00000000;
	selp.b32 	%r1051, 0, -2097152000, %p272;
	setp.lt.f32 	%p273, %f1359, 0f00000000;
	selp.f32 	%f1370, 0f00000000, 0f7F800000, %p273;
	abs.f32 	%f1371, %f1359;
	setp.gt.f32 	%p274, %f1371, 0f43180000;
	cvt.rzi.s32.f32 	%r1052, %f1360;
	shl.b32 	%r1053, %r1052, 23;
	sub.s32 	%r1054, %r1053, %r1051;
	mov.b32 	%f1372, %r1054;
	add.s32 	%r1055, %r1051, 2130706432;
	mov.b32 	%f1373, %r1055;
	fma.rn.f32 	%f1374, %f1369, 0f391FCB8E, 0f3AAF85ED;
	fma.rn.f32 	%f1375, %f1374, %f1369, 0f3C1D9856;
	fma.rn.f32 	%f1376, %f1375, %f1369, 0f3D6357BB;
	fma.rn.f32 	%f1377, %f1376, %f1369, 0f3E75FDEC;
	fma.rn.f32 	%f1378, %f1377, %f1369, 0f3F317218;
	fma.rn.f32 	%f1379, %f1378, %f1369, 0f3F800000;
	mul.f32 	%f1380, %f1379, %f1373;
	mul.f32 	%f1381, %f1380, %f1372;
	selp.f32 	%f1382, %f1370, %f1381, %p274;
	mov.f32 	%f1383, 0f32E5FBFC;
	mov.f32 	%f1384, 0f3F1025F0;
	mul.rn.f32 	%f1385, %f1384, %f1383;
	mov.f32 	%f1386, 0f3D8261CA;
	mov.f32 	%f1387, 0f3DF89929;
	mul.rn.f32 	%f1388, %f1387, %f1386;
	mul.f32 	%f1389, %f1388, 0f40400000;
	fma.rn.f32 	%f1390, %f1385, 0f3FB8AA3B, 0f34DB2186;
	fma.rn.f32 	%f1391, 0fBE812F7D, 0f32A55E34, %f1390;
	fma.rn.f32 	%f1392, %f1389, %f1385, %f1391;
	fma.rn.f32 	%f1393, %f1388, 0fBE812F7D, %f1392;
	mov.f32 	%f1394, 0f414A2CFF;
	add.rn.f32 	%f1395, %f1394, %f1393;
	mul.rn.f32 	%f1396, %f1395, %f1358;
	cvt.rni.f32.f32 	%f1397, %f1396;
	sub.f32 	%f1398, %f1396, %f1397;
	neg.f32 	%f1399, %f1396;
	fma.rn.f32 	%f1400, %f1395, 0f40000000, %f1399;
	mov.f32 	%f1401, 0fC14A2CFF;
	add.rn.f32 	%f1402, %f1395, %f1401;
	neg.f32 	%f1403, %f1402;
	add.rn.f32 	%f1404, %f1393, %f1403;
	fma.rn.f32 	%f1405, %f1404, 0f40000000, %f1400;
	add.f32 	%f1406, %f1398, %f1405;
	setp.gt.f32 	%p275, %f1397, 0f00000000;
	selp.b32 	%r1056, 0, -2097152000, %p275;
	setp.lt.f32 	%p276, %f1396, 0f00000000;
	selp.f32 	%f1407, 0f00000000, 0f7F800000, %p276;
	abs.f32 	%f1408, %f1396;
	setp.gt.f32 	%p277, %f1408, 0f43180000;
	cvt.rzi.s32.f32 	%r1057, %f1397;
	shl.b32 	%r1058, %r1057, 23;
	sub.s32 	%r1059, %r1058, %r1056;
	mov.b32 	%f1409, %r1059;
	add.s32 	%r1060, %r1056, 2130706432;
	mov.b32 	%f1410, %r1060;
	fma.rn.f32 	%f1411, %f1406, 0f391FCB8E, 0f3AAF85ED;
	fma.rn.f32 	%f1412, %f1411, %f1406, 0f3C1D9856;
	fma.rn.f32 	%f1413, %f1412, %f1406, 0f3D6357BB;
	fma.rn.f32 	%f1414, %f1413, %f1406, 0f3E75FDEC;
	fma.rn.f32 	%f1415, %f1414, %f1406, 0f3F317218;
	fma.rn.f32 	%f1416, %f1415, %f1406, 0f3F800000;
	mul.f32 	%f1417, %f1416, %f1410;
	mul.f32 	%f1418, %f1417, %f1409;
	selp.f32 	%f1419, %f1407, %f1418, %p277;
	sub.f32 	%f1420, %f1382, %f1419;
	div.rn.f32 	%f1421, %f1420, %f1382;
	mul.f32 	%f1422, %f1421, %f2920;
	mov.f32 	%f1423, 0f3F800000;
	sub.f32 	%f1424, %f1423, %f1422;
	sqrt.rn.f32 	%f1425, %f1424;
	mov.f32 	%f1426, 0f45C6A4AC;
	div.rn.f32 	%f198, %f1426, %f1425;
	mul.f32 	%f1427, %f186, 0f3F22F983;
	cvt.rni.s32.f32 	%r1608, %f1427;
	cvt.rn.f32.s32 	%f1428, %r1608;
	fma.rn.f32 	%f1429, %f1428, 0fBFC90FDA, %f186;
	fma.rn.f32 	%f1430, %f1428, 0fB3A22168, %f1429;
	fma.rn.f32 	%f2922, %f1428, 0fA7C234C5, %f1430;
	abs.f32 	%f200, %f186;
	setp.ltu.f32 	%p278, %f200, 0f47CE4780;
	mov.u32 	%r1604, %r1608;
	mov.f32 	%f2921, %f2922;
	@%p278 bra 	$L__BB0_247;
	setp.neu.f32 	%p279, %f200, 0f7F800000;
	@%p279 bra 	$L__BB0_242;
	mov.f32 	%f1433, 0f00000000;
	mul.rn.f32 	%f2921, %f186, %f1433;
	mov.b32 	%r1604, 0;
	bra.uni 	$L__BB0_247;
$L__BB0_242:
	mov.b32 	%r321, %f186;
	shl.b32 	%r1062, %r321, 8;
	or.b32  	%r322, %r1062, -2147483648;
	mov.b64 	%rd650, 0;
	mov.b32 	%r1601, 0;
	mov.u64 	%rd648, __cudart_i2opi_f;
	mov.u64 	%rd649, %rd3;
$L__BB0_243:
	.pragma "nounroll";
	ld.global.nc.u32 	%r1063, [%rd648];
	mad.wide.u32 	%rd481, %r1063, %r322, %rd650;
	shr.u64 	%rd650, %rd481, 32;
	st.local.u32 	[%rd649], %rd481;
	add.s32 	%r1601, %r1601, 1;
	add.s64 	%rd649, %rd649, 4;
	add.s64 	%rd648, %rd648, 4;
	setp.ne.s32 	%p280, %r1601, 6;
	@%p280 bra 	$L__BB0_243;
	shr.u32 	%r1064, %r321, 23;
	st.local.u32 	[%rd3+24], %rd650;
	and.b32  	%r325, %r1064, 31;
	and.b32  	%r1065, %r1064, 224;
	add.s32 	%r1066, %r1065, -128;
	shr.u32 	%r1067, %r1066, 5;
	mul.wide.u32 	%rd482, %r1067, 4;
	sub.s64 	%rd180, %rd3, %rd482;
	ld.local.u32 	%r1602, [%rd180+24];
	ld.local.u32 	%r1603, [%rd180+20];
	setp.eq.s32 	%p281, %r325, 0;
	@%p281 bra 	$L__BB0_246;
	shf.l.wrap.b32 	%r1602, %r1603, %r1602, %r325;
	ld.local.u32 	%r1068, [%rd180+16];
	shf.l.wrap.b32 	%r1603, %r1068, %r1603, %r325;
$L__BB0_246:
	shr.u32 	%r1069, %r1602, 30;
	shf.l.wrap.b32 	%r1070, %r1603, %r1602, 2;
	shl.b32 	%r1071, %r1603, 2;
	shr.u32 	%r1072, %r1070, 31;
	add.s32 	%r1073, %r1072, %r1069;
	neg.s32 	%r1074, %r1073;
	setp.lt.s32 	%p282, %r321, 0;
	selp.b32 	%r1604, %r1074, %r1073, %p282;
	xor.b32  	%r1075, %r1070, %r321;
	shr.s32 	%r1076, %r1070, 31;
	xor.b32  	%r1077, %r1076, %r1070;
	xor.b32  	%r1078, %r1076, %r1071;
	cvt.u64.u32 	%rd483, %r1077;
	shl.b64 	%rd484, %rd483, 32;
	cvt.u64.u32 	%rd485, %r1078;
	or.b64  	%rd486, %rd484, %rd485;
	cvt.rn.f64.s64 	%fd47, %rd486;
	mul.f64 	%fd48, %fd47, 0d3BF921FB54442D19;
	cvt.rn.f32.f64 	%f1431, %fd48;
	neg.f32 	%f1432, %f1431;
	setp.lt.s32 	%p283, %r1075, 0;
	selp.f32 	%f2921, %f1432, %f1431, %p283;
$L__BB0_247:
	mul.f32 	%f204, %f192, %f198;
	setp.ltu.f32 	%p284, %f200, 0f47CE4780;
	add.s32 	%r1080, %r1604, 1;
	mul.rn.f32 	%f1434, %f2921, %f2921;
	and.b32  	%r1081, %r1604, 1;
	setp.eq.b32 	%p285, %r1081, 1;
	selp.f32 	%f1435, %f2921, 0f3F800000, %p285;
	fma.rn.f32 	%f1436, %f1434, %f1435, 0f00000000;
	fma.rn.f32 	%f1437, %f1434, 0f37CBAC00, 0fBAB607ED;
	selp.f32 	%f1438, 0fB94D4153, %f1437, %p285;
	selp.f32 	%f1439, 0f3C0885E4, 0f3D2AAABB, %p285;
	fma.rn.f32 	%f1440, %f1438, %f1434, %f1439;
	selp.f32 	%f1441, 0fBE2AAAA8, 0fBEFFFFFF, %p285;
	fma.rn.f32 	%f1442, %f1440, %f1434, %f1441;
	fma.rn.f32 	%f1443, %f1442, %f1436, %f1435;
	and.b32  	%r1082, %r1080, 2;
	setp.eq.s32 	%p286, %r1082, 0;
	mov.f32 	%f1444, 0f00000000;
	sub.f32 	%f1445, %f1444, %f1443;
	selp.f32 	%f1446, %f1443, %f1445, %p286;
	mul.f32 	%f1447, %f204, %f1446;
	mov.f32 	%f1448, 0f4724B68E;
	sub.f32 	%f205, %f1448, %f1447;
	@%p284 bra 	$L__BB0_255;
	setp.neu.f32 	%p287, %f200, 0f7F800000;
	@%p287 bra 	$L__BB0_250;
	mov.f32 	%f1451, 0f00000000;
	mul.rn.f32 	%f2922, %f186, %f1451;
	mov.b32 	%r1608, 0;
	bra.uni 	$L__BB0_255;
$L__BB0_250:
	mov.b32 	%r334, %f186;
	shl.b32 	%r1084, %r334, 8;
	or.b32  	%r335, %r1084, -2147483648;
	mov.b64 	%rd653, 0;
	mov.b32 	%r1605, 0;
	mov.u64 	%rd651, __cudart_i2opi_f;
	mov.u64 	%rd652, %rd3;
$L__BB0_251:
	.pragma "nounroll";
	ld.global.nc.u32 	%r1085, [%rd651];
	mad.wide.u32 	%rd489, %r1085, %r335, %rd653;
	shr.u64 	%rd653, %rd489, 32;
	st.local.u32 	[%rd652], %rd489;
	add.s32 	%r1605, %r1605, 1;
	add.s64 	%rd652, %rd652, 4;
	add.s64 	%rd651, %rd651, 4;
	setp.ne.s32 	%p288, %r1605, 6;
	@%p288 bra 	$L__BB0_251;
	shr.u32 	%r1086, %r334, 23;
	st.local.u32 	[%rd3+24], %rd653;
	and.b32  	%r338, %r1086, 31;
	and.b32  	%r1087, %r1086, 224;
	add.s32 	%r1088, %r1087, -128;
	shr.u32 	%r1089, %r1088, 5;
	mul.wide.u32 	%rd490, %r1089, 4;
	sub.s64 	%rd187, %rd3, %rd490;
	ld.local.u32 	%r1606, [%rd187+24];
	ld.local.u32 	%r1607, [%rd187+20];
	setp.eq.s32 	%p289, %r338, 0;
	@%p289 bra 	$L__BB0_254;
	shf.l.wrap.b32 	%r1606, %r1607, %r1606, %r338;
	ld.local.u32 	%r1090, [%rd187+16];
	shf.l.wrap.b32 	%r1607, %r1090, %r1607, %r338;
$L__BB0_254:
	shr.u32 	%r1091, %r1606, 30;
	shf.l.wrap.b32 	%r1092, %r1607, %r1606, 2;
	shl.b32 	%r1093, %r1607, 2;
	shr.u32 	%r1094, %r1092, 31;
	add.s32 	%r1095, %r1094, %r1091;
	neg.s32 	%r1096, %r1095;
	setp.lt.s32 	%p290, %r334, 0;
	selp.b32 	%r1608, %r1096, %r1095, %p290;
	xor.b32  	%r1097, %r1092, %r334;
	shr.s32 	%r1098, %r1092, 31;
	xor.b32  	%r1099, %r1098, %r1092;
	xor.b32  	%r1100, %r1098, %r1093;
	cvt.u64.u32 	%rd491, %r1099;
	shl.b64 	%rd492, %rd491, 32;
	cvt.u64.u32 	%rd493, %r1100;
	or.b64  	%rd494, %rd492, %rd493;
	cvt.rn.f64.s64 	%fd49, %rd494;
	mul.f64 	%fd50, %fd49, 0d3BF921FB54442D19;
	cvt.rn.f32.f64 	%f1449, %fd50;
	neg.f32 	%f1450, %f1449;
	setp.lt.s32 	%p291, %r1097, 0;
	selp.f32 	%f2922, %f1450, %f1449, %p291;
$L__BB0_255:
	setp.ltu.f32 	%p292, %f188, 0f47CE4780;
	mul.rn.f32 	%f1452, %f2922, %f2922;
	and.b32  	%r1102, %r1608, 1;
	setp.eq.b32 	%p293, %r1102, 1;
	selp.f32 	%f1453, 0f3F800000, %f2922, %p293;
	fma.rn.f32 	%f1454, %f1452, %f1453, 0f00000000;
	fma.rn.f32 	%f1455, %f1452, 0f37CBAC00, 0fBAB607ED;
	selp.f32 	%f1456, %f1455, 0fB94D4153, %p293;
	selp.f32 	%f1457, 0f3D2AAABB, 0f3C0885E4, %p293;
	fma.rn.f32 	%f1458, %f1456, %f1452, %f1457;
	selp.f32 	%f1459, 0fBEFFFFFF, 0fBE2AAAA8, %p293;
	fma.rn.f32 	%f1460, %f1458, %f1452, %f1459;
	fma.rn.f32 	%f1461, %f1460, %f1454, %f1453;
	and.b32  	%r1103, %r1608, 2;
	setp.eq.s32 	%p294, %r1103, 0;
	mov.f32 	%f1462, 0f00000000;
	sub.f32 	%f1463, %f1462, %f1461;
	selp.f32 	%f1464, %f1461, %f1463, %p294;
	neg.f32 	%f1465, %f204;
	mul.f32 	%f209, %f1464, %f1465;
	@%p292 bra 	$L__BB0_263;
	setp.neu.f32 	%p295, %f188, 0f7F800000;
	@%p295 bra 	$L__BB0_258;
	mov.f32 	%f1468, 0f00000000;
	mul.rn.f32 	%f2923, %f185, %f1468;
	mov.b32 	%r1612, 0;
	bra.uni 	$L__BB0_263;
$L__BB0_258:
	mov.b32 	%r347, %f185;
	shl.b32 	%r1105, %r347, 8;
	or.b32  	%r348, %r1105, -2147483648;
	mov.b64 	%rd656, 0;
	mov.b32 	%r1609, 0;
	mov.u64 	%rd654, __cudart_i2opi_f;
	mov.u64 	%rd655, %rd3;
$L__BB0_259:
	.pragma "nounroll";
	ld.global.nc.u32 	%r1106, [%rd654];
	mad.wide.u32 	%rd497, %r1106, %r348, %rd656;
	shr.u64 	%rd656, %rd497, 32;
	st.local.u32 	[%rd655], %rd497;
	add.s32 	%r1609, %r1609, 1;
	add.s64 	%rd655, %rd655, 4;
	add.s64 	%rd654, %rd654, 4;
	setp.ne.s32 	%p296, %r1609, 6;
	@%p296 bra 	$L__BB0_259;
	shr.u32 	%r1107, %r347, 23;
	st.local.u32 	[%rd3+24], %rd656;
	and.b32  	%r351, %r1107, 31;
	and.b32  	%r1108, %r1107, 224;
	add.s32 	%r1109, %r1108, -128;
	shr.u32 	%r1110, %r1109, 5;
	mul.wide.u32 	%rd498, %r1110, 4;
	sub.s64 	%rd194, %rd3, %rd498;
	ld.local.u32 	%r1610, [%rd194+24];
	ld.local.u32 	%r1611, [%rd194+20];
	setp.eq.s32 	%p297, %r351, 0;
	@%p297 bra 	$L__BB0_262;
	shf.l.wrap.b32 	%r1610, %r1611, %r1610, %r351;
	ld.local.u32 	%r1111, [%rd194+16];
	shf.l.wrap.b32 	%r1611, %r1111, %r1611, %r351;
$L__BB0_262:
	shr.u32 	%r1112, %r1610, 30;
	shf.l.wrap.b32 	%r1113, %r1611, %r1610, 2;
	shl.b32 	%r1114, %r1611, 2;
	shr.u32 	%r1115, %r1113, 31;
	add.s32 	%r1116, %r1115, %r1112;
	neg.s32 	%r1117, %r1116;
	setp.lt.s32 	%p298, %r347, 0;
	selp.b32 	%r1612, %r1117, %r1116, %p298;
	xor.b32  	%r1118, %r1113, %r347;
	shr.s32 	%r1119, %r1113, 31;
	xor.b32  	%r1120, %r1119, %r1113;
	xor.b32  	%r1121, %r1119, %r1114;
	cvt.u64.u32 	%rd499, %r1120;
	shl.b64 	%rd500, %rd499, 32;
	cvt.u64.u32 	%rd501, %r1121;
	or.b64  	%rd502, %rd500, %rd501;
	cvt.rn.f64.s64 	%fd51, %rd502;
	mul.f64 	%fd52, %fd51, 0d3BF921FB54442D19;
	cvt.rn.f32.f64 	%f1466, %fd52;
	neg.f32 	%f1467, %f1466;
	setp.lt.s32 	%p299, %r1118, 0;
	selp.f32 	%f2923, %f1467, %f1466, %p299;
$L__BB0_263:
	mul.rn.f32 	%f1470, %f2923, %f2923;
	and.b32  	%r1123, %r1612, 1;
	setp.eq.b32 	%p300, %r1123, 1;
	selp.f32 	%f1471, 0f3F800000, %f2923, %p300;
	fma.rn.f32 	%f1472, %f1470, %f1471, 0f00000000;
	fma.rn.f32 	%f1473, %f1470, 0f37CBAC00, 0fBAB607ED;
	selp.f32 	%f1474, %f1473, 0fB94D4153, %p300;
	selp.f32 	%f1475, 0f3D2AAABB, 0f3C0885E4, %p300;
	fma.rn.f32 	%f1476, %f1474, %f1470, %f1475;
	selp.f32 	%f1477, 0fBEFFFFFF, 0fBE2AAAA8, %p300;
	fma.rn.f32 	%f1478, %f1476, %f1470, %f1477;
	fma.rn.f32 	%f1479, %f1478, %f1472, %f1471;
	and.b32  	%r1124, %r1612, 2;
	setp.eq.s32 	%p301, %r1124, 0;
	mov.f32 	%f1480, 0f00000000;
	sub.f32 	%f1481, %f1480, %f1479;
	selp.f32 	%f1482, %f1479, %f1481, %p301;
	mul.f32 	%f213, %f198, %f1482;
	abs.f32 	%f214, %f205;
	setp.eq.f32 	%p302, %f205, 0f3F800000;
	mov.f32 	%f2924, 0f3F800000;
	@%p302 bra 	$L__BB0_268;
	setp.num.f32 	%p303, %f214, %f214;
	@%p303 bra 	$L__BB0_266;
	mov.f32 	%f1538, 0f40000000;
	add.rn.f32 	%f2924, %f205, %f1538;
	bra.uni 	$L__BB0_268;
$L__BB0_266:
	setp.lt.f32 	%p304, %f214, 0f00800000;
	mul.f32 	%f1483, %f214, 0f4B800000;
	selp.f32 	%f1484, %f1483, %f214, %p304;
	mov.b32 	%r1125, %f1484;
	add.s32 	%r1126, %r1125, -1060439283;
	and.b32  	%r1127, %r1126, -8388608;
	sub.s32 	%r1128, %r1125, %r1127;
	mov.b32 	%f1485, %r1128;
	cvt.rn.f32.s32 	%f1486, %r1127;
	selp.f32 	%f1487, 0fC1C00000, 0f00000000, %p304;
	fma.rn.f32 	%f1488, %f1486, 0f34000000, %f1487;
	add.f32 	%f1489, %f1485, 0fBF800000;
	add.f32 	%f1490, %f1485, 0f3F800000;
	rcp.approx.ftz.f32 	%f1491, %f1490;
	add.f32 	%f1492, %f1489, %f1489;
	mul.f32 	%f1493, %f1492, %f1491;
	mul.f32 	%f1494, %f1493, %f1493;
	neg.f32 	%f1495, %f1493;
	sub.f32 	%f1496, %f1489, %f1493;
	add.f32 	%f1497, %f1496, %f1496;
	fma.rn.f32 	%f1498, %f1495, %f1489, %f1497;
	mul.rn.f32 	%f1499, %f1491, %f1498;
	fma.rn.f32 	%f1500, %f1494, 0f3A2C32E4, 0f3B52E7DB;
	fma.rn.f32 	%f1501, %f1500, %f1494, 0f3C93BB73;
	fma.rn.f32 	%f1502, %f1501, %f1494, 0f3DF6384F;
	mul.rn.f32 	%f1503, %f1502, %f1494;
	fma.rn.f32 	%f1504, %f1493, 0f3FB8AA3B, %f1488;
	mul.f32 	%f1505, %f1503, 0f40400000;
	sub.f32 	%f1506, %f1488, %f1504;
	fma.rn.f32 	%f1507, %f1493, 0f3FB8AA3B, %f1506;
	fma.rn.f32 	%f1508, %f1499, 0f3FB8AA3B, %f1507;
	fma.rn.f32 	%f1509, %f1493, 0f32A55E34, %f1508;
	fma.rn.f32 	%f1510, %f1505, %f1499, %f1509;
	fma.rn.f32 	%f1511, %f1503, %f1493, %f1510;
	add.rn.f32 	%f1512, %f1504, %f1511;
	mov.f32 	%f1513, 0f40000000;
	mul.rn.f32 	%f1514, %f1512, %f1513;
	cvt.rni.f32.f32 	%f1515, %f1514;
	sub.f32 	%f1516, %f1514, %f1515;
	neg.f32 	%f1517, %f1514;
	fma.rn.f32 	%f1518, %f1512, 0f40000000, %f1517;
	neg.f32 	%f1519, %f1504;
	add.rn.f32 	%f1520, %f1512, %f1519;
	neg.f32 	%f1521, %f1520;
	add.rn.f32 	%f1522, %f1511, %f1521;
	fma.rn.f32 	%f1523, %f1522, 0f40000000, %f1518;
	add.f32 	%f1524, %f1516, %f1523;
	setp.gt.f32 	%p305, %f1515, 0f00000000;
	selp.b32 	%r1129, 0, -2097152000, %p305;
	setp.neu.f32 	%p306, %f205, 0f00000000;
	setp.neu.f32 	%p307, %f214, 0f7F800000;
	setp.lt.f32 	%p308, %f1514, 0f00000000;
	selp.f32 	%f1525, 0f00000000, 0f7F800000, %p308;
	abs.f32 	%f1526, %f1514;
	setp.gt.f32 	%p309, %f1526, 0f43180000;
	cvt.rzi.s32.f32 	%r1130, %f1515;
	shl.b32 	%r1131, %r1130, 23;
	sub.s32 	%r1132, %r1131, %r1129;
	mov.b32 	%f1527, %r1132;
	add.s32 	%r1133, %r1129, 2130706432;
	mov.b32 	%f1528, %r1133;
	fma.rn.f32 	%f1529, %f1524, 0f391FCB8E, 0f3AAF85ED;
	fma.rn.f32 	%f1530, %f1529, %f1524, 0f3C1D9856;
	fma.rn.f32 	%f1531, %f1530, %f1524, 0f3D6357BB;
	fma.rn.f32 	%f1532, %f1531, %f1524, 0f3E75FDEC;
	fma.rn.f32 	%f1533, %f1532, %f1524, 0f3F317218;
	fma.rn.f32 	%f1534, %f1533, %f1524, 0f3F800000;
	mul.f32 	%f1535, %f1534, %f1528;
	mul.f32 	%f1536, %f1535, %f1527;
	selp.f32 	%f2924, %f1525, %f1536, %p309;
	and.pred  	%p310, %p306, %p307;
	@%p310 bra 	$L__BB0_268;
	add.f32 	%f1537, %f205, %f205;
	mov.b32 	%r1134, %f1537;
	and.b32  	%r1135, %r1134, 2147483647;
	mov.b32 	%f2924, %r1135;
$L__BB0_268:
	abs.f32 	%f219, %f209;
	setp.eq.f32 	%p311, %f209, 0f3F800000;
	mov.f32 	%f2925, 0f3F800000;
	@%p311 bra 	$L__BB0_273;
	setp.num.f32 	%p312, %f219, %f219;
	@%p312 bra 	$L__BB0_271;
	mov.f32 	%f1595, 0f40000000;
	add.rn.f32 	%f2925, %f209, %f1595;
	bra.uni 	$L__BB0_273;
$L__BB0_271:
	setp.lt.f32 	%p313, %f219, 0f00800000;
	mul.f32 	%f1540, %f219, 0f4B800000;
	selp.f32 	%f1541, %f1540, %f219, %p313;
	mov.b32 	%r1136, %f1541;
	add.s32 	%r1137, %r1136, -1060439283;
	and.b32  	%r1138, %r1137, -8388608;
	sub.s32 	%r1139, %r1136, %r1138;
	mov.b32 	%f1542, %r1139;
	cvt.rn.f32.s32 	%f1543, %r1138;
	selp.f32 	%f1544, 0fC1C00000, 0f00000000, %p313;
	fma.rn.f32 	%f1545, %f1543, 0f34000000, %f1544;
	add.f32 	%f1546, %f1542, 0fBF800000;
	add.f32 	%f1547, %f1542, 0f3F800000;
	rcp.approx.ftz.f32 	%f1548, %f1547;
	add.f32 	%f1549, %f1546, %f1546;
	mul.f32 	%f1550, %f1549, %f1548;
	mul.f32 	%f1551, %f1550, %f1550;
	neg.f32 	%f1552, %f1550;
	sub.f32 	%f1553, %f1546, %f1550;
	add.f32 	%f1554, %f1553, %f1553;
	fma.rn.f32 	%f1555, %f1552, %f1546, %f1554;
	mul.rn.f32 	%f1556, %f1548, %f1555;
	fma.rn.f32 	%f1557, %f1551, 0f3A2C32E4, 0f3B52E7DB;
	fma.rn.f32 	%f1558, %f1557, %f1551, 0f3C93BB73;
	fma.rn.f32 	%f1559, %f1558, %f1551, 0f3DF6384F;
	mul.rn.f32 	%f1560, %f1559, %f1551;
	fma.rn.f32 	%f1561, %f1550, 0f3FB8AA3B, %f1545;
	mul.f32 	%f1562, %f1560, 0f40400000;
	sub.f32 	%f1563, %f1545, %f1561;
	fma.rn.f32 	%f1564, %f1550, 0f3FB8AA3B, %f1563;
	fma.rn.f32 	%f1565, %f1556, 0f3FB8AA3B, %f1564;
	fma.rn.f32 	%f1566, %f1550, 0f32A55E34, %f1565;
	fma.rn.f32 	%f1567, %f1562, %f1556, %f1566;
	fma.rn.f32 	%f1568, %f1560, %f1550, %f1567;
	add.rn.f32 	%f1569, %f1561, %f1568;
	mov.f32 	%f1570, 0f40000000;
	mul.rn.f32 	%f1571, %f1569, %f1570;
	cvt.rni.f32.f32 	%f1572, %f1571;
	sub.f32 	%f1573, %f1571, %f1572;
	neg.f32 	%f1574, %f1571;
	fma.rn.f32 	%f1575, %f1569, 0f40000000, %f1574;
	neg.f32 	%f1576, %f1561;
	add.rn.f32 	%f1577, %f1569, %f1576;
	neg.f32 	%f1578, %f1577;
	add.rn.f32 	%f1579, %f1568, %f1578;
	fma.rn.f32 	%f1580, %f1579, 0f40000000, %f1575;
	add.f32 	%f1581, %f1573, %f1580;
	setp.gt.f32 	%p314, %f1572, 0f00000000;
	selp.b32 	%r1140, 0, -2097152000, %p314;
	setp.neu.f32 	%p315, %f209, 0f00000000;
	setp.neu.f32 	%p316, %f219, 0f7F800000;
	setp.lt.f32 	%p317, %f1571, 0f00000000;
	selp.f32 	%f1582, 0f00000000, 0f7F800000, %p317;
	abs.f32 	%f1583, %f1571;
	setp.gt.f32 	%p318, %f1583, 0f43180000;
	cvt.rzi.s32.f32 	%r1141, %f1572;
	shl.b32 	%r1142, %r1141, 23;
	sub.s32 	%r1143, %r1142, %r1140;
	mov.b32 	%f1584, %r1143;
	add.s32 	%r1144, %r1140, 2130706432;
	mov.b32 	%f1585, %r1144;
	fma.rn.f32 	%f1586, %f1581, 0f391FCB8E, 0f3AAF85ED;
	fma.rn.f32 	%f1587, %f1586, %f1581, 0f3C1D9856;
	fma.rn.f32 	%f1588, %f1587, %f1581, 0f3D6357BB;
	fma.rn.f32 	%f1589, %f1588, %f1581, 0f3E75FDEC;
	fma.rn.f32 	%f1590, %f1589, %f1581, 0f3F317218;
	fma.rn.f32 	%f1591, %f1590, %f1581, 0f3F800000;
	mul.f32 	%f1592, %f1591, %f1585;
	mul.f32 	%f1593, %f1592, %f1584;
	selp.f32 	%f2925, %f1582, %f1593, %p318;
	and.pred  	%p319, %p315, %p316;
	@%p319 bra 	$L__BB0_273;
	add.f32 	%f1594, %f209, %f209;
	mov.b32 	%r1145, %f1594;
	and.b32  	%r1146, %r1145, 2147483647;
	mov.b32 	%f2925, %r1146;
$L__BB0_273:
	add.f32 	%f224, %f2924, %f2925;
	abs.f32 	%f225, %f213;
	setp.eq.f32 	%p320, %f213, 0f3F800000;
	mov.f32 	%f2926, 0f3F800000;
	@%p320 bra 	$L__BB0_278;
	setp.num.f32 	%p321, %f225, %f225;
	@%p321 bra 	$L__BB0_276;
	mov.f32 	%f1652, 0f40000000;
	add.rn.f32 	%f2926, %f213, %f1652;
	bra.uni 	$L__BB0_278;
$L__BB0_276:
	setp.lt.f32 	%p322, %f225, 0f00800000;
	mul.f32 	%f1597, %f225, 0f4B800000;
	selp.f32 	%f1598, %f1597, %f225, %p322;
	mov.b32 	%r1147, %f1598;
	add.s32 	%r1148, %r1147, -1060439283;
	and.b32  	%r1149, %r1148, -8388608;
	sub.s32 	%r1150, %r1147, %r1149;
	mov.b32 	%f1599, %r1150;
	cvt.rn.f32.s32 	%f1600, %r1149;
	selp.f32 	%f1601, 0fC1C00000, 0f00000000, %p322;
	fma.rn.f32 	%f1602, %f1600, 0f34000000, %f1601;
	add.f32 	%f1603, %f1599, 0fBF800000;
	add.f32 	%f1604, %f1599, 0f3F800000;
	rcp.approx.ftz.f32 	%f1605, %f1604;
	add.f32 	%f1606, %f1603, %f1603;
	mul.f32 	%f1607, %f1606, %f1605;
	mul.f32 	%f1608, %f1607, %f1607;
	neg.f32 	%f1609, %f1607;
	sub.f32 	%f1610, %f1603, %f1607;
	add.f32 	%f1611, %f1610, %f1610;
	fma.rn.f32 	%f1612, %f1609, %f1603, %f1611;
	mul.rn.f32 	%f1613, %f1605, %f1612;
	fma.rn.f32 	%f1614, %f1608, 0f3A2C32E4, 0f3B52E7DB;
	fma.rn.f32 	%f1615, %f1614, %f1608, 0f3C93BB73;
	fma.rn.f32 	%f1616, %f1615, %f1608, 0f3DF6384F;
	mul.rn.f32 	%f1617, %f1616, %f1608;
	fma.rn.f32 	%f1618, %f1607, 0f3FB8AA3B, %f1602;
	mul.f32 	%f1619, %f1617, 0f40400000;
	sub.f32 	%f1620, %f1602, %f1618;
	fma.rn.f32 	%f1621, %f1607, 0f3FB8AA3B, %f1620;
	fma.rn.f32 	%f1622, %f1613, 0f3FB8AA3B, %f1621;
	fma.rn.f32 	%f1623, %f1607, 0f32A55E34, %f1622;
	fma.rn.f32 	%f1624, %f1619, %f1613, %f1623;
	fma.rn.f32 	%f1625, %f1617, %f1607, %f1624;
	add.rn.f32 	%f1626, %f1618, %f1625;
	mov.f32 	%f1627, 0f40000000;
	mul.rn.f32 	%f1628, %f1626, %f1627;
	cvt.rni.f32.f32 	%f1629, %f1628;
	sub.f32 	%f1630, %f1628, %f1629;
	neg.f32 	%f1631, %f1628;
	fma.rn.f32 	%f1632, %f1626, 0f40000000, %f1631;
	neg.f32 	%f1633, %f1618;
	add.rn.f32 	%f1634, %f1626, %f1633;
	neg.f32 	%f1635, %f1634;
	add.rn.f32 	%f1636, %f1625, %f1635;
	fma.rn.f32 	%f1637, %f1636, 0f40000000, %f1632;
	add.f32 	%f1638, %f1630, %f1637;
	setp.gt.f32 	%p323, %f1629, 0f00000000;
	selp.b32 	%r1151, 0, -2097152000, %p323;
	setp.neu.f32 	%p324, %f213, 0f00000000;
	setp.neu.f32 	%p325, %f225, 0f7F800000;
	setp.lt.f32 	%p326, %f1628, 0f00000000;
	selp.f32 	%f1639, 0f00000000, 0f7F800000, %p326;
	abs.f32 	%f1640, %f1628;
	setp.gt.f32 	%p327, %f1640, 0f43180000;
	cvt.rzi.s32.f32 	%r1152, %f1629;
	shl.b32 	%r1153, %r1152, 23;
	sub.s32 	%r1154, %r1153, %r1151;
	mov.b32 	%f1641, %r1154;
	add.s32 	%r1155, %r1151, 2130706432;
	mov.b32 	%f1642, %r1155;
	fma.rn.f32 	%f1643, %f1638, 0f391FCB8E, 0f3AAF85ED;
	fma.rn.f32 	%f1644, %f1643, %f1638, 0f3C1D9856;
	fma.rn.f32 	%f1645, %f1644, %f1638, 0f3D6357BB;
	fma.rn.f32 	%f1646, %f1645, %f1638, 0f3E75FDEC;
	fma.rn.f32 	%f1647, %f1646, %f1638, 0f3F317218;
	fma.rn.f32 	%f1648, %f1647, %f1638, 0f3F800000;
	mul.f32 	%f1649, %f1648, %f1642;
	mul.f32 	%f1650, %f1649, %f1641;
	selp.f32 	%f2926, %f1639, %f1650, %p327;
	and.pred  	%p328, %p324, %p325;
	@%p328 bra 	$L__BB0_278;
	add.f32 	%f1651, %f213, %f213;
	mov.b32 	%r1156, %f1651;
	and.b32  	%r1157, %r1156, 2147483647;
	mov.b32 	%f2926, %r1157;
$L__BB0_278:
	add.f32 	%f1654, %f224, %f2926;
	sqrt.rn.f32 	%f230, %f1654;
	abs.f32 	%f231, %f198;
	setp.eq.f32 	%p329, %f198, 0f3F800000;
	mov.f32 	%f2927, 0f3F800000;
	@%p329 bra 	$L__BB0_283;
	setp.num.f32 	%p330, %f231, %f231;
	@%p330 bra 	$L__BB0_281;
	mov.f32 	%f1710, 0f40000000;
	add.rn.f32 	%f2927, %f198, %f1710;
	bra.uni 	$L__BB0_283;
$L__BB0_281:
	setp.lt.f32 	%p331, %f231, 0f00800000;
	mul.f32 	%f1655, %f231, 0f4B800000;
	selp.f32 	%f1656, %f1655, %f231, %p331;
	mov.b32 	%r1158, %f1656;
	add.s32 	%r1159, %r1158, -1060439283;
	and.b32  	%r1160, %r1159, -8388608;
	sub.s32 	%r1161, %r1158, %r1160;
	mov.b32 	%f1657, %r1161;
	cvt.rn.f32.s32 	%f1658, %r1160;
	selp.f32 	%f1659, 0fC1C00000, 0f00000000, %p331;
	fma.rn.f32 	%f1660, %f1658, 0f34000000, %f1659;
	add.f32 	%f1661, %f1657, 0fBF800000;
	add.f32 	%f1662, %f1657, 0f3F800000;
	rcp.approx.ftz.f32 	%f1663, %f1662;
	add.f32 	%f1664, %f1661, %f1661;
	mul.f32 	%f1665, %f1664, %f1663;
	mul.f32 	%f1666, %f1665, %f1665;
	neg.f32 	%f1667, %f1665;
	sub.f32 	%f1668, %f1661, %f1665;
	add.f32 	%f1669, %f1668, %f1668;
	fma.rn.f32 	%f1670, %f1667, %f1661, %f1669;
	mul.rn.f32 	%f1671, %f1663, %f1670;
	fma.rn.f32 	%f1672, %f1666, 0f3A2C32E4, 0f3B52E7DB;
	fma.rn.f32 	%f1673, %f1672, %f1666, 0f3C93BB73;
	fma.rn.f32 	%f1674, %f1673, %f1666, 0f3DF6384F;
	mul.rn.f32 	%f1675, %f1674, %f1666;
	fma.rn.f32 	%f1676, %f1665, 0f3FB8AA3B, %f1660;
	mul.f32 	%f1677, %f1675, 0f40400000;
	sub.f32 	%f1678, %f1660, %f1676;
	fma.rn.f32 	%f1679, %f1665, 0f3FB8AA3B, %f1678;
	fma.rn.f32 	%f1680, %f1671, 0f3FB8AA3B, %f1679;
	fma.rn.f32 	%f1681, %f1665, 0f32A55E34, %f1680;
	fma.rn.f32 	%f1682, %f1677, %f1671, %f1681;
	fma.rn.f32 	%f1683, %f1675, %f1665, %f1682;
	add.rn.f32 	%f1684, %f1676, %f1683;
	mov.f32 	%f1685, 0f40000000;
	mul.rn.f32 	%f1686, %f1684, %f1685;
	cvt.rni.f32.f32 	%f1687, %f1686;
	sub.f32 	%f1688, %f1686, %f1687;
	neg.f32 	%f1689, %f1686;
	fma.rn.f32 	%f1690, %f1684, 0f40000000, %f1689;
	neg.f32 	%f1691, %f1676;
	add.rn.f32 	%f1692, %f1684, %f1691;
	neg.f32 	%f1693, %f1692;
	add.rn.f32 	%f1694, %f1683, %f1693;
	fma.rn.f32 	%f1695, %f1694, 0f40000000, %f1690;
	add.f32 	%f1696, %f1688, %f1695;
	setp.gt.f32 	%p332, %f1687, 0f00000000;
	selp.b32 	%r1162, 0, -2097152000, %p332;
	setp.neu.f32 	%p333, %f198, 0f00000000;
	setp.neu.f32 	%p334, %f231, 0f7F800000;
	setp.lt.f32 	%p335, %f1686, 0f00000000;
	selp.f32 	%f1697, 0f00000000, 0f7F800000, %p335;
	abs.f32 	%f1698, %f1686;
	setp.gt.f32 	%p336, %f1698, 0f43180000;
	cvt.rzi.s32.f32 	%r1163, %f1687;
	shl.b32 	%r1164, %r1163, 23;
	sub.s32 	%r1165, %r1164, %r1162;
	mov.b32 	%f1699, %r1165;
	add.s32 	%r1166, %r1162, 2130706432;
	mov.b32 	%f1700, %r1166;
	fma.rn.f32 	%f1701, %f1696, 0f391FCB8E, 0f3AAF85ED;
	fma.rn.f32 	%f1702, %f1701, %f1696, 0f3C1D9856;
	fma.rn.f32 	%f1703, %f1702, %f1696, 0f3D6357BB;
	fma.rn.f32 	%f1704, %f1703, %f1696, 0f3E75FDEC;
	fma.rn.f32 	%f1705, %f1704, %f1696, 0f3F317218;
	fma.rn.f32 	%f1706, %f1705, %f1696, 0f3F800000;
	mul.f32 	%f1707, %f1706, %f1700;
	mul.f32 	%f1708, %f1707, %f1699;
	selp.f32 	%f2927, %f1697, %f1708, %p336;
	and.pred  	%p337, %p333, %p334;
	@%p337 bra 	$L__BB0_283;
	add.f32 	%f1709, %f198, %f198;
	mov.b32 	%r1167, %f1709;
	and.b32  	%r1168, %r1167, 2147483647;
	mov.b32 	%f2927, %r1168;
$L__BB0_283:
	abs.f32 	%f236, %f230;
	setp.eq.f32 	%p338, %f230, 0f3F800000;
	mov.f32 	%f2928, 0f3F800000;
	@%p338 bra 	$L__BB0_288;
	setp.num.f32 	%p339, %f236, %f236;
	@%p339 bra 	$L__BB0_286;
	mov.f32 	%f1767, 0f40000000;
	add.rn.f32 	%f2928, %f230, %f1767;
	bra.uni 	$L__BB0_288;
$L__BB0_286:
	setp.lt.f32 	%p340, %f236, 0f00800000;
	mul.f32 	%f1712, %f236, 0f4B800000;
	selp.f32 	%f1713, %f1712, %f236, %p340;
	mov.b32 	%r1169, %f1713;
	add.s32 	%r1170, %r1169, -1060439283;
	and.b32  	%r1171, %r1170, -8388608;
	sub.s32 	%r1172, %r1169, %r1171;
	mov.b32 	%f1714, %r1172;
	cvt.rn.f32.s32 	%f1715, %r1171;
	selp.f32 	%f1716, 0fC1C00000, 0f00000000, %p340;
	fma.rn.f32 	%f1717, %f1715, 0f34000000, %f1716;
	add.f32 	%f1718, %f1714, 0fBF800000;
	add.f32 	%f1719, %f1714, 0f3F800000;
	rcp.approx.ftz.f32 	%f1720, %f1719;
	add.f32 	%f1721, %f1718, %f1718;
	mul.f32 	%f1722, %f1721, %f1720;
	mul.f32 	%f1723, %f1722, %f1722;
	neg.f32 	%f1724, %f1722;
	sub.f32 	%f1725, %f1718, %f1722;
	add.f32 	%f1726, %f1725, %f1725;
	fma.rn.f32 	%f1727, %f1724, %f1718, %f1726;
	mul.rn.f32 	%f1728, %f1720, %f1727;
	fma.rn.f32 	%f1729, %f1723, 0f3A2C32E4, 0f3B52E7DB;
	fma.rn.f32 	%f1730, %f1729, %f1723, 0f3C93BB73;
	fma.rn.f32 	%f1731, %f1730, %f1723, 0f3DF6384F;
	mul.rn.f32 	%f1732, %f1731, %f1723;
	fma.rn.f32 	%f1733, %f1722, 0f3FB8AA3B, %f1717;
	mul.f32 	%f1734, %f1732, 0f40400000;
	sub.f32 	%f1735, %f1717, %f1733;
	fma.rn.f32 	%f1736, %f1722, 0f3FB8AA3B, %f1735;
	fma.rn.f32 	%f1737, %f1728, 0f3FB8AA3B, %f1736;
	fma.rn.f32 	%f1738, %f1722, 0f32A55E34, %f1737;
	fma.rn.f32 	%f1739, %f1734, %f1728, %f1738;
	fma.rn.f32 	%f1740, %f1732, %f1722, %f1739;
	add.rn.f32 	%f1741, %f1733, %f1740;
	mov.f32 	%f1742, 0f40000000;
	mul.rn.f32 	%f1743, %f1741, %f1742;
	cvt.rni.f32.f32 	%f1744, %f1743;
	sub.f32 	%f1745, %f1743, %f1744;
	neg.f32 	%f1746, %f1743;
	fma.rn.f32 	%f1747, %f1741, 0f40000000, %f1746;
	neg.f32 	%f1748, %f1733;
	add.rn.f32 	%f1749, %f1741, %f1748;
	neg.f32 	%f1750, %f1749;
	add.rn.f32 	%f1751, %f1740, %f1750;
	fma.rn.f32 	%f1752, %f1751, 0f40000000, %f1747;
	add.f32 	%f1753, %f1745, %f1752;
	setp.gt.f32 	%p341, %f1744, 0f00000000;
	selp.b32 	%r1173, 0, -2097152000, %p341;
	setp.neu.f32 	%p342, %f230, 0f00000000;
	setp.neu.f32 	%p343, %f236, 0f7F800000;
	setp.lt.f32 	%p344, %f1743, 0f00000000;
	selp.f32 	%f1754, 0f00000000, 0f7F800000, %p344;
	abs.f32 	%f1755, %f1743;
	setp.gt.f32 	%p345, %f1755, 0f43180000;
	cvt.rzi.s32.f32 	%r1174, %f1744;
	shl.b32 	%r1175, %r1174, 23;
	sub.s32 	%r1176, %r1175, %r1173;
	mov.b32 	%f1756, %r1176;
	add.s32 	%r1177, %r1173, 2130706432;
	mov.b32 	%f1757, %r1177;
	fma.rn.f32 	%f1758, %f1753, 0f391FCB8E, 0f3AAF85ED;
	fma.rn.f32 	%f1759, %f1758, %f1753, 0f3C1D9856;
	fma.rn.f32 	%f1760, %f1759, %f1753, 0f3D6357BB;
	fma.rn.f32 	%f1761, %f1760, %f1753, 0f3E75FDEC;
	fma.rn.f32 	%f1762, %f1761, %f1753, 0f3F317218;
	fma.rn.f32 	%f1763, %f1762, %f1753, 0f3F800000;
	mul.f32 	%f1764, %f1763, %f1757;
	mul.f32 	%f1765, %f1764, %f1756;
	selp.f32 	%f2928, %f1754, %f1765, %p345;
	and.pred  	%p346, %p342, %p343;
	@%p346 bra 	$L__BB0_288;
	add.f32 	%f1766, %f230, %f230;
	mov.b32 	%r1178, %f1766;
	and.b32  	%r1179, %r1178, 2147483647;
	mov.b32 	%f2928, %r1179;
$L__BB0_288:
	mov.f32 	%f1768, 0f320374E8;
	mov.f32 	%f1769, 0f3EDFE43F;
	mul.rn.f32 	%f1770, %f1769, %f1768;
	mov.f32 	%f1771, 0f3D80DE6A;
	mov.f32 	%f1772, 0f3DF89204;
	mul.rn.f32 	%f1773, %f1772, %f1771;
	fma.rn.f32 	%f1774, %f1770, 0f3FB8AA3B, 0f343ABA0A;
	fma.rn.f32 	%f1775, 0f3E806F05, 0f32A55E34, %f1774;
	mul.f32 	%f1776, %f1773, 0f40400000;
	fma.rn.f32 	%f1777, %f1776, %f1770, %f1775;
	fma.rn.f32 	%f1778, %f1773, 0f3E806F05, %f1777;
	mov.f32 	%f1779, 0f4175CA53;
	add.rn.f32 	%f1780, %f1779, %f1778;
	mov.f32 	%f1781, 0f40000000;
	mul.rn.f32 	%f1782, %f1780, %f1781;
	cvt.rni.f32.f32 	%f1783, %f1782;
	mov.f32 	%f1784, 0fC175CA53;
	add.rn.f32 	%f1785, %f1780, %f1784;
	neg.f32 	%f1786, %f1785;
	add.rn.f32 	%f1787, %f1778, %f1786;
	neg.f32 	%f1788, %f1782;
	fma.rn.f32 	%f1789, %f1780, 0f40000000, %f1788;
	fma.rn.f32 	%f1790, %f1787, 0f40000000, %f1789;
	sub.f32 	%f1791, %f1782, %f1783;
	add.f32 	%f1792, %f1791, %f1790;
	setp.gt.f32 	%p347, %f1783, 0f00000000;
	selp.b32 	%r1180, 0, -2097152000, %p347;
	fma.rn.f32 	%f1793, %f1792, 0f391FCB8E, 0f3AAF85ED;
	fma.rn.f32 	%f1794, %f1793, %f1792, 0f3C1D9856;
	fma.rn.f32 	%f1795, %f1794, %f1792, 0f3D6357BB;
	fma.rn.f32 	%f1796, %f1795, %f1792, 0f3E75FDEC;
	fma.rn.f32 	%f1797, %f1796, %f1792, 0f3F317218;
	fma.rn.f32 	%f1798, %f1797, %f1792, 0f3F800000;
	add.s32 	%r1181, %r1180, 2130706432;
	mov.b32 	%f1799, %r1181;
	mul.f32 	%f1800, %f1798, %f1799;
	cvt.rzi.s32.f32 	%r1182, %f1783;
	shl.b32 	%r1183, %r1182, 23;
	sub.s32 	%r1184, %r1183, %r1180;
	mov.b32 	%f1801, %r1184;
	mul.f32 	%f1802, %f1800, %f1801;
	abs.f32 	%f1803, %f1782;
	setp.gt.f32 	%p348, %f1803, 0f43180000;
	setp.lt.f32 	%p349, %f1782, 0f00000000;
	selp.f32 	%f1804, 0f00000000, 0f7F800000, %p349;
	selp.f32 	%f1805, %f1804, %f1802, %p348;
	sub.f32 	%f1806, %f1805, %f2927;
	sub.f32 	%f1807, %f1806, %f2928;
	mul.f32 	%f1808, %f198, 0fC0000000;
	mul.f32 	%f1809, %f1808, %f230;
	div.rn.f32 	%f1810, %f1807, %f1809;
	abs.f32 	%f1811, %f1810;
	fma.rn.f32 	%f1812, %f1811, 0fBF000000, 0f3F000000;
	rsqrt.approx.ftz.f32 	%f1813, %f1812;
	mul.f32 	%f1814, %f1813, %f1812;
	mul.f32 	%f1815, %f1813, 0fBF000000;
	fma.rn.f32 	%f1816, %f1814, %f1815, 0f3F000000;
	fma.rn.f32 	%f1817, %f1814, %f1816, %f1814;
	setp.eq.f32 	%p350, %f1811, 0f3F800000;
	selp.f32 	%f1818, 0f00000000, %f1817, %p350;
	setp.gt.f32 	%p351, %f1811, 0f3F0F5C29;
	selp.f32 	%f1819, %f1818, %f1811, %p351;
	copysign.f32 	%f1820, %f1810, %f1819;
	mul.f32 	%f1821, %f1820, %f1820;
	fma.rn.f32 	%f1822, %f1821, 0f3D10ECEF, 0f3C8B1ABB;
	fma.rn.f32 	%f1823, %f1822, %f1821, 0f3CFC028C;
	fma.rn.f32 	%f1824, %f1823, %f1821, 0f3D372139;
	fma.rn.f32 	%f1825, %f1824, %f1821, 0f3D9993DB;
	fma.rn.f32 	%f1826, %f1825, %f1821, 0f3E2AAAC6;
	mul.f32 	%f1827, %f1821, %f1826;
	fma.rn.f32 	%f1828, %f1827, %f1820, %f1820;
	neg.f32 	%f1829, %f1828;
	selp.f32 	%f1830, %f1828, %f1829, %p351;
	fma.rn.f32 	%f1831, 0f3F6EE581, 0f3FD774EB, %f1830;
	setp.gt.f32 	%p352, %f1810, 0f3F0F5C29;
	selp.f32 	%f1832, %f1828, %f1831, %p352;
	add.f32 	%f1833, %f1832, %f1832;
	selp.f32 	%f1834, %f1833, %f1832, %p351;
	mov.f32 	%f1835, 0f40490FDB;
	sub.f32 	%f1836, %f1835, %f1834;
	mul.f32 	%f1837, %f1836, 0f42652EE0;
	mul.f32 	%f241, %f1837, 0f3C8EFA35;
	mul.f32 	%f1838, %f241, 0f3F22F983;
	cvt.rni.s32.f32 	%r1620, %f1838;
	cvt.rn.f32.s32 	%f1839, %r1620;
	fma.rn.f32 	%f1840, %f1839, 0fBFC90FDA, %f241;
	fma.rn.f32 	%f1841, %f1839, 0fB3A22168, %f1840;
	fma.rn.f32 	%f2931, %f1839, 0fA7C234C5, %f1841;
	abs.f32 	%f243, %f241;
	setp.ltu.f32 	%p353, %f243, 0f47CE4780;
	mov.u32 	%r1616, %r1620;
	mov.f32 	%f2929, %f2931;
	@%p353 bra 	$L__BB0_296;
	setp.neu.f32 	%p354, %f243, 0f7F800000;
	@%p354 bra 	$L__BB0_291;
	mov.f32 	%f1844, 0f00000000;
	mul.rn.f32 	%f2929, %f241, %f1844;
	mov.b32 	%r1616, 0;
	bra.uni 	$L__BB0_296;
$L__BB0_291:
	mov.b32 	%r361, %f241;
	shl.b32 	%r1186, %r361, 8;
	or.b32  	%r362, %r1186, -2147483648;
	mov.b64 	%rd659, 0;
	mov.b32 	%r1613, 0;
	mov.u64 	%rd657, __cudart_i2opi_f;
	mov.u64 	%rd658, %rd3;
$L__BB0_292:
	.pragma "nounroll";
	ld.global.nc.u32 	%r1187, [%rd657];
	mad.wide.u32 	%rd505, %r1187, %r362, %rd659;
	shr.u64 	%rd659, %rd505, 32;
	st.local.u32 	[%rd658], %rd505;
	add.s32 	%r1613, %r1613, 1;
	add.s64 	%rd658, %rd658, 4;
	add.s64 	%rd657, %rd657, 4;
	setp.ne.s32 	%p355, %r1613, 6;
	@%p355 bra 	$L__BB0_292;
	shr.u32 	%r1188, %r361, 23;
	st.local.u32 	[%rd3+24], %rd659;
	and.b32  	%r365, %r1188, 31;
	and.b32  	%r1189, %r1188, 224;
	add.s32 	%r1190, %r1189, -128;
	shr.u32 	%r1191, %r1190, 5;
	mul.wide.u32 	%rd506, %r1191, 4;
	sub.s64 	%rd201, %rd3, %rd506;
	ld.local.u32 	%r1614, [%rd201+24];
	ld.local.u32 	%r1615, [%rd201+20];
	setp.eq.s32 	%p356, %r365, 0;
	@%p356 bra 	$L__BB0_295;
	shf.l.wrap.b32 	%r1614, %r1615, %r1614, %r365;
	ld.local.u32 	%r1192, [%rd201+16];
	shf.l.wrap.b32 	%r1615, %r1192, %r1615, %r365;
$L__BB0_295:
	shr.u32 	%r1193, %r1614, 30;
	shf.l.wrap.b32 	%r1194, %r1615, %r1614, 2;
	shl.b32 	%r1195, %r1615, 2;
	shr.u32 	%r1196, %r1194, 31;
	add.s32 	%r1197, %r1196, %r1193;
	neg.s32 	%r1198, %r1197;
	setp.lt.s32 	%p357, %r361, 0;
	selp.b32 	%r1616, %r1198, %r1197, %p357;
	xor.b32  	%r1199, %r1194, %r361;
	shr.s32 	%r1200, %r1194, 31;
	xor.b32  	%r1201, %r1200, %r1194;
	xor.b32  	%r1202, %r1200, %r1195;
	cvt.u64.u32 	%rd507, %r1201;
	shl.b64 	%rd508, %rd507, 32;
	cvt.u64.u32 	%rd509, %r1202;
	or.b64  	%rd510, %rd508, %rd509;
	cvt.rn.f64.s64 	%fd53, %rd510;
	mul.f64 	%fd54, %fd53, 0d3BF921FB54442D19;
	cvt.rn.f32.f64 	%f1842, %fd54;
	neg.f32 	%f1843, %f1842;
	setp.lt.s32 	%p358, %r1199, 0;
	selp.f32 	%f2929, %f1843, %f1842, %p358;
$L__BB0_296:
	add.s32 	%r1204, %r1616, 1;
	mul.rn.f32 	%f1846, %f2929, %f2929;
	and.b32  	%r1205, %r1616, 1;
	setp.eq.b32 	%p359, %r1205, 1;
	selp.f32 	%f1847, %f2929, 0f3F800000, %p359;
	fma.rn.f32 	%f1848, %f1846, %f1847, 0f00000000;
	fma.rn.f32 	%f1849, %f1846, 0f37CBAC00, 0fBAB607ED;
	selp.f32 	%f1850, 0fB94D4153, %f1849, %p359;
	selp.f32 	%f1851, 0f3C0885E4, 0f3D2AAABB, %p359;
	fma.rn.f32 	%f1852, %f1850, %f1846, %f1851;
	selp.f32 	%f1853, 0fBE2AAAA8, 0fBEFFFFFF, %p359;
	fma.rn.f32 	%f1854, %f1852, %f1846, %f1853;
	fma.rn.f32 	%f1855, %f1854, %f1848, %f1847;
	and.b32  	%r1206, %r1204, 2;
	setp.eq.s32 	%p360, %r1206, 0;
	mov.f32 	%f1856, 0f00000000;
	sub.f32 	%f1857, %f1856, %f1855;
	selp.f32 	%f1858, %f1855, %f1857, %p360;
	mov.f32 	%f1859, 0f3F000000;
	div.rn.f32 	%f247, %f1859, %f1858;
	abs.f32 	%f248, %f247;
	setp.eq.f32 	%p361, %f247, 0f3F800000;
	mov.f32 	%f2930, 0f3F800000;
	@%p361 bra 	$L__BB0_303;
	setp.num.f32 	%p362, %f248, %f248;
	@%p362 bra 	$L__BB0_299;
	mov.f32 	%f1916, 0f3F4CCCCD;
	add.rn.f32 	%f2930, %f247, %f1916;
	bra.uni 	$L__BB0_303;
$L__BB0_299:
	setp.neu.f32 	%p363, %f247, 0f00000000;
	setp.neu.f32 	%p364, %f248, 0f7F800000;
	and.pred  	%p365, %p363, %p364;
	@%p365 bra 	$L__BB0_301;
	add.f32 	%f1915, %f247, %f247;
	mov.b32 	%r1216, %f1915;
	and.b32  	%r1217, %r1216, 2147483647;
	mov.b32 	%f2930, %r1217;
	bra.uni 	$L__BB0_303;
$L__BB0_301:
	setp.lt.f32 	%p366, %f248, 0f00800000;
	mul.f32 	%f1860, %f248, 0f4B800000;
	selp.f32 	%f1861, %f1860, %f248, %p366;
	mov.b32 	%r1207, %f1861;
	add.s32 	%r1208, %r1207, -1060439283;
	and.b32  	%r1209, %r1208, -8388608;
	sub.s32 	%r1210, %r1207, %r1209;
	mov.b32 	%f1862, %r1210;
	cvt.rn.f32.s32 	%f1863, %r1209;
	selp.f32 	%f1864, 0fC1C00000, 0f00000000, %p366;
	fma.rn.f32 	%f1865, %f1863, 0f34000000, %f1864;
	add.f32 	%f1866, %f1862, 0fBF800000;
	add.f32 	%f1867, %f1862, 0f3F800000;
	rcp.approx.ftz.f32 	%f1868, %f1867;
	add.f32 	%f1869, %f1866, %f1866;
	mul.f32 	%f1870, %f1869, %f1868;
	mul.f32 	%f1871, %f1870, %f1870;
	neg.f32 	%f1872, %f1870;
	sub.f32 	%f1873, %f1866, %f1870;
	add.f32 	%f1874, %f1873, %f1873;
	fma.rn.f32 	%f1875, %f1872, %f1866, %f1874;
	mul.rn.f32 	%f1876, %f1868, %f1875;
	fma.rn.f32 	%f1877, %f1871, 0f3A2C32E4, 0f3B52E7DB;
	fma.rn.f32 	%f1878, %f1877, %f1871, 0f3C93BB73;
	fma.rn.f32 	%f1879, %f1878, %f1871, 0f3DF6384F;
	mul.rn.f32 	%f1880, %f1879, %f1871;
	fma.rn.f32 	%f1881, %f1870, 0f3FB8AA3B, %f1865;
	mul.f32 	%f1882, %f1880, 0f40400000;
	sub.f32 	%f1883, %f1865, %f1881;
	fma.rn.f32 	%f1884, %f1870, 0f3FB8AA3B, %f1883;
	fma.rn.f32 	%f1885, %f1876, 0f3FB8AA3B, %f1884;
	fma.rn.f32 	%f1886, %f1870, 0f32A55E34, %f1885;
	fma.rn.f32 	%f1887, %f1882, %f1876, %f1886;
	fma.rn.f32 	%f1888, %f1880, %f1870, %f1887;
	add.rn.f32 	%f1889, %f1881, %f1888;
	mov.f32 	%f1890, 0f3F4CCCCD;
	mul.rn.f32 	%f1891, %f1889, %f1890;
	cvt.rni.f32.f32 	%f1892, %f1891;
	sub.f32 	%f1893, %f1891, %f1892;
	neg.f32 	%f1894, %f1891;
	fma.rn.f32 	%f1895, %f1889, 0f3F4CCCCD, %f1894;
	neg.f32 	%f1896, %f1881;
	add.rn.f32 	%f1897, %f1889, %f1896;
	neg.f32 	%f1898, %f1897;
	add.rn.f32 	%f1899, %f1888, %f1898;
	fma.rn.f32 	%f1900, %f1899, 0f3F4CCCCD, %f1895;
	add.f32 	%f1901, %f1893, %f1900;
	setp.gt.f32 	%p367, %f1892, 0f00000000;
	selp.b32 	%r1211, 0, -2097152000, %p367;
	setp.geu.f32 	%p368, %f247, 0f00000000;
	setp.lt.f32 	%p369, %f1891, 0f00000000;
	selp.f32 	%f1902, 0f00000000, 0f7F800000, %p369;
	abs.f32 	%f1903, %f1891;
	setp.gt.f32 	%p370, %f1903, 0f43180000;
	cvt.rzi.s32.f32 	%r1212, %f1892;
	shl.b32 	%r1213, %r1212, 23;
	sub.s32 	%r1214, %r1213, %r1211;
	mov.b32 	%f1904, %r1214;
	add.s32 	%r1215, %r1211, 2130706432;
	mov.b32 	%f1905, %r1215;
	fma.rn.f32 	%f1906, %f1901, 0f391FCB8E, 0f3AAF85ED;
	fma.rn.f32 	%f1907, %f1906, %f1901, 0f3C1D9856;
	fma.rn.f32 	%f1908, %f1907, %f1901, 0f3D6357BB;
	fma.rn.f32 	%f1909, %f1908, %f1901, 0f3E75FDEC;
	fma.rn.f32 	%f1910, %f1909, %f1901, 0f3F317218;
	fma.rn.f32 	%f1911, %f1910, %f1901, 0f3F800000;
	mul.f32 	%f1912, %f1911, %f1905;
	mul.f32 	%f1913, %f1912, %f1904;
	selp.f32 	%f2930, %f1902, %f1913, %p370;
	@%p368 bra 	$L__BB0_303;
	mov.f32 	%f2930, 0f7FFFFFFF;
$L__BB0_303:
	ld.param.u64 	%rd578, [_Z22calculate_temporaldataPfS_S_S_S_S_S_S_S_S_S_S_S_S_S_S_S_S_S_S__param_17];
	setp.ltu.f32 	%p371, %f243, 0f47CE4780;
	cvta.to.global.u64 	%rd511, %rd578;
	ld.global.f32 	%f1917, [%rd511];
	mul.f32 	%f1918, %f184, %f1917;
	mul.f32 	%f1919, %f2930, %f1918;
	ld.global.f32 	%f1920, [%rd1];
	mul.f32 	%f1921, %f1920, 0f40490FDB;
	div.rn.f32 	%f1922, %f1919, %f1921;
	mul.f32 	%f253, %f1922, 0f40490FDB;
	ld.global.f32 	%f1923, [%rd143];
	mul.f32 	%f254, %f1917, %f1923;
	@%p371 bra 	$L__BB0_311;
	setp.neu.f32 	%p372, %f243, 0f7F800000;
	@%p372 bra 	$L__BB0_306;
	mov.f32 	%f1926, 0f00000000;
	mul.rn.f32 	%f2931, %f241, %f1926;
	mov.b32 	%r1620, 0;
	bra.uni 	$L__BB0_311;
$L__BB0_306:
	mov.b32 	%r374, %f241;
	shl.b32 	%r1219, %r374, 8;
	or.b32  	%r375, %r1219, -2147483648;
	mov.b64 	%rd662, 0;
	mov.b32 	%r1617, 0;
	mov.u64 	%rd660, __cudart_i2opi_f;
	mov.u64 	%rd661, %rd3;
$L__BB0_307:
	.pragma "nounroll";
	ld.global.nc.u32 	%r1220, [%rd660];
	mad.wide.u32 	%rd514, %r1220, %r375, %rd662;
	shr.u64 	%rd662, %rd514, 32;
	st.local.u32 	[%rd661], %rd514;
	add.s32 	%r1617, %r1617, 1;
	add.s64 	%rd661, %rd661, 4;
	add.s64 	%rd660, %rd660, 4;
	setp.ne.s32 	%p373, %r1617, 6;
	@%p373 bra 	$L__BB0_307;
	shr.u32 	%r1221, %r374, 23;
	st.local.u32 	[%rd3+24], %rd662;
	and.b32  	%r378, %r1221, 31;
	and.b32  	%r1222, %r1221, 224;
	add.s32 	%r1223, %r1222, -128;
	shr.u32 	%r1224, %r1223, 5;
	mul.wide.u32 	%rd515, %r1224, 4;
	sub.s64 	%rd208, %rd3, %rd515;
	ld.local.u32 	%r1618, [%rd208+24];
	ld.local.u32 	%r1619, [%rd208+20];
	setp.eq.s32 	%p374, %r378, 0;
	@%p374 bra 	$L__BB0_310;
	shf.l.wrap.b32 	%r1618, %r1619, %r1618, %r378;
	ld.local.u32 	%r1225, [%rd208+16];
	shf.l.wrap.b32 	%r1619, %r1225, %r1619, %r378;
$L__BB0_310:
	shr.u32 	%r1226, %r1618, 30;
	shf.l.wrap.b32 	%r1227, %r1619, %r1618, 2;
	shl.b32 	%r1228, %r1619, 2;
	shr.u32 	%r1229, %r1227, 31;
	add.s32 	%r1230, %r1229, %r1226;
	neg.s32 	%r1231, %r1230;
	setp.lt.s32 	%p375, %r374, 0;
	selp.b32 	%r1620, %r1231, %r1230, %p375;
	xor.b32  	%r1232, %r1227, %r374;
	shr.s32 	%r1233, %r1227, 31;
	xor.b32  	%r1234, %r1233, %r1227;
	xor.b32  	%r1235, %r1233, %r1228;
	cvt.u64.u32 	%rd516, %r1234;
	shl.b64 	%rd517, %rd516, 32;
	cvt.u64.u32 	%rd518, %r1235;
	or.b64  	%rd519, %rd517, %rd518;
	cvt.rn.f64.s64 	%fd55, %rd519;
	mul.f64 	%fd56, %fd55, 0d3BF921FB54442D19;
	cvt.rn.f32.f64 	%f1924, %fd56;
	neg.f32 	%f1925, %f1924;
	setp.lt.s32 	%p376, %r1232, 0;
	selp.f32 	%f2931, %f1925, %f1924, %p376;
$L__BB0_311:
	ld.param.u64 	%rd571, [_Z22calculate_temporaldataPfS_S_S_S_S_S_S_S_S_S_S_S_S_S_S_S_S_S_S__param_5];
	add.s32 	%r1237, %r1620, 1;
	mul.rn.f32 	%f1928, %f2931, %f2931;
	and.b32  	%r1238, %r1620, 1;
	setp.eq.b32 	%p377, %r1238, 1;
	selp.f32 	%f1929, %f2931, 0f3F800000, %p377;
	fma.rn.f32 	%f1930, %f1928, %f1929, 0f00000000;
	fma.rn.f32 	%f1931, %f1928, 0f37CBAC00, 0fBAB607ED;
	selp.f32 	%f1932, 0fB94D4153, %f1931, %p377;
	selp.f32 	%f1933, 0f3C0885E4, 0f3D2AAABB, %p377;
	fma.rn.f32 	%f1934, %f1932, %f1928, %f1933;
	selp.f32 	%f1935, 0fBE2AAAA8, 0fBEFFFFFF, %p377;
	fma.rn.f32 	%f1936, %f1934, %f1928, %f1935;
	fma.rn.f32 	%f1937, %f1936, %f1930, %f1929;
	and.b32  	%r1239, %r1237, 2;
	setp.eq.s32 	%p378, %r1239, 0;
	mov.f32 	%f1938, 0f00000000;
	sub.f32 	%f1939, %f1938, %f1937;
	selp.f32 	%f1940, %f1937, %f1939, %p378;
	mul.f32 	%f1941, %f254, %f1940;
	div.rn.f32 	%f1942, %f253, %f1941;
	cvta.to.global.u64 	%rd520, %rd571;
	mul.wide.u32 	%rd521, %r208, 4;
	add.s64 	%rd209, %rd520, %rd521;
	st.global.f32 	[%rd209], %f1942;
	mov.f32 	%f1943, 0f3FC90FDB;
	sub.f32 	%f1944, %f1943, %f241;
	mul.f32 	%f1945, %f1944, 0f42652EE0;
	mul.f32 	%f258, %f1945, 0f3C8EFA35;
	abs.f32 	%f259, %f258;
	setp.eq.f32 	%p379, %f258, 0f3F800000;
	mov.f32 	%f2932, 0f3F800000;
	@%p379 bra 	$L__BB0_316;
	setp.num.f32 	%p380, %f259, %f259;
	@%p380 bra 	$L__BB0_314;
	mov.f32 	%f2001, 0f40000000;
	add.rn.f32 	%f2932, %f258, %f2001;
	bra.uni 	$L__BB0_316;
$L__BB0_314:
	setp.lt.f32 	%p381, %f259, 0f00800000;
	mul.f32 	%f1946, %f259, 0f4B800000;
	selp.f32 	%f1947, %f1946, %f259, %p381;
	mov.b32 	%r1240, %f1947;
	add.s32 	%r1241, %r1240, -1060439283;
	and.b32  	%r1242, %r1241, -8388608;
	sub.s32 	%r1243, %r1240, %r1242;
	mov.b32 	%f1948, %r1243;
	cvt.rn.f32.s32 	%f1949, %r1242;
	selp.f32 	%f1950, 0fC1C00000, 0f00000000, %p381;
	fma.rn.f32 	%f1951, %f1949, 0f34000000, %f1950;
	add.f32 	%f1952, %f1948, 0fBF800000;
	add.f32 	%f1953, %f1948, 0f3F800000;
	rcp.approx.ftz.f32 	%f1954, %f1953;
	add.f32 	%f1955, %f1952, %f1952;
	mul.f32 	%f1956, %f1955, %f1954;
	mul.f32 	%f1957, %f1956, %f1956;
	neg.f32 	%f1958, %f1956;
	sub.f32 	%f1959, %f1952, %f1956;
	add.f32 	%f1960, %f1959, %f1959;
	fma.rn.f32 	%f1961, %f1958, %f1952, %f1960;
	mul.rn.f32 	%f1962, %f1954, %f1961;
	fma.rn.f32 	%f1963, %f1957, 0f3A2C32E4, 0f3B52E7DB;
	fma.rn.f32 	%f1964, %f1963, %f1957, 0f3C93BB73;
	fma.rn.f32 	%f1965, %f1964, %f1957, 0f3DF6384F;
	mul.rn.f32 	%f1966, %f1965, %f1957;
	fma.rn.f32 	%f1967, %f1956, 0f3FB8AA3B, %f1951;
	mul.f32 	%f1968, %f1966, 0f40400000;
	sub.f32 	%f1969, %f1951, %f1967;
	fma.rn.f32 	%f1970, %f1956, 0f3FB8AA3B, %f1969;
	fma.rn.f32 	%f1971, %f1962, 0f3FB8AA3B, %f1970;
	fma.rn.f32 	%f1972, %f1956, 0f32A55E34, %f1971;
	fma.rn.f32 	%f1973, %f1968, %f1962, %f1972;
	fma.rn.f32 	%f1974, %f1966, %f1956, %f1973;
	add.rn.f32 	%f1975, %f1967, %f1974;
	mov.f32 	%f1976, 0f40000000;
	mul.rn.f32 	%f1977, %f1975, %f1976;
	cvt.rni.f32.f32 	%f1978, %f1977;
	sub.f32 	%f1979, %f1977, %f1978;
	neg.f32 	%f1980, %f1977;
	fma.rn.f32 	%f1981, %f1975, 0f40000000, %f1980;
	neg.f32 	%f1982, %f1967;
	add.rn.f32 	%f1983, %f1975, %f1982;
	neg.f32 	%f1984, %f1983;
	add.rn.f32 	%f1985, %f1974, %f1984;
	fma.rn.f32 	%f1986, %f1985, 0f40000000, %f1981;
	add.f32 	%f1987, %f1979, %f1986;
	setp.gt.f32 	%p382, %f1978, 0f00000000;
	selp.b32 	%r1244, 0, -2097152000, %p382;
	setp.neu.f32 	%p383, %f258, 0f00000000;
	setp.neu.f32 	%p384, %f259, 0f7F800000;
	setp.lt.f32 	%p385, %f1977, 0f00000000;
	selp.f32 	%f1988, 0f00000000, 0f7F800000, %p385;
	abs.f32 	%f1989, %f1977;
	setp.gt.f32 	%p386, %f1989, 0f43180000;
	cvt.rzi.s32.f32 	%r1245, %f1978;
	shl.b32 	%r1246, %r1245, 23;
	sub.s32 	%r1247, %r1246, %r1244;
	mov.b32 	%f1990, %r1247;
	add.s32 	%r1248, %r1244, 2130706432;
	mov.b32 	%f1991, %r1248;
	fma.rn.f32 	%f1992, %f1987, 0f391FCB8E, 0f3AAF85ED;
	fma.rn.f32 	%f1993, %f1992, %f1987, 0f3C1D9856;
	fma.rn.f32 	%f1994, %f1993, %f1987, 0f3D6357BB;
	fma.rn.f32 	%f1995, %f1994, %f1987, 0f3E75FDEC;
	fma.rn.f32 	%f1996, %f1995, %f1987, 0f3F317218;
	fma.rn.f32 	%f1997, %f1996, %f1987, 0f3F800000;
	mul.f32 	%f1998, %f1997, %f1991;
	mul.f32 	%f1999, %f1998, %f1990;
	selp.f32 	%f2932, %f1988, %f1999, %p386;
	and.pred  	%p387, %p383, %p384;
	@%p387 bra 	$L__BB0_316;
	add.f32 	%f2000, %f258, %f258;
	mov.b32 	%r1249, %f2000;
	and.b32  	%r1250, %r1249, 2147483647;
	mov.b32 	%f2932, %r1250;
$L__BB0_316:
	fma.rn.f32 	%f2003, %f258, 0f3F8FBE77, 0f3E2339C1;
	fma.rn.f32 	%f2004, %f2932, 0f3D8676A7, %f2003;
	fma.rn.f32 	%f2005, %f258, 0f41E779A7, 0f3F800000;
	fma.rn.f32 	%f2006, %f2932, 0f438AB2D4, %f2005;
	div.rn.f32 	%f2007, %f2004, %f2006;
	fma.rn.f32 	%f2008, %f2007, 0f3D7B5393, %f258;
	mul.f32 	%f2009, %f2008, 0f42652EE0;
	setp.lt.f32 	%p388, %f2009, 0f00000000;
	selp.f32 	%f264, 0f00000000, %f2009, %p388;
	add.f32 	%f265, %f264, 0f40C28EF3;
	abs.f32 	%f266, %f265;
	setp.eq.f32 	%p389, %f265, 0f3F800000;
	mov.f32 	%f2933, 0f3F800000;
	@%p389 bra 	$L__BB0_321;
	setp.num.f32 	%p390, %f266, %f266;
	@%p390 bra 	$L__BB0_319;
	mov.f32 	%f2065, 0fBFD1758E;
	add.rn.f32 	%f2933, %f265, %f2065;
	bra.uni 	$L__BB0_321;
$L__BB0_319:
	setp.lt.f32 	%p391, %f266, 0f00800000;
	mul.f32 	%f2010, %f266, 0f4B800000;
	selp.f32 	%f2011, %f2010, %f266, %p391;
	mov.b32 	%r1251, %f2011;
	add.s32 	%r1252, %r1251, -1060439283;
	and.b32  	%r1253, %r1252, -8388608;
	sub.s32 	%r1254, %r1251, %r1253;
	mov.b32 	%f2012, %r1254;
	cvt.rn.f32.s32 	%f2013, %r1253;
	selp.f32 	%f2014, 0fC1C00000, 0f00000000, %p391;
	fma.rn.f32 	%f2015, %f2013, 0f34000000, %f2014;
	add.f32 	%f2016, %f2012, 0fBF800000;
	add.f32 	%f2017, %f2012, 0f3F800000;
	rcp.approx.ftz.f32 	%f2018, %f2017;
	add.f32 	%f2019, %f2016, %f2016;
	mul.f32 	%f2020, %f2019, %f2018;
	mul.f32 	%f2021, %f2020, %f2020;
	neg.f32 	%f2022, %f2020;
	sub.f32 	%f2023, %f2016, %f2020;
	add.f32 	%f2024, %f2023, %f2023;
	fma.rn.f32 	%f2025, %f2022, %f2016, %f2024;
	mul.rn.f32 	%f2026, %f2018, %f2025;
	fma.rn.f32 	%f2027, %f2021, 0f3A2C32E4, 0f3B52E7DB;
	fma.rn.f32 	%f2028, %f2027, %f2021, 0f3C93BB73;
	fma.rn.f32 	%f2029, %f2028, %f2021, 0f3DF6384F;
	mul.rn.f32 	%f2030, %f2029, %f2021;
	fma.rn.f32 	%f2031, %f2020, 0f3FB8AA3B, %f2015;
	mul.f32 	%f2032, %f2030, 0f40400000;
	sub.f32 	%f2033, %f2015, %f2031;
	fma.rn.f32 	%f2034, %f2020, 0f3FB8AA3B, %f2033;
	fma.rn.f32 	%f2035, %f2026, 0f3FB8AA3B, %f2034;
	fma.rn.f32 	%f2036, %f2020, 0f32A55E34, %f2035;
	fma.rn.f32 	%f2037, %f2032, %f2026, %f2036;
	fma.rn.f32 	%f2038, %f2030, %f2020, %f2037;
	add.rn.f32 	%f2039, %f2031, %f2038;
	mov.f32 	%f2040, 0fBFD1758E;
	mul.rn.f32 	%f2041, %f2039, %f2040;
	cvt.rni.f32.f32 	%f2042, %f2041;
	sub.f32 	%f2043, %f2041, %f2042;
	neg.f32 	%f2044, %f2041;
	fma.rn.f32 	%f2045, %f2039, 0fBFD1758E, %f2044;
	neg.f32 	%f2046, %f2031;
	add.rn.f32 	%f2047, %f2039, %f2046;
	neg.f32 	%f2048, %f2047;
	add.rn.f32 	%f2049, %f2038, %f2048;
	fma.rn.f32 	%f2050, %f2049, 0fBFD1758E, %f2045;
	add.f32 	%f2051, %f2043, %f2050;
	setp.gt.f32 	%p392, %f2042, 0f00000000;
	selp.b32 	%r1255, 0, -2097152000, %p392;
	setp.neu.f32 	%p393, %f265, 0f00000000;
	setp.neu.f32 	%p394, %f266, 0f7F800000;
	setp.lt.f32 	%p395, %f2041, 0f00000000;
	selp.f32 	%f2052, 0f00000000, 0f7F800000, %p395;
	abs.f32 	%f2053, %f2041;
	setp.gt.f32 	%p396, %f2053, 0f43180000;
	cvt.rzi.s32.f32 	%r1256, %f2042;
	shl.b32 	%r1257, %r1256, 23;
	sub.s32 	%r1258, %r1257, %r1255;
	mov.b32 	%f2054, %r1258;
	add.s32 	%r1259, %r1255, 2130706432;
	mov.b32 	%f2055, %r1259;
	fma.rn.f32 	%f2056, %f2051, 0f391FCB8E, 0f3AAF85ED;
	fma.rn.f32 	%f2057, %f2056, %f2051, 0f3C1D9856;
	fma.rn.f32 	%f2058, %f2057, %f2051, 0f3D6357BB;
	fma.rn.f32 	%f2059, %f2058, %f2051, 0f3E75FDEC;
	fma.rn.f32 	%f2060, %f2059, %f2051, 0f3F317218;
	fma.rn.f32 	%f2061, %f2060, %f2051, 0f3F800000;
	mul.f32 	%f2062, %f2061, %f2055;
	mul.f32 	%f2063, %f2062, %f2054;
	selp.f32 	%f2933, %f2052, %f2063, %p396;
	and.pred  	%p397, %p393, %p394;
	@%p397 bra 	$L__BB0_321;
	add.f32 	%f2064, %f265, %f265;
	mov.b32 	%r1260, %f2064;
	and.b32  	%r1261, %r1260, 2147483647;
	xor.b32  	%r1262, %r1261, 2139095040;
	mov.b32 	%f2933, %r1262;
$L__BB0_321:
	ld.global.f32 	%f2066, [%rd144];
	neg.f32 	%f2067, %f2066;
	ld.global.f32 	%f2068, [%rd2];
	div.rn.f32 	%f271, %f2067, %f2068;
	mul.f32 	%f272, %f264, 0f3C8EFA35;
	mul.f32 	%f2069, %f272, 0f3F22F983;
	cvt.rni.s32.f32 	%r1624, %f2069;
	cvt.rn.f32.s32 	%f2070, %r1624;
	fma.rn.f32 	%f2071, %f2070, 0fBFC90FDA, %f272;
	fma.rn.f32 	%f2072, %f2070, 0fB3A22168, %f2071;
	fma.rn.f32 	%f2934, %f2070, 0fA7C234C5, %f2072;
	abs.f32 	%f274, %f272;
	setp.ltu.f32 	%p398, %f274, 0f47CE4780;
	@%p398 bra 	$L__BB0_329;
	setp.neu.f32 	%p399, %f274, 0f7F800000;
	@%p399 bra 	$L__BB0_324;
	mov.f32 	%f2075, 0f00000000;
	mul.rn.f32 	%f2934, %f272, %f2075;
	mov.b32 	%r1624, 0;
	bra.uni 	$L__BB0_329;
$L__BB0_324:
	mov.b32 	%r388, %f272;
	shl.b32 	%r1264, %r388, 8;
	or.b32  	%r389, %r1264, -2147483648;
	mov.b64 	%rd665, 0;
	mov.b32 	%r1621, 0;
	mov.u64 	%rd663, __cudart_i2opi_f;
	mov.u64 	%rd664, %rd3;
$L__BB0_325:
	.pragma "nounroll";
	ld.global.nc.u32 	%r1265, [%rd663];
	mad.wide.u32 	%rd524, %r1265, %r389, %rd665;
	shr.u64 	%rd665, %rd524, 32;
	st.local.u32 	[%rd664], %rd524;
	add.s32 	%r1621, %r1621, 1;
	add.s64 	%rd664, %rd664, 4;
	add.s64 	%rd663, %rd663, 4;
	setp.ne.s32 	%p400, %r1621, 6;
	@%p400 bra 	$L__BB0_325;
	shr.u32 	%r1266, %r388, 23;
	st.local.u32 	[%rd3+24], %rd665;
	and.b32  	%r392, %r1266, 31;
	and.b32  	%r1267, %r1266, 224;
	add.s32 	%r1268, %r1267, -128;
	shr.u32 	%r1269, %r1268, 5;
	mul.wide.u32 	%rd525, %r1269, 4;
	sub.s64 	%rd216, %rd3, %rd525;
	ld.local.u32 	%r1622, [%rd216+24];
	ld.local.u32 	%r1623, [%rd216+20];
	setp.eq.s32 	%p401, %r392, 0;
	@%p401 bra 	$L__BB0_328;
	shf.l.wrap.b32 	%r1622, %r1623, %r1622, %r392;
	ld.local.u32 	%r1270, [%rd216+16];
	shf.l.wrap.b32 	%r1623, %r1270, %r1623, %r392;
$L__BB0_328:
	shr.u32 	%r1271, %r1622, 30;
	shf.l.wrap.b32 	%r1272, %r1623, %r1622, 2;
	shl.b32 	%r1273, %r1623, 2;
	shr.u32 	%r1274, %r1272, 31;
	add.s32 	%r1275, %r1274, %r1271;
	neg.s32 	%r1276, %r1275;
	setp.lt.s32 	%p402, %r388, 0;
	selp.b32 	%r1624, %r1276, %r1275, %p402;
	xor.b32  	%r1277, %r1272, %r388;
	shr.s32 	%r1278, %r1272, 31;
	xor.b32  	%r1279, %r1278, %r1272;
	xor.b32  	%r1280, %r1278, %r1273;
	cvt.u64.u32 	%rd526, %r1279;
	shl.b64 	%rd527, %rd526, 32;
	cvt.u64.u32 	%rd528, %r1280;
	or.b64  	%rd529, %rd527, %rd528;
	cvt.rn.f64.s64 	%fd57, %rd529;
	mul.f64 	%fd58, %fd57, 0d3BF921FB54442D19;
	cvt.rn.f32.f64 	%f2073, %fd58;
	neg.f32 	%f2074, %f2073;
	setp.lt.s32 	%p403, %r1277, 0;
	selp.f32 	%f2934, %f2074, %f2073, %p403;
$L__BB0_329:
	fma.rn.f32 	%f2076, %f271, 0f3BBB989D, 0f3F000000;
	cvt.sat.f32.f32 	%f2077, %f2076;
	mov.f32 	%f2078, 0f4B400001;
	mov.f32 	%f2079, 0f437C0000;
	fma.rm.f32 	%f2080, %f2077, %f2079, %f2078;
	mul.rn.f32 	%f2081, %f2934, %f2934;
	and.b32  	%r1282, %r1624, 1;
	setp.eq.b32 	%p404, %r1282, 1;
	selp.f32 	%f2082, 0f3F800000, %f2934, %p404;
	fma.rn.f32 	%f2083, %f2081, %f2082, 0f00000000;
	fma.rn.f32 	%f2084, %f2081, 0f37CBAC00, 0fBAB607ED;
	selp.f32 	%f2085, %f2084, 0fB94D4153, %p404;
	selp.f32 	%f2086, 0f3D2AAABB, 0f3C0885E4, %p404;
	fma.rn.f32 	%f2087, %f2085, %f2081, %f2086;
	selp.f32 	%f2088, 0fBEFFFFFF, 0fBE2AAAA8, %p404;
	fma.rn.f32 	%f2089, %f2087, %f2081, %f2088;
	fma.rn.f32 	%f2090, %f2089, %f2083, %f2082;
	and.b32  	%r1283, %r1624, 2;
	setp.eq.s32 	%p405, %r1283, 0;
	mov.f32 	%f2091, 0f00000000;
	sub.f32 	%f2092, %f2091, %f2090;
	selp.f32 	%f2093, %f2090, %f2092, %p405;
	fma.rn.f32 	%f2094, %f2933, 0f3F0176DE, %f2093;
	add.f32 	%f2095, %f2080, 0fCB40007F;
	neg.f32 	%f2096, %f2095;
	fma.rn.f32 	%f2097, %f271, 0f3FB8AA3B, %f2096;
	fma.rn.f32 	%f2098, %f271, 0f32A57060, %f2097;
	ex2.approx.ftz.f32 	%f2099, %f2098;
	mov.b32 	%r1284, %f2080;
	shl.b32 	%r1285, %r1284, 23;
	mov.b32 	%f2100, %r1285;
	mul.f32 	%f2101, %f2099, %f2100;
	div.rn.f32 	%f278, %f2101, %f2094;
	setp.gtu.f32 	%p406, %f278, 0f41A00000;
	@%p406 bra 	$L__BB0_348;
	fma.rn.f32 	%f279, %f278, 0f3FE02A99, 0f40D425AF;
	abs.f32 	%f280, %f278;
	setp.lt.f32 	%p407, %f280, 0f00800000;
	mul.f32 	%f2103, %f280, 0f4B800000;
	selp.f32 	%f2104, %f2103, %f280, %p407;
	selp.f32 	%f2105, 0fC1C00000, 0f00000000, %p407;
	mov.b32 	%r1286, %f2104;
	add.s32 	%r1287, %r1286, -1060439283;
	and.b32  	%r1288, %r1287, -8388608;
	sub.s32 	%r1289, %r1286, %r1288;
	mov.b32 	%f2106, %r1289;
	cvt.rn.f32.s32 	%f2107, %r1288;
	fma.rn.f32 	%f2108, %f2107, 0f34000000, %f2105;
	add.f32 	%f2109, %f2106, 0fBF800000;
	add.f32 	%f2110, %f2106, 0f3F800000;
	rcp.approx.ftz.f32 	%f2111, %f2110;
	add.f32 	%f2112, %f2109, %f2109;
	mul.f32 	%f2113, %f2112, %f2111;
	mul.f32 	%f2114, %f2113, %f2113;
	sub.f32 	%f2115, %f2109, %f2113;
	add.f32 	%f2116, %f2115, %f2115;
	neg.f32 	%f2117, %f2113;
	fma.rn.f32 	%f2118, %f2117, %f2109, %f2116;
	mul.rn.f32 	%f2119, %f2111, %f2118;
	fma.rn.f32 	%f2120, %f2114, 0f3A2C32E4, 0f3B52E7DB;
	fma.rn.f32 	%f2121, %f2120, %f2114, 0f3C93BB73;
	fma.rn.f32 	%f2122, %f2121, %f2114, 0f3DF6384F;
	mul.rn.f32 	%f2123, %f2122, %f2114;
	fma.rn.f32 	%f2124, %f2113, 0f3FB8AA3B, %f2108;
	sub.f32 	%f2125, %f2108, %f2124;
	fma.rn.f32 	%f2126, %f2113, 0f3FB8AA3B, %f2125;
	fma.rn.f32 	%f2127, %f2119, 0f3FB8AA3B, %f2126;
	fma.rn.f32 	%f2128, %f2113, 0f32A55E34, %f2127;
	mul.f32 	%f2129, %f2123, 0f40400000;
	fma.rn.f32 	%f2130, %f2129, %f2119, %f2128;
	fma.rn.f32 	%f2131, %f2123, %f2113, %f2130;
	add.rn.f32 	%f281, %f2124, %f2131;
	neg.f32 	%f2132, %f2124;
	add.rn.f32 	%f2133, %f281, %f2132;
	neg.f32 	%f2134, %f2133;
	add.rn.f32 	%f282, %f2131, %f2134;
	setp.eq.f32 	%p408, %f278, 0f3F800000;
	mov.f32 	%f2935, 0f3F800000;
	@%p408 bra 	$L__BB0_335;
	setp.num.f32 	%p409, %f280, %f280;
	@%p409 bra 	$L__BB0_333;
	mov.f32 	%f2156, 0f40000000;
	add.rn.f32 	%f2935, %f278, %f2156;
	bra.uni 	$L__BB0_335;
$L__BB0_333:
	mov.f32 	%f2135, 0f40000000;
	mul.rn.f32 	%f2136, %f281, %f2135;
	cvt.rni.f32.f32 	%f2137, %f2136;
	sub.f32 	%f2138, %f2136, %f2137;
	neg.f32 	%f2139, %f2136;
	fma.rn.f32 	%f2140, %f281, 0f40000000, %f2139;
	fma.rn.f32 	%f2141, %f282, 0f40000000, %f2140;
	add.f32 	%f2142, %f2138, %f2141;
	setp.gt.f32 	%p410, %f2137, 0f00000000;
	selp.b32 	%r1290, 0, -2097152000, %p410;
	setp.neu.f32 	%p411, %f278, 0f00000000;
	setp.neu.f32 	%p412, %f280, 0f7F800000;
	setp.lt.f32 	%p413, %f2136, 0f00000000;
	selp.f32 	%f2143, 0f00000000, 0f7F800000, %p413;
	abs.f32 	%f2144, %f2136;
	setp.gt.f32 	%p414, %f2144, 0f43180000;
	cvt.rzi.s32.f32 	%r1291, %f2137;
	shl.b32 	%r1292, %r1291, 23;
	sub.s32 	%r1293, %r1292, %r1290;
	mov.b32 	%f2145, %r1293;
	add.s32 	%r1294, %r1290, 2130706432;
	mov.b32 	%f2146, %r1294;
	fma.rn.f32 	%f2147, %f2142, 0f391FCB8E, 0f3AAF85ED;
	fma.rn.f32 	%f2148, %f2147, %f2142, 0f3C1D9856;
	fma.rn.f32 	%f2149, %f2148, %f2142, 0f3D6357BB;
	fma.rn.f32 	%f2150, %f2149, %f2142, 0f3E75FDEC;
	fma.rn.f32 	%f2151, %f2150, %f2142, 0f3F317218;
	fma.rn.f32 	%f2152, %f2151, %f2142, 0f3F800000;
	mul.f32 	%f2153, %f2152, %f2146;
	mul.f32 	%f2154, %f2153, %f2145;
	selp.f32 	%f2935, %f2143, %f2154, %p414;
	and.pred  	%p415, %p411, %p412;
	@%p415 bra 	$L__BB0_335;
	add.f32 	%f2155, %f278, %f278;
	mov.b32 	%r1295, %f2155;
	and.b32  	%r1296, %r1295, 2147483647;
	mov.b32 	%f2935, %r1296;
$L__BB0_335:
	setp.eq.f32 	%p416, %f278, 0f3F800000;
	fma.rn.f32 	%f287, %f2935, 0fBDF62B6B, %f279;
	mov.f32 	%f2158, 0f40400000;
	mul.rn.f32 	%f2159, %f281, %f2158;
	neg.f32 	%f2160, %f2159;
	fma.rn.f32 	%f2161, %f281, 0f40400000, %f2160;
	fma.rn.f32 	%f2162, %f282, 0f40400000, %f2161;
	cvt.rni.f32.f32 	%f2163, %f2159;
	sub.f32 	%f2164, %f2159, %f2163;
	add.f32 	%f2165, %f2164, %f2162;
	fma.rn.f32 	%f2166, %f2165, 0f391FCB8E, 0f3AAF85ED;
	fma.rn.f32 	%f2167, %f2166, %f2165, 0f3C1D9856;
	fma.rn.f32 	%f2168, %f2167, %f2165, 0f3D6357BB;
	fma.rn.f32 	%f2169, %f2168, %f2165, 0f3E75FDEC;
	fma.rn.f32 	%f2170, %f2169, %f2165, 0f3F317218;
	fma.rn.f32 	%f2171, %f2170, %f2165, 0f3F800000;
	cvt.rzi.s32.f32 	%r1297, %f2163;
	setp.gt.f32 	%p417, %f2163, 0f00000000;
	selp.b32 	%r1298, 0, -2097152000, %p417;
	add.s32 	%r1299, %r1298, 2130706432;
	mov.b32 	%f2172, %r1299;
	mul.f32 	%f2173, %f2171, %f2172;
	shl.b32 	%r1300, %r1297, 23;
	sub.s32 	%r1301, %r1300, %r1298;
	mov.b32 	%f2174, %r1301;
	mul.f32 	%f2175, %f2173, %f2174;
	abs.f32 	%f2176, %f2159;
	setp.gt.f32 	%p418, %f2176, 0f43180000;
	setp.lt.f32 	%p419, %f2159, 0f00000000;
	selp.f32 	%f2177, 0f00000000, 0f7F800000, %p419;
	selp.f32 	%f288, %f2177, %f2175, %p418;
	mov.f32 	%f2936, 0f3F800000;
	@%p416 bra 	$L__BB0_342;
	setp.num.f32 	%p420, %f280, %f280;
	@%p420 bra 	$L__BB0_338;
	mov.f32 	%f2178, 0f40400000;
	add.rn.f32 	%f2936, %f278, %f2178;
	bra.uni 	$L__BB0_342;
$L__BB0_338:
	setp.neu.f32 	%p421, %f278, 0f00000000;
	setp.neu.f32 	%p422, %f280, 0f7F800000;
	and.pred  	%p423, %p421, %p422;
	@%p423 bra 	$L__BB0_340;
	add.f32 	%f2936, %f278, %f278;
	bra.uni 	$L__BB0_342;
$L__BB0_340:
	setp.geu.f32 	%p424, %f278, 0f00000000;
	mov.f32 	%f2936, %f288;
	@%p424 bra 	$L__BB0_342;
	neg.f32 	%f2936, %f288;
$L__BB0_342:
	setp.eq.f32 	%p425, %f278, 0f3F800000;
	fma.rn.f32 	%f293, %f2936, 0f3BD4FDF4, %f287;
	mov.f32 	%f2180, 0f40800000;
	mul.rn.f32 	%f2181, %f281, %f2180;
	neg.f32 	%f2182, %f2181;
	fma.rn.f32 	%f2183, %f281, 0f40800000, %f2182;
	fma.rn.f32 	%f2184, %f282, 0f40800000, %f2183;
	cvt.rni.f32.f32 	%f2185, %f2181;
	sub.f32 	%f2186, %f2181, %f2185;
	add.f32 	%f2187, %f2186, %f2184;
	fma.rn.f32 	%f2188, %f2187, 0f391FCB8E, 0f3AAF85ED;
	fma.rn.f32 	%f2189, %f2188, %f2187, 0f3C1D9856;
	fma.rn.f32 	%f2190, %f2189, %f2187, 0f3D6357BB;
	fma.rn.f32 	%f2191, %f2190, %f2187, 0f3E75FDEC;
	fma.rn.f32 	%f2192, %f2191, %f2187, 0f3F317218;
	fma.rn.f32 	%f2193, %f2192, %f2187, 0f3F800000;
	cvt.rzi.s32.f32 	%r1302, %f2185;
	setp.gt.f32 	%p426, %f2185, 0f00000000;
	selp.b32 	%r1303, 0, -2097152000, %p426;
	add.s32 	%r1304, %r1303, 2130706432;
	mov.b32 	%f2194, %r1304;
	mul.f32 	%f2195, %f2193, %f2194;
	shl.b32 	%r1305, %r1302, 23;
	sub.s32 	%r1306, %r1305, %r1303;
	mov.b32 	%f2196, %r1306;
	mul.f32 	%f2197, %f2195, %f2196;
	abs.f32 	%f2198, %f2181;
	setp.gt.f32 	%p427, %f2198, 0f43180000;
	setp.lt.f32 	%p428, %f2181, 0f00000000;
	selp.f32 	%f2199, 0f00000000, 0f7F800000, %p428;
	selp.f32 	%f294, %f2199, %f2197, %p427;
	mov.f32 	%f2937, 0f3F800000;
	@%p425 bra 	$L__BB0_347;
	setp.num.f32 	%p429, %f280, %f280;
	@%p429 bra 	$L__BB0_345;
	mov.f32 	%f2201, 0f40800000;
	add.rn.f32 	%f2937, %f278, %f2201;
	bra.uni 	$L__BB0_347;
$L__BB0_345:
	setp.neu.f32 	%p430, %f278, 0f00000000;
	setp.neu.f32 	%p431, %f280, 0f7F800000;
	and.pred  	%p432, %p430, %p431;
	mov.f32 	%f2937, %f294;
	@%p432 bra 	$L__BB0_347;
	add.f32 	%f2200, %f278, %f278;
	mov.b32 	%r1307, %f2200;
	and.b32  	%r1308, %r1307, 2147483647;
	mov.b32 	%f2937, %r1308;
$L__BB0_347:
	fma.rn.f32 	%f2938, %f2937, 0fB908509C, %f293;
	bra.uni 	$L__BB0_349;
$L__BB0_348:
	fma.rn.f32 	%f2938, %f278, 0f3F37CED9, 0f41266666;
$L__BB0_349:
	rcp.rn.f32 	%f2203, %f2938;
	ld.global.f32 	%f301, [%rd159];
	mul.f32 	%f2204, %f301, 0fBF5DBF48;
	mul.f32 	%f2205, %f278, %f2204;
	mul.f32 	%f302, %f2203, %f2205;
	fma.rn.f32 	%f303, %f301, 0f3CFA3550, 0fBC81C92E;
	abs.f32 	%f304, %f301;
	setp.lt.f32 	%p433, %f304, 0f00800000;
	mul.f32 	%f2206, %f304, 0f4B800000;
	selp.f32 	%f2207, %f2206, %f304, %p433;
	selp.f32 	%f2208, 0fC1C00000, 0f00000000, %p433;
	mov.b32 	%r1309, %f2207;
	add.s32 	%r1310, %r1309, -1060439283;
	and.b32  	%r1311, %r1310, -8388608;
	sub.s32 	%r1312, %r1309, %r1311;
	mov.b32 	%f2209, %r1312;
	cvt.rn.f32.s32 	%f2210, %r1311;
	fma.rn.f32 	%f2211, %f2210, 0f34000000, %f2208;
	add.f32 	%f2212, %f2209, 0fBF800000;
	add.f32 	%f2213, %f2209, 0f3F800000;
	rcp.approx.ftz.f32 	%f2214, %f2213;
	add.f32 	%f2215, %f2212, %f2212;
	mul.f32 	%f2216, %f2215, %f2214;
	mul.f32 	%f2217, %f2216, %f2216;
	sub.f32 	%f2218, %f2212, %f2216;
	add.f32 	%f2219, %f2218, %f2218;
	neg.f32 	%f2220, %f2216;
	fma.rn.f32 	%f2221, %f2220, %f2212, %f2219;
	mul.rn.f32 	%f2222, %f2214, %f2221;
	fma.rn.f32 	%f2223, %f2217, 0f3A2C32E4, 0f3B52E7DB;
	fma.rn.f32 	%f2224, %f2223, %f2217, 0f3C93BB73;
	fma.rn.f32 	%f2225, %f2224, %f2217, 0f3DF6384F;
	mul.rn.f32 	%f2226, %f2225, %f2217;
	fma.rn.f32 	%f2227, %f2216, 0f3FB8AA3B, %f2211;
	sub.f32 	%f2228, %f2211, %f2227;
	fma.rn.f32 	%f2229, %f2216, 0f3FB8AA3B, %f2228;
	fma.rn.f32 	%f2230, %f2222, 0f3FB8AA3B, %f2229;
	fma.rn.f32 	%f2231, %f2216, 0f32A55E34, %f2230;
	mul.f32 	%f2232, %f2226, 0f40400000;
	fma.rn.f32 	%f2233, %f2232, %f2222, %f2231;
	fma.rn.f32 	%f2234, %f2226, %f2216, %f2233;
	add.rn.f32 	%f2235, %f2227, %f2234;
	neg.f32 	%f2236, %f2227;
	add.rn.f32 	%f2237, %f2235, %f2236;
	neg.f32 	%f2238, %f2237;
	add.rn.f32 	%f2239, %f2234, %f2238;
	mov.f32 	%f2240, 0f40000000;
	mul.rn.f32 	%f2241, %f2235, %f2240;
	neg.f32 	%f2242, %f2241;
	fma.rn.f32 	%f2243, %f2235, 0f40000000, %f2242;
	fma.rn.f32 	%f2244, %f2239, 0f40000000, %f2243;
	cvt.rni.f32.f32 	%f2245, %f2241;
	sub.f32 	%f2246, %f2241, %f2245;
	add.f32 	%f2247, %f2246, %f2244;
	fma.rn.f32 	%f2248, %f2247, 0f391FCB8E, 0f3AAF85ED;
	fma.rn.f32 	%f2249, %f2248, %f2247, 0f3C1D9856;
	fma.rn.f32 	%f2250, %f2249, %f2247, 0f3D6357BB;
	fma.rn.f32 	%f2251, %f2250, %f2247, 0f3E75FDEC;
	fma.rn.f32 	%f2252, %f2251, %f2247, 0f3F317218;
	fma.rn.f32 	%f2253, %f2252, %f2247, 0f3F800000;
	cvt.rzi.s32.f32 	%r1313, %f2245;
	setp.gt.f32 	%p434, %f2245, 0f00000000;
	selp.b32 	%r1314, 0, -2097152000, %p434;
	add.s32 	%r1315, %r1314, 2130706432;
	mov.b32 	%f2254, %r1315;
	mul.f32 	%f2255, %f2253, %f2254;
	shl.b32 	%r1316, %r1313, 23;
	sub.s32 	%r1317, %r1316, %r1314;
	mov.b32 	%f2256, %r1317;
	mul.f32 	%f2257, %f2255, %f2256;
	abs.f32 	%f2258, %f2241;
	setp.gt.f32 	%p435, %f2258, 0f43180000;
	setp.lt.f32 	%p436, %f2241, 0f00000000;
	selp.f32 	%f2259, 0f00000000, 0f7F800000, %p436;
	selp.f32 	%f305, %f2259, %f2257, %p435;
	setp.eq.f32 	%p437, %f301, 0f3F800000;
	mov.f32 	%f2939, 0f3F800000;
	@%p437 bra 	$L__BB0_354;
	setp.num.f32 	%p438, %f304, %f304;
	@%p438 bra 	$L__BB0_352;
	mov.f32 	%f2261, 0f40000000;
	add.rn.f32 	%f2939, %f301, %f2261;
	bra.uni 	$L__BB0_354;
$L__BB0_352:
	setp.neu.f32 	%p439, %f301, 0f00000000;
	setp.neu.f32 	%p440, %f304, 0f7F800000;
	and.pred  	%p441, %p439, %p440;
	mov.f32 	%f2939, %f305;
	@%p441 bra 	$L__BB0_354;
	add.f32 	%f2260, %f301, %f301;
	mov.b32 	%r1318, %f2260;
	and.b32  	%r1319, %r1318, 2147483647;
	mov.b32 	%f2939, %r1319;
$L__BB0_354:
	fma.rn.f32 	%f309, %f2939, 0f39C71279, %f303;
	mul.f32 	%f2262, %f258, 0f3F22F983;
	cvt.rni.s32.f32 	%r1628, %f2262;
	cvt.rn.f32.s32 	%f2263, %r1628;
	fma.rn.f32 	%f2264, %f2263, 0fBFC90FDA, %f258;
	fma.rn.f32 	%f2265, %f2263, 0fB3A22168, %f2264;
	fma.rn.f32 	%f2940, %f2263, 0fA7C234C5, %f2265;
	setp.ltu.f32 	%p442, %f259, 0f47CE4780;
	@%p442 bra 	$L__BB0_362;
	setp.neu.f32 	%p443, %f259, 0f7F800000;
	@%p443 bra 	$L__BB0_357;
	mov.f32 	%f2268, 0f00000000;
	mul.rn.f32 	%f2940, %f258, %f2268;
	mov.b32 	%r1628, 0;
	bra.uni 	$L__BB0_362;
$L__BB0_357:
	mov.b32 	%r402, %f258;
	shl.b32 	%r1321, %r402, 8;
	or.b32  	%r403, %r1321, -2147483648;
	mov.b64 	%rd668, 0;
	mov.b32 	%r1625, 0;
	mov.u64 	%rd666, __cudart_i2opi_f;
	mov.u64 	%rd667, %rd3;
$L__BB0_358:
	.pragma "nounroll";
	ld.global.nc.u32 	%r1322, [%rd666];
	mad.wide.u32 	%rd532, %r1322, %r403, %rd668;
	shr.u64 	%rd668, %rd532, 32;
	st.local.u32 	[%rd667], %rd532;
	add.s32 	%r1625, %r1625, 1;
	add.s64 	%rd667, %rd667, 4;
	add.s64 	%rd666, %rd666, 4;
	setp.ne.s32 	%p444, %r1625, 6;
	@%p444 bra 	$L__BB0_358;
	shr.u32 	%r1323, %r402, 23;
	st.local.u32 	[%rd3+24], %rd668;
	and.b32  	%r406, %r1323, 31;
	and.b32  	%r1324, %r1323, 224;
	add.s32 	%r1325, %r1324, -128;
	shr.u32 	%r1326, %r1325, 5;
	mul.wide.u32 	%rd533, %r1326, 4;
	sub.s64 	%rd223, %rd3, %rd533;
	ld.local.u32 	%r1626, [%rd223+24];
	ld.local.u32 	%r1627, [%rd223+20];
	setp.eq.s32 	%p445, %r406, 0;
	@%p445 bra 	$L__BB0_361;
	shf.l.wrap.b32 	%r1626, %r1627, %r1626, %r406;
	ld.local.u32 	%r1327, [%rd223+16];
	shf.l.wrap.b32 	%r1627, %r1327, %r1627, %r406;
$L__BB0_361:
	shr.u32 	%r1328, %r1626, 30;
	shf.l.wrap.b32 	%r1329, %r1627, %r1626, 2;
	shl.b32 	%r1330, %r1627, 2;
	shr.u32 	%r1331, %r1329, 31;
	add.s32 	%r1332, %r1331, %r1328;
	neg.s32 	%r1333, %r1332;
	setp.lt.s32 	%p446, %r402, 0;
	selp.b32 	%r1628, %r1333, %r1332, %p446;
	xor.b32  	%r1334, %r1329, %r402;
	shr.s32 	%r1335, %r1329, 31;
	xor.b32  	%r1336, %r1335, %r1329;
	xor.b32  	%r1337, %r1335, %r1330;
	cvt.u64.u32 	%rd534, %r1336;
	shl.b64 	%rd535, %rd534, 32;
	cvt.u64.u32 	%rd536, %r1337;
	or.b64  	%rd537, %rd535, %rd536;
	cvt.rn.f64.s64 	%fd59, %rd537;
	mul.f64 	%fd60, %fd59, 0d3BF921FB54442D19;
	cvt.rn.f32.f64 	%f2266, %fd60;
	neg.f32 	%f2267, %f2266;
	setp.lt.s32 	%p447, %r1334, 0;
	selp.f32 	%f2940, %f2267, %f2266, %p447;
$L__BB0_362:
	setp.eq.f32 	%p448, %f301, 0f3F800000;
	mul.rn.f32 	%f2270, %f2940, %f2940;
	and.b32  	%r1339, %r1628, 1;
	setp.eq.b32 	%p449, %r1339, 1;
	selp.f32 	%f2271, 0f3F800000, %f2940, %p449;
	fma.rn.f32 	%f2272, %f2270, %f2271, 0f00000000;
	fma.rn.f32 	%f2273, %f2270, 0f37CBAC00, 0fBAB607ED;
	selp.f32 	%f2274, %f2273, 0fB94D4153, %p449;
	selp.f32 	%f2275, 0f3D2AAABB, 0f3C0885E4, %p449;
	fma.rn.f32 	%f2276, %f2274, %f2270, %f2275;
	selp.f32 	%f2277, 0fBEFFFFFF, 0fBE2AAAA8, %p449;
	fma.rn.f32 	%f2278, %f2276, %f2270, %f2277;
	fma.rn.f32 	%f2279, %f2278, %f2272, %f2271;
	and.b32  	%r1340, %r1628, 2;
	setp.eq.s32 	%p450, %r1340, 0;
	mov.f32 	%f2280, 0f00000000;
	sub.f32 	%f2281, %f2280, %f2279;
	selp.f32 	%f314, %f2279, %f2281, %p450;
	mov.f32 	%f2941, 0f3F800000;
	@%p448 bra 	$L__BB0_367;
	setp.num.f32 	%p451, %f304, %f304;
	@%p451 bra 	$L__BB0_365;
	mov.f32 	%f2283, 0f40000000;
	add.rn.f32 	%f2941, %f301, %f2283;
	bra.uni 	$L__BB0_367;
$L__BB0_365:
	setp.neu.f32 	%p452, %f301, 0f00000000;
	setp.neu.f32 	%p453, %f304, 0f7F800000;
	and.pred  	%p454, %p452, %p453;
	mov.f32 	%f2941, %f305;
	@%p454 bra 	$L__BB0_367;
	add.f32 	%f2282, %f301, %f301;
	mov.b32 	%r1341, %f2282;
	and.b32  	%r1342, %r1341, 2147483647;
	mov.b32 	%f2941, %r1342;
$L__BB0_367:
	setp.eq.f32 	%p455, %f301, 0f3F800000;
	fma.rn.f32 	%f2285, %f301, 0fBD7C3C5C, 0f3E877DB7;
	fma.rn.f32 	%f318, %f2941, 0f3B4DD5E1, %f2285;
	fma.rn.f32 	%f2286, %f301, 0f3C9B328B, 0f400292A3;
	fma.rn.f32 	%f319, %f2941, 0fBC36DCA0, %f2286;
	fma.rn.f32 	%f2287, %f301, 0f3D20B0AF, 0fBFA6B852;
	fma.rn.f32 	%f320, %f2941, 0f3C0B64B8, %f2287;
	mov.f32 	%f2942, 0f3F800000;
	@%p455 bra 	$L__BB0_372;
	setp.num.f32 	%p456, %f304, %f304;
	@%p456 bra 	$L__BB0_370;
	mov.f32 	%f2289, 0f40000000;
	add.rn.f32 	%f2942, %f301, %f2289;
	bra.uni 	$L__BB0_372;
$L__BB0_370:
	setp.neu.f32 	%p457, %f301, 0f00000000;
	setp.neu.f32 	%p458, %f304, 0f7F800000;
	and.pred  	%p459, %p457, %p458;
	mov.f32 	%f2942, %f305;
	@%p459 bra 	$L__BB0_372;
	add.f32 	%f2288, %f301, %f301;
	mov.b32 	%r1343, %f2288;
	and.b32  	%r1344, %r1343, 2147483647;
	mov.b32 	%f2942, %r1344;
$L__BB0_372:
	fma.rn.f32 	%f2291, %f2942, 0f39C71279, %f303;
	mul.f32 	%f2292, %f318, %f2291;
	setp.lt.f32 	%p460, %f2292, 0f3B03126F;
	mov.f32 	%f2293, 0f3B03126F;
	div.rn.f32 	%f2294, %f2293, %f2291;
	selp.f32 	%f2295, %f2294, %f318, %p460;
	fma.rn.f32 	%f324, %f314, %f319, %f2295;
	abs.f32 	%f325, %f314;
	setp.eq.f32 	%p461, %f314, 0f3F800000;
	mov.f32 	%f2943, 0f3F800000;
	@%p461 bra 	$L__BB0_377;
	setp.num.f32 	%p462, %f325, %f325;
	@%p462 bra 	$L__BB0_375;
	mov.f32 	%f2351, 0f40000000;
	add.rn.f32 	%f2943, %f314, %f2351;
	bra.uni 	$L__BB0_377;
$L__BB0_375:
	setp.lt.f32 	%p463, %f325, 0f00800000;
	mul.f32 	%f2296, %f325, 0f4B800000;
	selp.f32 	%f2297, %f2296, %f325, %p463;
	mov.b32 	%r1345, %f2297;
	add.s32 	%r1346, %r1345, -1060439283;
	and.b32  	%r1347, %r1346, -8388608;
	sub.s32 	%r1348, %r1345, %r1347;
	mov.b32 	%f2298, %r1348;
	cvt.rn.f32.s32 	%f2299, %r1347;
	selp.f32 	%f2300, 0fC1C00000, 0f00000000, %p463;
	fma.rn.f32 	%f2301, %f2299, 0f34000000, %f2300;
	add.f32 	%f2302, %f2298, 0fBF800000;
	add.f32 	%f2303, %f2298, 0f3F800000;
	rcp.approx.ftz.f32 	%f2304, %f2303;
	add.f32 	%f2305, %f2302, %f2302;
	mul.f32 	%f2306, %f2305, %f2304;
	mul.f32 	%f2307, %f2306, %f2306;
	neg.f32 	%f2308, %f2306;
	sub.f32 	%f2309, %f2302, %f2306;
	add.f32 	%f2310, %f2309, %f2309;
	fma.rn.f32 	%f2311, %f2308, %f2302, %f2310;
	mul.rn.f32 	%f2312, %f2304, %f2311;
	fma.rn.f32 	%f2313, %f2307, 0f3A2C32E4, 0f3B52E7DB;
	fma.rn.f32 	%f2314, %f2313, %f2307, 0f3C93BB73;
	fma.rn.f32 	%f2315, %f2314, %f2307, 0f3DF6384F;
	mul.rn.f32 	%f2316, %f2315, %f2307;
	fma.rn.f32 	%f2317, %f2306, 0f3FB8AA3B, %f2301;
	mul.f32 	%f2318, %f2316, 0f40400000;
	sub.f32 	%f2319, %f2301, %f2317;
	fma.rn.f32 	%f2320, %f2306, 0f3FB8AA3B, %f2319;
	fma.rn.f32 	%f2321, %f2312, 0f3FB8AA3B, %f2320;
	fma.rn.f32 	%f2322, %f2306, 0f32A55E34, %f2321;
	fma.rn.f32 	%f2323, %f2318, %f2312, %f2322;
	fma.rn.f32 	%f2324, %f2316, %f2306, %f2323;
	add.rn.f32 	%f2325, %f2317, %f2324;
	mov.f32 	%f2326, 0f40000000;
	mul.rn.f32 	%f2327, %f2325, %f2326;
	cvt.rni.f32.f32 	%f2328, %f2327;
	sub.f32 	%f2329, %f2327, %f2328;
	neg.f32 	%f2330, %f2327;
	fma.rn.f32 	%f2331, %f2325, 0f40000000, %f2330;
	neg.f32 	%f2332, %f2317;
	add.rn.f32 	%f2333, %f2325, %f2332;
	neg.f32 	%f2334, %f2333;
	add.rn.f32 	%f2335, %f2324, %f2334;
	fma.rn.f32 	%f2336, %f2335, 0f40000000, %f2331;
	add.f32 	%f2337, %f2329, %f2336;
	setp.gt.f32 	%p464, %f2328, 0f00000000;
	selp.b32 	%r1349, 0, -2097152000, %p464;
	setp.neu.f32 	%p465, %f314, 0f00000000;
	setp.neu.f32 	%p466, %f325, 0f7F800000;
	setp.lt.f32 	%p467, %f2327, 0f00000000;
	selp.f32 	%f2338, 0f00000000, 0f7F800000, %p467;
	abs.f32 	%f2339, %f2327;
	setp.gt.f32 	%p468, %f2339, 0f43180000;
	cvt.rzi.s32.f32 	%r1350, %f2328;
	shl.b32 	%r1351, %r1350, 23;
	sub.s32 	%r1352, %r1351, %r1349;
	mov.b32 	%f2340, %r1352;
	add.s32 	%r1353, %r1349, 2130706432;
	mov.b32 	%f2341, %r1353;
	fma.rn.f32 	%f2342, %f2337, 0f391FCB8E, 0f3AAF85ED;
	fma.rn.f32 	%f2343, %f2342, %f2337, 0f3C1D9856;
	fma.rn.f32 	%f2344, %f2343, %f2337, 0f3D6357BB;
	fma.rn.f32 	%f2345, %f2344, %f2337, 0f3E75FDEC;
	fma.rn.f32 	%f2346, %f2345, %f2337, 0f3F317218;
	fma.rn.f32 	%f2347, %f2346, %f2337, 0f3F800000;
	mul.f32 	%f2348, %f2347, %f2341;
	mul.f32 	%f2349, %f2348, %f2340;
	selp.f32 	%f2943, %f2338, %f2349, %p468;
	and.pred  	%p469, %p465, %p466;
	@%p469 bra 	$L__BB0_377;
	add.f32 	%f2350, %f314, %f314;
	mov.b32 	%r1354, %f2350;
	and.b32  	%r1355, %r1354, 2147483647;
	mov.b32 	%f2943, %r1355;
$L__BB0_377:
	ld.param.u64 	%rd572, [_Z22calculate_temporaldataPfS_S_S_S_S_S_S_S_S_S_S_S_S_S_S_S_S_S_S__param_6];
	fma.rn.f32 	%f2353, %f302, 0f3BBB989D, 0f3F000000;
	cvt.sat.f32.f32 	%f2354, %f2353;
	mov.f32 	%f2355, 0f4B400001;
	mov.f32 	%f2356, 0f437C0000;
	fma.rm.f32 	%f2357, %f2354, %f2356, %f2355;
	fma.rn.f32 	%f2358, %f320, %f2943, %f324;
	mul.f32 	%f2359, %f309, %f2358;
	add.f32 	%f2360, %f2357, 0fCB40007F;
	neg.f32 	%f2361, %f2360;
	fma.rn.f32 	%f2362, %f302, 0f3FB8AA3B, %f2361;
	fma.rn.f32 	%f2363, %f302, 0f32A57060, %f2362;
	ex2.approx.ftz.f32 	%f2364, %f2363;
	mov.b32 	%r1356, %f2357;
	shl.b32 	%r1357, %r1356, 23;
	mov.b32 	%f2365, %r1357;
	fma.rn.f32 	%f2366, %f2364, %f2365, %f2359;
	cvta.to.global.u64 	%rd538, %rd572;
	add.s64 	%rd224, %rd538, %rd521;
	st.global.f32 	[%rd224], %f2366;
	ld.global.f32 	%f2367, [%rd114];
	mul.f32 	%f330, %f2367, 0f3C8EFA35;
	abs.f32 	%f331, %f330;
	setp.eq.f32 	%p470, %f330, 0f3F800000;
	mov.f32 	%f2944, 0f3F800000;
	@%p470 bra 	$L__BB0_382;
	setp.num.f32 	%p471, %f331, %f331;
	@%p471 bra 	$L__BB0_380;
	mov.f32 	%f2423, 0f40000000;
	add.rn.f32 	%f2944, %f330, %f2423;
	bra.uni 	$L__BB0_382;
$L__BB0_380:
	setp.lt.f32 	%p472, %f331, 0f00800000;
	mul.f32 	%f2368, %f331, 0f4B800000;
	selp.f32 	%f2369, %f2368, %f331, %p472;
	mov.b32 	%r1358, %f2369;
	add.s32 	%r1359, %r1358, -1060439283;
	and.b32  	%r1360, %r1359, -8388608;
	sub.s32 	%r1361, %r1358, %r1360;
	mov.b32 	%f2370, %r1361;
	cvt.rn.f32.s32 	%f2371, %r1360;
	selp.f32 	%f2372, 0fC1C00000, 0f00000000, %p472;
	fma.rn.f32 	%f2373, %f2371, 0f34000000, %f2372;
	add.f32 	%f2374, %f2370, 0fBF800000;
	add.f32 	%f2375, %f2370, 0f3F800000;
	rcp.approx.ftz.f32 	%f2376, %f2375;
	add.f32 	%f2377, %f2374, %f2374;
	mul.f32 	%f2378, %f2377, %f2376;
	mul.f32 	%f2379, %f2378, %f2378;
	neg.f32 	%f2380, %f2378;
	sub.f32 	%f2381, %f2374, %f2378;
	add.f32 	%f2382, %f2381, %f2381;
	fma.rn.f32 	%f2383, %f2380, %f2374, %f2382;
	mul.rn.f32 	%f2384, %f2376, %f2383;
	fma.rn.f32 	%f2385, %f2379, 0f3A2C32E4, 0f3B52E7DB;
	fma.rn.f32 	%f2386, %f2385, %f2379, 0f3C93BB73;
	fma.rn.f32 	%f2387, %f2386, %f2379, 0f3DF6384F;
	mul.rn.f32 	%f2388, %f2387, %f2379;
	fma.rn.f32 	%f2389, %f2378, 0f3FB8AA3B, %f2373;
	mul.f32 	%f2390, %f2388, 0f40400000;
	sub.f32 	%f2391, %f2373, %f2389;
	fma.rn.f32 	%f2392, %f2378, 0f3FB8AA3B, %f2391;
	fma.rn.f32 	%f2393, %f2384, 0f3FB8AA3B, %f2392;
	fma.rn.f32 	%f2394, %f2378, 0f32A55E34, %f2393;
	fma.rn.f32 	%f2395, %f2390, %f2384, %f2394;
	fma.rn.f32 	%f2396, %f2388, %f2378, %f2395;
	add.rn.f32 	%f2397, %f2389, %f2396;
	mov.f32 	%f2398, 0f40000000;
	mul.rn.f32 	%f2399, %f2397, %f2398;
	cvt.rni.f32.f32 	%f2400, %f2399;
	sub.f32 	%f2401, %f2399, %f2400;
	neg.f32 	%f2402, %f2399;
	fma.rn.f32 	%f2403, %f2397, 0f40000000, %f2402;
	neg.f32 	%f2404, %f2389;
	add.rn.f32 	%f2405, %f2397, %f2404;
	neg.f32 	%f2406, %f2405;
	add.rn.f32 	%f2407, %f2396, %f2406;
	fma.rn.f32 	%f2408, %f2407, 0f40000000, %f2403;
	add.f32 	%f2409, %f2401, %f2408;
	setp.gt.f32 	%p473, %f2400, 0f00000000;
	selp.b32 	%r1362, 0, -2097152000, %p473;
	setp.neu.f32 	%p474, %f330, 0f00000000;
	setp.neu.f32 	%p475, %f331, 0f7F800000;
	setp.lt.f32 	%p476, %f2399, 0f00000000;
	selp.f32 	%f2410, 0f00000000, 0f7F800000, %p476;
	abs.f32 	%f2411, %f2399;
	setp.gt.f32 	%p477, %f2411, 0f43180000;
	cvt.rzi.s32.f32 	%r1363, %f2400;
	shl.b32 	%r1364, %r1363, 23;
	sub.s32 	%r1365, %r1364, %r1362;
	mov.b32 	%f2412, %r1365;
	add.s32 	%r1366, %r1362, 2130706432;
	mov.b32 	%f2413, %r1366;
	fma.rn.f32 	%f2414, %f2409, 0f391FCB8E, 0f3AAF85ED;
	fma.rn.f32 	%f2415, %f2414, %f2409, 0f3C1D9856;
	fma.rn.f32 	%f2416, %f2415, %f2409, 0f3D6357BB;
	fma.rn.f32 	%f2417, %f2416, %f2409, 0f3E75FDEC;
	fma.rn.f32 	%f2418, %f2417, %f2409, 0f3F317218;
	fma.rn.f32 	%f2419, %f2418, %f2409, 0f3F800000;
	mul.f32 	%f2420, %f2419, %f2413;
	mul.f32 	%f2421, %f2420, %f2412;
	selp.f32 	%f2944, %f2410, %f2421, %p477;
	and.pred  	%p478, %p474, %p475;
	@%p478 bra 	$L__BB0_382;
	add.f32 	%f2422, %f330, %f330;
	mov.b32 	%r1367, %f2422;
	and.b32  	%r1368, %r1367, 2147483647;
	mov.b32 	%f2944, %r1368;
$L__BB0_382:
	fma.rn.f32 	%f2425, %f330, 0f3F8FBE77, 0f3E2339C1;
	fma.rn.f32 	%f2426, %f2944, 0f3D8676A7, %f2425;
	fma.rn.f32 	%f2427, %f330, 0f41E779A7, 0f3F800000;
	fma.rn.f32 	%f2428, %f2944, 0f438AB2D4, %f2427;
	div.rn.f32 	%f2429, %f2426, %f2428;
	fma.rn.f32 	%f2430, %f2429, 0f3D7B5393, %f330;
	mul.f32 	%f2431, %f2430, 0f42652EE0;
	setp.lt.f32 	%p479, %f2431, 0f00000000;
	selp.f32 	%f336, 0f00000000, %f2431, %p479;
	add.f32 	%f337, %f336, 0f40C28EF3;
	abs.f32 	%f338, %f337;
	setp.eq.f32 	%p480, %f337, 0f3F800000;
	mov.f32 	%f2945, 0f3F800000;
	@%p480 bra 	$L__BB0_387;
	setp.num.f32 	%p481, %f338, %f338;
	@%p481 bra 	$L__BB0_385;
	mov.f32 	%f2487, 0fBFD1758E;
	add.rn.f32 	%f2945, %f337, %f2487;
	bra.uni 	$L__BB0_387;
$L__BB0_385:
	setp.lt.f32 	%p482, %f338, 0f00800000;
	mul.f32 	%f2432, %f338, 0f4B800000;
	selp.f32 	%f2433, %f2432, %f338, %p482;
	mov.b32 	%r1369, %f2433;
	add.s32 	%r1370, %r1369, -1060439283;
	and.b32  	%r1371, %r1370, -8388608;
	sub.s32 	%r1372, %r1369, %r1371;
	mov.b32 	%f2434, %r1372;
	cvt.rn.f32.s32 	%f2435, %r1371;
	selp.f32 	%f2436, 0fC1C00000, 0f00000000, %p482;
	fma.rn.f32 	%f2437, %f2435, 0f34000000, %f2436;
	add.f32 	%f2438, %f2434, 0fBF800000;
	add.f32 	%f2439, %f2434, 0f3F800000;
	rcp.approx.ftz.f32 	%f2440, %f2439;
	add.f32 	%f2441, %f2438, %f2438;
	mul.f32 	%f2442, %f2441, %f2440;
	mul.f32 	%f2443, %f2442, %f2442;
	neg.f32 	%f2444, %f2442;
	sub.f32 	%f2445, %f2438, %f2442;
	add.f32 	%f2446, %f2445, %f2445;
	fma.rn.f32 	%f2447, %f2444, %f2438, %f2446;
	mul.rn.f32 	%f2448, %f2440, %f2447;
	fma.rn.f32 	%f2449, %f2443, 0f3A2C32E4, 0f3B52E7DB;
	fma.rn.f32 	%f2450, %f2449, %f2443, 0f3C93BB73;
	fma.rn.f32 	%f2451, %f2450, %f2443, 0f3DF6384F;
	mul.rn.f32 	%f2452, %f2451, %f2443;
	fma.rn.f32 	%f2453, %f2442, 0f3FB8AA3B, %f2437;
	mul.f32 	%f2454, %f2452, 0f40400000;
	sub.f32 	%f2455, %f2437, %f2453;
	fma.rn.f32 	%f2456, %f2442, 0f3FB8AA3B, %f2455;
	fma.rn.f32 	%f2457, %f2448, 0f3FB8AA3B, %f2456;
	fma.rn.f32 	%f2458, %f2442, 0f32A55E34, %f2457;
	fma.rn.f32 	%f2459, %f2454, %f2448, %f2458;
	fma.rn.f32 	%f2460, %f2452, %f2442, %f2459;
	add.rn.f32 	%f2461, %f2453, %f2460;
	mov.f32 	%f2462, 0fBFD1758E;
	mul.rn.f32 	%f2463, %f2461, %f2462;
	cvt.rni.f32.f32 	%f2464, %f2463;
	sub.f32 	%f2465, %f2463, %f2464;
	neg.f32 	%f2466, %f2463;
	fma.rn.f32 	%f2467, %f2461, 0fBFD1758E, %f2466;
	neg.f32 	%f2468, %f2453;
	add.rn.f32 	%f2469, %f2461, %f2468;
	neg.f32 	%f2470, %f2469;
	add.rn.f32 	%f2471, %f2460, %f2470;
	fma.rn.f32 	%f2472, %f2471, 0fBFD1758E, %f2467;
	add.f32 	%f2473, %f2465, %f2472;
	setp.gt.f32 	%p483, %f2464, 0f00000000;
	selp.b32 	%r1373, 0, -2097152000, %p483;
	setp.neu.f32 	%p484, %f337, 0f00000000;
	setp.neu.f32 	%p485, %f338, 0f7F800000;
	setp.lt.f32 	%p486, %f2463, 0f00000000;
	selp.f32 	%f2474, 0f00000000, 0f7F800000, %p486;
	abs.f32 	%f2475, %f2463;
	setp.gt.f32 	%p487, %f2475, 0f43180000;
	cvt.rzi.s32.f32 	%r1374, %f2464;
	shl.b32 	%r1375, %r1374, 23;
	sub.s32 	%r1376, %r1375, %r1373;
	mov.b32 	%f2476, %r1376;
	add.s32 	%r1377, %r1373, 2130706432;
	mov.b32 	%f2477, %r1377;
	fma.rn.f32 	%f2478, %f2473, 0f391FCB8E, 0f3AAF85ED;
	fma.rn.f32 	%f2479, %f2478, %f2473, 0f3C1D9856;
	fma.rn.f32 	%f2480, %f2479, %f2473, 0f3D6357BB;
	fma.rn.f32 	%f2481, %f2480, %f2473, 0f3E75FDEC;
	fma.rn.f32 	%f2482, %f2481, %f2473, 0f3F317218;
	fma.rn.f32 	%f2483, %f2482, %f2473, 0f3F800000;
	mul.f32 	%f2484, %f2483, %f2477;
	mul.f32 	%f2485, %f2484, %f2476;
	selp.f32 	%f2945, %f2474, %f2485, %p487;
	and.pred  	%p488, %p484, %p485;
	@%p488 bra 	$L__BB0_387;
	add.f32 	%f2486, %f337, %f337;
	mov.b32 	%r1378, %f2486;
	and.b32  	%r1379, %r1378, 2147483647;
	xor.b32  	%r1380, %r1379, 2139095040;
	mov.b32 	%f2945, %r1380;
$L__BB0_387:
	ld.global.f32 	%f2488, [%rd144];
	neg.f32 	%f2489, %f2488;
	ld.global.f32 	%f2490, [%rd2];
	div.rn.f32 	%f343, %f2489, %f2490;
	mul.f32 	%f344, %f336, 0f3C8EFA35;
	mul.f32 	%f2491, %f344, 0f3F22F983;
	cvt.rni.s32.f32 	%r1632, %f2491;
	cvt.rn.f32.s32 	%f2492, %r1632;
	fma.rn.f32 	%f2493, %f2492, 0fBFC90FDA, %f344;
	fma.rn.f32 	%f2494, %f2492, 0fB3A22168, %f2493;
	fma.rn.f32 	%f2946, %f2492, 0fA7C234C5, %f2494;
	abs.f32 	%f346, %f344;
	setp.ltu.f32 	%p489, %f346, 0f47CE4780;
	@%p489 bra 	$L__BB0_395;
	setp.neu.f32 	%p490, %f346, 0f7F800000;
	@%p490 bra 	$L__BB0_390;
	mov.f32 	%f2497, 0f00000000;
	mul.rn.f32 	%f2946, %f344, %f2497;
	mov.b32 	%r1632, 0;
	bra.uni 	$L__BB0_395;
$L__BB0_390:
	mov.b32 	%r416, %f344;
	shl.b32 	%r1382, %r416, 8;
	or.b32  	%r417, %r1382, -2147483648;
	mov.b64 	%rd671, 0;
	mov.b32 	%r1629, 0;
	mov.u64 	%rd669, __cudart_i2opi_f;
	mov.u64 	%rd670, %rd3;
$L__BB0_391:
	.pragma "nounroll";
	ld.global.nc.u32 	%r1383, [%rd669];
	mad.wide.u32 	%rd542, %r1383, %r417, %rd671;
	shr.u64 	%rd671, %rd542, 32;
	st.local.u32 	[%rd670], %rd542;
	add.s32 	%r1629, %r1629, 1;
	add.s64 	%rd670, %rd670, 4;
	add.s64 	%rd669, %rd669, 4;
	setp.ne.s32 	%p491, %r1629, 6;
	@%p491 bra 	$L__BB0_391;
	shr.u32 	%r1384, %r416, 23;
	st.local.u32 	[%rd3+24], %rd671;
	and.b32  	%r420, %r1384, 31;
	and.b32  	%r1385, %r1384, 224;
	add.s32 	%r1386, %r1385, -128;
	shr.u32 	%r1387, %r1386, 5;
	mul.wide.u32 	%rd543, %r1387, 4;
	sub.s64 	%rd231, %rd3, %rd543;
	ld.local.u32 	%r1630, [%rd231+24];
	ld.local.u32 	%r1631, [%rd231+20];
	setp.eq.s32 	%p492, %r420, 0;
	@%p492 bra 	$L__BB0_394;
	shf.l.wrap.b32 	%r1630, %r1631, %r1630, %r420;
	ld.local.u32 	%r1388, [%rd231+16];
	shf.l.wrap.b32 	%r1631, %r1388, %r1631, %r420;
$L__BB0_394:
	shr.u32 	%r1389, %r1630, 30;
	shf.l.wrap.b32 	%r1390, %r1631, %r1630, 2;
	shl.b32 	%r1391, %r1631, 2;
	shr.u32 	%r1392, %r1390, 31;
	add.s32 	%r1393, %r1392, %r1389;
	neg.s32 	%r1394, %r1393;
	setp.lt.s32 	%p493, %r416, 0;
	selp.b32 	%r1632, %r1394, %r1393, %p493;
	xor.b32  	%r1395, %r1390, %r416;
	shr.s32 	%r1396, %r1390, 31;
	xor.b32  	%r1397, %r1396, %r1390;
	xor.b32  	%r1398, %r1396, %r1391;
	cvt.u64.u32 	%rd544, %r1397;
	shl.b64 	%rd545, %rd544, 32;
	cvt.u64.u32 	%rd546, %r1398;
	or.b64  	%rd547, %rd545, %rd546;
	cvt.rn.f64.s64 	%fd61, %rd547;
	mul.f64 	%fd62, %fd61, 0d3BF921FB54442D19;
	cvt.rn.f32.f64 	%f2495, %fd62;
	neg.f32 	%f2496, %f2495;
	setp.lt.s32 	%p494, %r1395, 0;
	selp.f32 	%f2946, %f2496, %f2495, %p494;
$L__BB0_395:
	fma.rn.f32 	%f2498, %f343, 0f3BBB989D, 0f3F000000;
	cvt.sat.f32.f32 	%f2499, %f2498;
	mov.f32 	%f2500, 0f4B400001;
	mov.f32 	%f2501, 0f437C0000;
	fma.rm.f32 	%f2502, %f2499, %f2501, %f2500;
	mul.rn.f32 	%f2503, %f2946, %f2946;
	and.b32  	%r1400, %r1632, 1;
	setp.eq.b32 	%p495, %r1400, 1;
	selp.f32 	%f2504, 0f3F800000, %f2946, %p495;
	fma.rn.f32 	%f2505, %f2503, %f2504, 0f00000000;
	fma.rn.f32 	%f2506, %f2503, 0f37CBAC00, 0fBAB607ED;
	selp.f32 	%f2507, %f2506, 0fB94D4153, %p495;
	selp.f32 	%f2508, 0f3D2AAABB, 0f3C0885E4, %p495;
	fma.rn.f32 	%f2509, %f2507, %f2503, %f2508;
	selp.f32 	%f2510, 0fBEFFFFFF, 0fBE2AAAA8, %p495;
	fma.rn.f32 	%f2511, %f2509, %f2503, %f2510;
	fma.rn.f32 	%f2512, %f2511, %f2505, %f2504;
	and.b32  	%r1401, %r1632, 2;
	setp.eq.s32 	%p496, %r1401, 0;
	mov.f32 	%f2513, 0f00000000;
	sub.f32 	%f2514, %f2513, %f2512;
	selp.f32 	%f2515, %f2512, %f2514, %p496;
	fma.rn.f32 	%f2516, %f2945, 0f3F0176DE, %f2515;
	add.f32 	%f2517, %f2502, 0fCB40007F;
	neg.f32 	%f2518, %f2517;
	fma.rn.f32 	%f2519, %f343, 0f3FB8AA3B, %f2518;
	fma.rn.f32 	%f2520, %f343, 0f32A57060, %f2519;
	ex2.approx.ftz.f32 	%f2521, %f2520;
	mov.b32 	%r1402, %f2502;
	shl.b32 	%r1403, %r1402, 23;
	mov.b32 	%f2522, %r1403;
	mul.f32 	%f2523, %f2521, %f2522;
	div.rn.f32 	%f350, %f2523, %f2516;
	setp.gtu.f32 	%p497, %f350, 0f41A00000;
	@%p497 bra 	$L__BB0_414;
	fma.rn.f32 	%f351, %f350, 0f3FE02A99, 0f40D425AF;
	abs.f32 	%f352, %f350;
	setp.lt.f32 	%p498, %f352, 0f00800000;
	mul.f32 	%f2525, %f352, 0f4B800000;
	selp.f32 	%f2526, %f2525, %f352, %p498;
	selp.f32 	%f2527, 0fC1C00000, 0f00000000, %p498;
	mov.b32 	%r1404, %f2526;
	add.s32 	%r1405, %r1404, -1060439283;
	and.b32  	%r1406, %r1405, -8388608;
	sub.s32 	%r1407, %r1404, %r1406;
	mov.b32 	%f2528, %r1407;
	cvt.rn.f32.s32 	%f2529, %r1406;
	fma.rn.f32 	%f2530, %f2529, 0f34000000, %f2527;
	add.f32 	%f2531, %f2528, 0fBF800000;
	add.f32 	%f2532, %f2528, 0f3F800000;
	rcp.approx.ftz.f32 	%f2533, %f2532;
	add.f32 	%f2534, %f2531, %f2531;
	mul.f32 	%f2535, %f2534, %f2533;
	mul.f32 	%f2536, %f2535, %f2535;
	sub.f32 	%f2537, %f2531, %f2535;
	add.f32 	%f2538, %f2537, %f2537;
	neg.f32 	%f2539, %f2535;
	fma.rn.f32 	%f2540, %f2539, %f2531, %f2538;
	mul.rn.f32 	%f2541, %f2533, %f2540;
	fma.rn.f32 	%f2542, %f2536, 0f3A2C32E4, 0f3B52E7DB;
	fma.rn.f32 	%f2543, %f2542, %f2536, 0f3C93BB73;
	fma.rn.f32 	%f2544, %f2543, %f2536, 0f3DF6384F;
	mul.rn.f32 	%f2545, %f2544, %f2536;
	fma.rn.f32 	%f2546, %f2535, 0f3FB8AA3B, %f2530;
	sub.f32 	%f2547, %f2530, %f2546;
	fma.rn.f32 	%f2548, %f2535, 0f3FB8AA3B, %f2547;
	fma.rn.f32 	%f2549, %f2541, 0f3FB8AA3B, %f2548;
	fma.rn.f32 	%f2550, %f2535, 0f32A55E34, %f2549;
	mul.f32 	%f2551, %f2545, 0f40400000;
	fma.rn.f32 	%f2552, %f2551, %f2541, %f2550;
	fma.rn.f32 	%f2553, %f2545, %f2535, %f2552;
	add.rn.f32 	%f353, %f2546, %f2553;
	neg.f32 	%f2554, %f2546;
	add.rn.f32 	%f2555, %f353, %f2554;
	neg.f32 	%f2556, %f2555;
	add.rn.f32 	%f354, %f2553, %f2556;
	setp.eq.f32 	%p499, %f350, 0f3F800000;
	mov.f32 	%f2947, 0f3F800000;
	@%p499 bra 	$L__BB0_401;
	setp.num.f32 	%p500, %f352, %f352;
	@%p500 bra 	$L__BB0_399;
	mov.f32 	%f2578, 0f40000000;
	add.rn.f32 	%f2947, %f350, %f2578;
	bra.uni 	$L__BB0_401;
$L__BB0_399:
	mov.f32 	%f2557, 0f40000000;
	mul.rn.f32 	%f2558, %f353, %f2557;
	cvt.rni.f32.f32 	%f2559, %f2558;
	sub.f32 	%f2560, %f2558, %f2559;
	neg.f32 	%f2561, %f2558;
	fma.rn.f32 	%f2562, %f353, 0f40000000, %f2561;
	fma.rn.f32 	%f2563, %f354, 0f40000000, %f2562;
	add.f32 	%f2564, %f2560, %f2563;
	setp.gt.f32 	%p501, %f2559, 0f00000000;
	selp.b32 	%r1408, 0, -2097152000, %p501;
	setp.neu.f32 	%p502, %f350, 0f00000000;
	setp.neu.f32 	%p503, %f352, 0f7F800000;
	setp.lt.f32 	%p504, %f2558, 0f00000000;
	selp.f32 	%f2565, 0f00000000, 0f7F800000, %p504;
	abs.f32 	%f2566, %f2558;
	setp.gt.f32 	%p505, %f2566, 0f43180000;
	cvt.rzi.s32.f32 	%r1409, %f2559;
	shl.b32 	%r1410, %r1409, 23;
	sub.s32 	%r1411, %r1410, %r1408;
	mov.b32 	%f2567, %r1411;
	add.s32 	%r1412, %r1408, 2130706432;
	mov.b32 	%f2568, %r1412;
	fma.rn.f32 	%f2569, %f2564, 0f391FCB8E, 0f3AAF85ED;
	fma.rn.f32 	%f2570, %f2569, %f2564, 0f3C1D9856;
	fma.rn.f32 	%f2571, %f2570, %f2564, 0f3D6357BB;
	fma.rn.f32 	%f2572, %f2571, %f2564, 0f3E75FDEC;
	fma.rn.f32 	%f2573, %f2572, %f2564, 0f3F317218;
	fma.rn.f32 	%f2574, %f2573, %f2564, 0f3F800000;
	mul.f32 	%f2575, %f2574, %f2568;
	mul.f32 	%f2576, %f2575, %f2567;
	selp.f32 	%f2947, %f2565, %f2576, %p505;
	and.pred  	%p506, %p502, %p503;
	@%p506 bra 	$L__BB0_401;
	add.f32 	%f2577, %f350, %f350;
	mov.b32 	%r1413, %f2577;
	and.b32  	%r1414, %r1413, 2147483647;
	mov.b32 	%f2947, %r1414;
$L__BB0_401:
	setp.eq.f32 	%p507, %f350, 0f3F800000;
	fma.rn.f32 	%f359, %f2947, 0fBDF62B6B, %f351;
	mov.f32 	%f2580, 0f40400000;
	mul.rn.f32 	%f2581, %f353, %f2580;
	neg.f32 	%f2582, %f2581;
	fma.rn.f32 	%f2583, %f353, 0f40400000, %f2582;
	fma.rn.f32 	%f2584, %f354, 0f40400000, %f2583;
	cvt.rni.f32.f32 	%f2585, %f2581;
	sub.f32 	%f2586, %f2581, %f2585;
	add.f32 	%f2587, %f2586, %f2584;
	fma.rn.f32 	%f2588, %f2587, 0f391FCB8E, 0f3AAF85ED;
	fma.rn.f32 	%f2589, %f2588, %f2587, 0f3C1D9856;
	fma.rn.f32 	%f2590, %f2589, %f2587, 0f3D6357BB;
	fma.rn.f32 	%f2591, %f2590, %f2587, 0f3E75FDEC;
	fma.rn.f32 	%f2592, %f2591, %f2587, 0f3F317218;
	fma.rn.f32 	%f2593, %f2592, %f2587, 0f3F800000;
	cvt.rzi.s32.f32 	%r1415, %f2585;
	setp.gt.f32 	%p508, %f2585, 0f00000000;
	selp.b32 	%r1416, 0, -2097152000, %p508;
	add.s32 	%r1417, %r1416, 2130706432;
	mov.b32 	%f2594, %r1417;
	mul.f32 	%f2595, %f2593, %f2594;
	shl.b32 	%r1418, %r1415, 23;
	sub.s32 	%r1419, %r1418, %r1416;
	mov.b32 	%f2596, %r1419;
	mul.f32 	%f2597, %f2595, %f2596;
	abs.f32 	%f2598, %f2581;
	setp.gt.f32 	%p509, %f2598, 0f43180000;
	setp.lt.f32 	%p510, %f2581, 0f00000000;
	selp.f32 	%f2599, 0f00000000, 0f7F800000, %p510;
	selp.f32 	%f360, %f2599, %f2597, %p509;
	mov.f32 	%f2948, 0f3F800000;
	@%p507 bra 	$L__BB0_408;
	setp.num.f32 	%p511, %f352, %f352;
	@%p511 bra 	$L__BB0_404;
	mov.f32 	%f2600, 0f40400000;
	add.rn.f32 	%f2948, %f350, %f2600;
	bra.uni 	$L__BB0_408;
$L__BB0_404:
	setp.neu.f32 	%p512, %f350, 0f00000000;
	setp.neu.f32 	%p513, %f352, 0f7F800000;
	and.pred  	%p514, %p512, %p513;
	@%p514 bra 	$L__BB0_406;
	add.f32 	%f2948, %f350, %f350;
	bra.uni 	$L__BB0_408;
$L__BB0_406:
	setp.geu.f32 	%p515, %f350, 0f00000000;
	mov.f32 	%f2948, %f360;
	@%p515 bra 	$L__BB0_408;
	neg.f32 	%f2948, %f360;
$L__BB0_408:
	setp.eq.f32 	%p516, %f350, 0f3F800000;
	fma.rn.f32 	%f365, %f2948, 0f3BD4FDF4, %f359;
	mov.f32 	%f2602, 0f40800000;
	mul.rn.f32 	%f2603, %f353, %f2602;
	neg.f32 	%f2604, %f2603;
	fma.rn.f32 	%f2605, %f353, 0f40800000, %f2604;
	fma.rn.f32 	%f2606, %f354, 0f40800000, %f2605;
	cvt.rni.f32.f32 	%f2607, %f2603;
	sub.f32 	%f2608, %f2603, %f2607;
	add.f32 	%f2609, %f2608, %f2606;
	fma.rn.f32 	%f2610, %f2609, 0f391FCB8E, 0f3AAF85ED;
	fma.rn.f32 	%f2611, %f2610, %f2609, 0f3C1D9856;
	fma.rn.f32 	%f2612, %f2611, %f2609, 0f3D6357BB;
	fma.rn.f32 	%f2613, %f2612, %f2609, 0f3E75FDEC;
	fma.rn.f32 	%f2614, %f2613, %f2609, 0f3F317218;
	fma.rn.f32 	%f2615, %f2614, %f2609, 0f3F800000;
	cvt.rzi.s32.f32 	%r1420, %f2607;
	setp.gt.f32 	%p517, %f2607, 0f00000000;
	selp.b32 	%r1421, 0, -2097152000, %p517;
	add.s32 	%r1422, %r1421, 2130706432;
	mov.b32 	%f2616, %r1422;
	mul.f32 	%f2617, %f2615, %f2616;
	shl.b32 	%r1423, %r1420, 23;
	sub.s32 	%r1424, %r1423, %r1421;
	mov.b32 	%f2618, %r1424;
	mul.f32 	%f2619, %f2617, %f2618;
	abs.f32 	%f2620, %f2603;
	setp.gt.f32 	%p518, %f2620, 0f43180000;
	setp.lt.f32 	%p519, %f2603, 0f00000000;
	selp.f32 	%f2621, 0f00000000, 0f7F800000, %p519;
	selp.f32 	%f366, %f2621, %f2619, %p518;
	mov.f32 	%f2949, 0f3F800000;
	@%p516 bra 	$L__BB0_413;
	setp.num.f32 	%p520, %f352, %f352;
	@%p520 bra 	$L__BB0_411;
	mov.f32 	%f2623, 0f40800000;
	add.rn.f32 	%f2949, %f350, %f2623;
	bra.uni 	$L__BB0_413;
$L__BB0_411:
	setp.neu.f32 	%p521, %f350, 0f00000000;
	setp.neu.f32 	%p522, %f352, 0f7F800000;
	and.pred  	%p523, %p521, %p522;
	mov.f32 	%f2949, %f366;
	@%p523 bra 	$L__BB0_413;
	add.f32 	%f2622, %f350, %f350;
	mov.b32 	%r1425, %f2622;
	and.b32  	%r1426, %r1425, 2147483647;
	mov.b32 	%f2949, %r1426;
$L__BB0_413:
	fma.rn.f32 	%f2950, %f2949, 0fB908509C, %f365;
	bra.uni 	$L__BB0_415;
$L__BB0_414:
	fma.rn.f32 	%f2950, %f350, 0f3F37CED9, 0f41266666;
$L__BB0_415:
	rcp.rn.f32 	%f2625, %f2950;
	ld.global.f32 	%f373, [%rd159];
	mul.f32 	%f2626, %f373, 0fBF5DBF48;
	mul.f32 	%f2627, %f350, %f2626;
	mul.f32 	%f374, %f2625, %f2627;
	fma.rn.f32 	%f375, %f373, 0f3CFA3550, 0fBC81C92E;
	abs.f32 	%f376, %f373;
	setp.lt.f32 	%p524, %f376, 0f00800000;
	mul.f32 	%f2628, %f376, 0f4B800000;
	selp.f32 	%f2629, %f2628, %f376, %p524;
	selp.f32 	%f2630, 0fC1C00000, 0f00000000, %p524;
	mov.b32 	%r1427, %f2629;
	add.s32 	%r1428, %r1427, -1060439283;
	and.b32  	%r1429, %r1428, -8388608;
	sub.s32 	%r1430, %r1427, %r1429;
	mov.b32 	%f2631, %r1430;
	cvt.rn.f32.s32 	%f2632, %r1429;
	fma.rn.f32 	%f2633, %f2632, 0f34000000, %f2630;
	add.f32 	%f2634, %f2631, 0fBF800000;
	add.f32 	%f2635, %f2631, 0f3F800000;
	rcp.approx.ftz.f32 	%f2636, %f2635;
	add.f32 	%f2637, %f2634, %f2634;
	mul.f32 	%f2638, %f2637, %f2636;
	mul.f32 	%f2639, %f2638, %f2638;
	sub.f32 	%f2640, %f2634, %f2638;
	add.f32 	%f2641, %f2640, %f2640;
	neg.f32 	%f2642, %f2638;
	fma.rn.f32 	%f2643, %f2642, %f2634, %f2641;
	mul.rn.f32 	%f2644, %f2636, %f2643;
	fma.rn.f32 	%f2645, %f2639, 0f3A2C32E4, 0f3B52E7DB;
	fma.rn.f32 	%f2646, %f2645, %f2639, 0f3C93BB73;
	fma.rn.f32 	%f2647, %f2646, %f2639, 0f3DF6384F;
	mul.rn.f32 	%f2648, %f2647, %f2639;
	fma.rn.f32 	%f2649, %f2638, 0f3FB8AA3B, %f2633;
	sub.f32 	%f2650, %f2633, %f2649;
	fma.rn.f32 	%f2651, %f2638, 0f3FB8AA3B, %f2650;
	fma.rn.f32 	%f2652, %f2644, 0f3FB8AA3B, %f2651;
	fma.rn.f32 	%f2653, %f2638, 0f32A55E34, %f2652;
	mul.f32 	%f2654, %f2648, 0f40400000;
	fma.rn.f32 	%f2655, %f2654, %f2644, %f2653;
	fma.rn.f32 	%f2656, %f2648, %f2638, %f2655;
	add.rn.f32 	%f2657, %f2649, %f2656;
	neg.f32 	%f2658, %f2649;
	add.rn.f32 	%f2659, %f2657, %f2658;
	neg.f32 	%f2660, %f2659;
	add.rn.f32 	%f2661, %f2656, %f2660;
	mov.f32 	%f2662, 0f40000000;
	mul.rn.f32 	%f2663, %f2657, %f2662;
	neg.f32 	%f2664, %f2663;
	fma.rn.f32 	%f2665, %f2657, 0f40000000, %f2664;
	fma.rn.f32 	%f2666, %f2661, 0f40000000, %f2665;
	cvt.rni.f32.f32 	%f2667, %f2663;
	sub.f32 	%f2668, %f2663, %f2667;
	add.f32 	%f2669, %f2668, %f2666;
	fma.rn.f32 	%f2670, %f2669, 0f391FCB8E, 0f3AAF85ED;
	fma.rn.f32 	%f2671, %f2670, %f2669, 0f3C1D9856;
	fma.rn.f32 	%f2672, %f2671, %f2669, 0f3D6357BB;
	fma.rn.f32 	%f2673, %f2672, %f2669, 0f3E75FDEC;
	fma.rn.f32 	%f2674, %f2673, %f2669, 0f3F317218;
	fma.rn.f32 	%f2675, %f2674, %f2669, 0f3F800000;
	cvt.rzi.s32.f32 	%r1431, %f2667;
	setp.gt.f32 	%p525, %f2667, 0f00000000;
	selp.b32 	%r1432, 0, -2097152000, %p525;
	add.s32 	%r1433, %r1432, 2130706432;
	mov.b32 	%f2676, %r1433;
	mul.f32 	%f2677, %f2675, %f2676;
	shl.b32 	%r1434, %r1431, 23;
	sub.s32 	%r1435, %r1434, %r1432;
	mov.b32 	%f2678, %r1435;
	mul.f32 	%f2679, %f2677, %f2678;
	abs.f32 	%f2680, %f2663;
	setp.gt.f32 	%p526, %f2680, 0f43180000;
	setp.lt.f32 	%p527, %f2663, 0f00000000;
	selp.f32 	%f2681, 0f00000000, 0f7F800000, %p527;
	selp.f32 	%f377, %f2681, %f2679, %p526;
	setp.eq.f32 	%p528, %f373, 0f3F800000;
	mov.f32 	%f2951, 0f3F800000;
	@%p528 bra 	$L__BB0_420;
	setp.num.f32 	%p529, %f376, %f376;
	@%p529 bra 	$L__BB0_418;
	mov.f32 	%f2683, 0f40000000;
	add.rn.f32 	%f2951, %f373, %f2683;
	bra.uni 	$L__BB0_420;
$L__BB0_418:
	setp.neu.f32 	%p530, %f373, 0f00000000;
	setp.neu.f32 	%p531, %f376, 0f7F800000;
	and.pred  	%p532, %p530, %p531;
	mov.f32 	%f2951, %f377;
	@%p532 bra 	$L__BB0_420;
	add.f32 	%f2682, %f373, %f373;
	mov.b32 	%r1436, %f2682;
	and.b32  	%r1437, %r1436, 2147483647;
	mov.b32 	%f2951, %r1437;
$L__BB0_420:
	fma.rn.f32 	%f381, %f2951, 0f39C71279, %f375;
	mul.f32 	%f2684, %f330, 0f3F22F983;
	cvt.rni.s32.f32 	%r1636, %f2684;
	cvt.rn.f32.s32 	%f2685, %r1636;
	fma.rn.f32 	%f2686, %f2685, 0fBFC90FDA, %f330;
	fma.rn.f32 	%f2687, %f2685, 0fB3A22168, %f2686;
	fma.rn.f32 	%f2952, %f2685, 0fA7C234C5, %f2687;
	setp.ltu.f32 	%p533, %f331, 0f47CE4780;
	@%p533 bra 	$L__BB0_428;
	setp.neu.f32 	%p534, %f331, 0f7F800000;
	@%p534 bra 	$L__BB0_423;
	mov.f32 	%f2690, 0f00000000;
	mul.rn.f32 	%f2952, %f330, %f2690;
	mov.b32 	%r1636, 0;
	bra.uni 	$L__BB0_428;
$L__BB0_423:
	mov.b32 	%r430, %f330;
	shl.b32 	%r1439, %r430, 8;
	or.b32  	%r431, %r1439, -2147483648;
	mov.b64 	%rd674, 0;
	mov.b32 	%r1633, 0;
	mov.u64 	%rd672, __cudart_i2opi_f;
	mov.u64 	%rd673, %rd3;
$L__BB0_424:
	.pragma "nounroll";
	ld.global.nc.u32 	%r1440, [%rd672];
	mad.wide.u32 	%rd550, %r1440, %r431, %rd674;
	shr.u64 	%rd674, %rd550, 32;
	st.local.u32 	[%rd673], %rd550;
	add.s32 	%r1633, %r1633, 1;
	add.s64 	%rd673, %rd673, 4;
	add.s64 	%rd672, %rd672, 4;
	setp.ne.s32 	%p535, %r1633, 6;
	@%p535 bra 	$L__BB0_424;
	shr.u32 	%r1441, %r430, 23;
	st.local.u32 	[%rd3+24], %rd674;
	and.b32  	%r434, %r1441, 31;
	and.b32  	%r1442, %r1441, 224;
	add.s32 	%r1443, %r1442, -128;
	shr.u32 	%r1444, %r1443, 5;
	mul.wide.u32 	%rd551, %r1444, 4;
	sub.s64 	%rd238, %rd3, %rd551;
	ld.local.u32 	%r1634, [%rd238+24];
	ld.local.u32 	%r1635, [%rd238+20];
	setp.eq.s32 	%p536, %r434, 0;
	@%p536 bra 	$L__BB0_427;
	shf.l.wrap.b32 	%r1634, %r1635, %r1634, %r434;
	ld.local.u32 	%r1445, [%rd238+16];
	shf.l.wrap.b32 	%r1635, %r1445, %r1635, %r434;
$L__BB0_427:
	shr.u32 	%r1446, %r1634, 30;
	shf.l.wrap.b32 	%r1447, %r1635, %r1634, 2;
	shl.b32 	%r1448, %r1635, 2;
	shr.u32 	%r1449, %r1447, 31;
	add.s32 	%r1450, %r1449, %r1446;
	neg.s32 	%r1451, %r1450;
	setp.lt.s32 	%p537, %r430, 0;
	selp.b32 	%r1636, %r1451, %r1450, %p537;
	xor.b32  	%r1452, %r1447, %r430;
	shr.s32 	%r1453, %r1447, 31;
	xor.b32  	%r1454, %r1453, %r1447;
	xor.b32  	%r1455, %r1453, %r1448;
	cvt.u64.u32 	%rd552, %r1454;
	shl.b64 	%rd553, %rd552, 32;
	cvt.u64.u32 	%rd554, %r1455;
	or.b64  	%rd555, %rd553, %rd554;
	cvt.rn.f64.s64 	%fd63, %rd555;
	mul.f64 	%fd64, %fd63, 0d3BF921FB54442D19;
	cvt.rn.f32.f64 	%f2688, %fd64;
	neg.f32 	%f2689, %f2688;
	setp.lt.s32 	%p538, %r1452, 0;
	selp.f32 	%f2952, %f2689, %f2688, %p538;
$L__BB0_428:
	setp.eq.f32 	%p539, %f373, 0f3F800000;
	mul.rn.f32 	%f2692, %f2952, %f2952;
	and.b32  	%r1457, %r1636, 1;
	setp.eq.b32 	%p540, %r1457, 1;
	selp.f32 	%f2693, 0f3F800000, %f2952, %p540;
	fma.rn.f32 	%f2694, %f2692, %f2693, 0f00000000;
	fma.rn.f32 	%f2695, %f2692, 0f37CBAC00, 0fBAB607ED;
	selp.f32 	%f2696, %f2695, 0fB94D4153, %p540;
	selp.f32 	%f2697, 0f3D2AAABB, 0f3C0885E4, %p540;
	fma.rn.f32 	%f2698, %f2696, %f2692, %f2697;
	selp.f32 	%f2699, 0fBEFFFFFF, 0fBE2AAAA8, %p540;
	fma.rn.f32 	%f2700, %f2698, %f2692, %f2699;
	fma.rn.f32 	%f2701, %f2700, %f2694, %f2693;
	and.b32  	%r1458, %r1636, 2;
	setp.eq.s32 	%p541, %r1458, 0;
	mov.f32 	%f2702, 0f00000000;
	sub.f32 	%f2703, %f2702, %f2701;
	selp.f32 	%f386, %f2701, %f2703, %p541;
	mov.f32 	%f2953, 0f3F800000;
	@%p539 bra 	$L__BB0_433;
	setp.num.f32 	%p542, %f376, %f376;
	@%p542 bra 	$L__BB0_431;
	mov.f32 	%f2705, 0f40000000;
	add.rn.f32 	%f2953, %f373, %f2705;
	bra.uni 	$L__BB0_433;
$L__BB0_431:
	setp.neu.f32 	%p543, %f373, 0f00000000;
	setp.neu.f32 	%p544, %f376, 0f7F800000;
	and.pred  	%p545, %p543, %p544;
	mov.f32 	%f2953, %f377;
	@%p545 bra 	$L__BB0_433;
	add.f32 	%f2704, %f373, %f373;
	mov.b32 	%r1459, %f2704;
	and.b32  	%r1460, %r1459, 2147483647;
	mov.b32 	%f2953, %r1460;
$L__BB0_433:
	setp.eq.f32 	%p546, %f373, 0f3F800000;
	fma.rn.f32 	%f2707, %f373, 0fBD7C3C5C, 0f3E877DB7;
	fma.rn.f32 	%f390, %f2953, 0f3B4DD5E1, %f2707;
	fma.rn.f32 	%f2708, %f373, 0f3C9B328B, 0f400292A3;
	fma.rn.f32 	%f391, %f2953, 0fBC36DCA0, %f2708;
	fma.rn.f32 	%f2709, %f373, 0f3D20B0AF, 0fBFA6B852;
	fma.rn.f32 	%f392, %f2953, 0f3C0B64B8, %f2709;
	mov.f32 	%f2954, 0f3F800000;
	@%p546 bra 	$L__BB0_438;
	setp.num.f32 	%p547, %f376, %f376;
	@%p547 bra 	$L__BB0_436;
	mov.f32 	%f2711, 0f40000000;
	add.rn.f32 	%f2954, %f373, %f2711;
	bra.uni 	$L__BB0_438;
$L__BB0_436:
	setp.neu.f32 	%p548, %f373, 0f00000000;
	setp.neu.f32 	%p549, %f376, 0f7F800000;
	and.pred  	%p550, %p548, %p549;
	mov.f32 	%f2954, %f377;
	@%p550 bra 	$L__BB0_438;
	add.f32 	%f2710, %f373, %f373;
	mov.b32 	%r1461, %f2710;
	and.b32  	%r1462, %r1461, 2147483647;
	mov.b32 	%f2954, %r1462;
$L__BB0_438:
	fma.rn.f32 	%f2713, %f2954, 0f39C71279, %f375;
	mul.f32 	%f2714, %f390, %f2713;
	setp.lt.f32 	%p551, %f2714, 0f3B03126F;
	mov.f32 	%f2715, 0f3B03126F;
	div.rn.f32 	%f2716, %f2715, %f2713;
	selp.f32 	%f2717, %f2716, %f390, %p551;
	fma.rn.f32 	%f396, %f386, %f391, %f2717;
	abs.f32 	%f397, %f386;
	setp.eq.f32 	%p552, %f386, 0f3F800000;
	mov.f32 	%f2955, 0f3F800000;
	@%p552 bra 	$L__BB0_443;
	setp.num.f32 	%p553, %f397, %f397;
	@%p553 bra 	$L__BB0_441;
	mov.f32 	%f2773, 0f40000000;
	add.rn.f32 	%f2955, %f386, %f2773;
	bra.uni 	$L__BB0_443;
$L__BB0_441:
	setp.lt.f32 	%p554, %f397, 0f00800000;
	mul.f32 	%f2718, %f397, 0f4B800000;
	selp.f32 	%f2719, %f2718, %f397, %p554;
	mov.b32 	%r1463, %f2719;
	add.s32 	%r1464, %r1463, -1060439283;
	and.b32  	%r1465, %r1464, -8388608;
	sub.s32 	%r1466, %r1463, %r1465;
	mov.b32 	%f2720, %r1466;
	cvt.rn.f32.s32 	%f2721, %r1465;
	selp.f32 	%f2722, 0fC1C00000, 0f00000000, %p554;
	fma.rn.f32 	%f2723, %f2721, 0f34000000, %f2722;
	add.f32 	%f2724, %f2720, 0fBF800000;
	add.f32 	%f2725, %f2720, 0f3F800000;
	rcp.approx.ftz.f32 	%f2726, %f2725;
	add.f32 	%f2727, %f2724, %f2724;
	mul.f32 	%f2728, %f2727, %f2726;
	mul.f32 	%f2729, %f2728, %f2728;
	neg.f32 	%f2730, %f2728;
	sub.f32 	%f2731, %f2724, %f2728;
	add.f32 	%f2732, %f2731, %f2731;
	fma.rn.f32 	%f2733, %f2730, %f2724, %f2732;
	mul.rn.f32 	%f2734, %f2726, %f2733;
	fma.rn.f32 	%f2735, %f2729, 0f3A2C32E4, 0f3B52E7DB;
	fma.rn.f32 	%f2736, %f2735, %f2729, 0f3C93BB73;
	fma.rn.f32 	%f2737, %f2736, %f2729, 0f3DF6384F;
	mul.rn.f32 	%f2738, %f2737, %f2729;
	fma.rn.f32 	%f2739, %f2728, 0f3FB8AA3B, %f2723;
	mul.f32 	%f2740, %f2738, 0f40400000;
	sub.f32 	%f2741, %f2723, %f2739;
	fma.rn.f32 	%f2742, %f2728, 0f3FB8AA3B, %f2741;
	fma.rn.f32 	%f2743, %f2734, 0f3FB8AA3B, %f2742;
	fma.rn.f32 	%f2744, %f2728, 0f32A55E34, %f2743;
	fma.rn.f32 	%f2745, %f2740, %f2734, %f2744;
	fma.rn.f32 	%f2746, %f2738, %f2728, %f2745;
	add.rn.f32 	%f2747, %f2739, %f2746;
	mov.f32 	%f2748, 0f40000000;
	mul.rn.f32 	%f2749, %f2747, %f2748;
	cvt.rni.f32.f32 	%f2750, %f2749;
	sub.f32 	%f2751, %f2749, %f2750;
	neg.f32 	%f2752, %f2749;
	fma.rn.f32 	%f2753, %f2747, 0f40000000, %f2752;
	neg.f32 	%f2754, %f2739;
	add.rn.f32 	%f2755, %f2747, %f2754;
	neg.f32 	%f2756, %f2755;
	add.rn.f32 	%f2757, %f2746, %f2756;
	fma.rn.f32 	%f2758, %f2757, 0f40000000, %f2753;
	add.f32 	%f2759, %f2751, %f2758;
	setp.gt.f32 	%p555, %f2750, 0f00000000;
	selp.b32 	%r1467, 0, -2097152000, %p555;
	setp.neu.f32 	%p556, %f386, 0f00000000;
	setp.neu.f32 	%p557, %f397, 0f7F800000;
	setp.lt.f32 	%p558, %f2749, 0f00000000;
	selp.f32 	%f2760, 0f00000000, 0f7F800000, %p558;
	abs.f32 	%f2761, %f2749;
	setp.gt.f32 	%p559, %f2761, 0f43180000;
	cvt.rzi.s32.f32 	%r1468, %f2750;
	shl.b32 	%r1469, %r1468, 23;
	sub.s32 	%r1470, %r1469, %r1467;
	mov.b32 	%f2762, %r1470;
	add.s32 	%r1471, %r1467, 2130706432;
	mov.b32 	%f2763, %r1471;
	fma.rn.f32 	%f2764, %f2759, 0f391FCB8E, 0f3AAF85ED;
	fma.rn.f32 	%f2765, %f2764, %f2759, 0f3C1D9856;
	fma.rn.f32 	%f2766, %f2765, %f2759, 0f3D6357BB;
	fma.rn.f32 	%f2767, %f2766, %f2759, 0f3E75FDEC;
	fma.rn.f32 	%f2768, %f2767, %f2759, 0f3F317218;
	fma.rn.f32 	%f2769, %f2768, %f2759, 0f3F800000;
	mul.f32 	%f2770, %f2769, %f2763;
	mul.f32 	%f2771, %f2770, %f2762;
	selp.f32 	%f2955, %f2760, %f2771, %p559;
	and.pred  	%p560, %p556, %p557;
	@%p560 bra 	$L__BB0_443;
	add.f32 	%f2772, %f386, %f386;
	mov.b32 	%r1472, %f2772;
	and.b32  	%r1473, %r1472, 2147483647;
	mov.b32 	%f2955, %r1473;
$L__BB0_443:
	ld.param.u64 	%rd573, [_Z22calculate_temporaldataPfS_S_S_S_S_S_S_S_S_S_S_S_S_S_S_S_S_S_S__param_7];
	fma.rn.f32 	%f2774, %f374, 0f3BBB989D, 0f3F000000;
	cvt.sat.f32.f32 	%f2775, %f2774;
	mov.f32 	%f2776, 0f4B400001;
	mov.f32 	%f2777, 0f437C0000;
	fma.rm.f32 	%f2778, %f2775, %f2777, %f2776;
	fma.rn.f32 	%f2779, %f392, %f2955, %f396;
	mul.f32 	%f2780, %f381, %f2779;
	add.f32 	%f2781, %f2778, 0fCB40007F;
	neg.f32 	%f2782, %f2781;
	fma.rn.f32 	%f2783, %f374, 0f3FB8AA3B, %f2782;
	fma.rn.f32 	%f2784, %f374, 0f32A57060, %f2783;
	ex2.approx.ftz.f32 	%f2785, %f2784;
	mov.b32 	%r1474, %f2778;
	shl.b32 	%r1475, %r1474, 23;
	mov.b32 	%f2786, %r1475;
	fma.rn.f32 	%f402, %f2785, %f2786, %f2780;
	cvta.to.global.u64 	%rd556, %rd573;
	add.s64 	%rd558, %rd556, %rd521;
	st.global.f32 	[%rd558], %f402;
	ld.global.f32 	%f2787, [%rd113];
	mul.f32 	%f403, %f2787, 0f3C8EFA35;
	mul.f32 	%f2788, %f403, 0f3F22F983;
	cvt.rni.s32.f32 	%r1640, %f2788;
	cvt.rn.f32.s32 	%f2789, %r1640;
	fma.rn.f32 	%f2790, %f2789, 0fBFC90FDA, %f403;
	fma.rn.f32 	%f2791, %f2789, 0fB3A22168, %f2790;
	fma.rn.f32 	%f2956, %f2789, 0fA7C234C5, %f2791;
	abs.f32 	%f405, %f403;
	setp.ltu.f32 	%p561, %f405, 0f47CE4780;
	@%p561 bra 	$L__BB0_451;
	setp.neu.f32 	%p562, %f405, 0f7F800000;
	@%p562 bra 	$L__BB0_446;
	mov.f32 	%f2794, 0f00000000;
	mul.rn.f32 	%f2956, %f403, %f2794;
	mov.b32 	%r1640, 0;
	bra.uni 	$L__BB0_451;
$L__BB0_446:
	mov.b32 	%r444, %f403;
	shl.b32 	%r1477, %r444, 8;
	or.b32  	%r445, %r1477, -2147483648;
	mov.b64 	%rd677, 0;
	mov.b32 	%r1637, 0;
	mov.u64 	%rd675, __cudart_i2opi_f;
	mov.u64 	%rd676, %rd3;
$L__BB0_447:
	.pragma "nounroll";
	ld.global.nc.u32 	%r1478, [%rd675];
	mad.wide.u32 	%rd561, %r1478, %r445, %rd677;
	shr.u64 	%rd677, %rd561, 32;
	st.local.u32 	[%rd676], %rd561;
	add.s32 	%r1637, %r1637, 1;
	add.s64 	%rd676, %rd676, 4;
	add.s64 	%rd675, %rd675, 4;
	setp.ne.s32 	%p563, %r1637, 6;
	@%p563 bra 	$L__BB0_447;
	shr.u32 	%r1479, %r444, 23;
	st.local.u32 	[%rd3+24], %rd677;
	and.b32  	%r448, %r1479, 31;
	and.b32  	%r1480, %r1479, 224;
	add.s32 	%r1481, %r1480, -128;
	shr.u32 	%r1482, %r1481, 5;
	mul.wide.u32 	%rd562, %r1482, 4;
	sub.s64 	%rd245, %rd3, %rd562;
	ld.local.u32 	%r1638, [%rd245+24];
	ld.local.u32 	%r1639, [%rd245+20];
	setp.eq.s32 	%p564, %r448, 0;
	@%p564 bra 	$L__BB0_450;
	shf.l.wrap.b32 	%r1638, %r1639, %r1638, %r448;
	ld.local.u32 	%r1483, [%rd245+16];
	shf.l.wrap.b32 	%r1639, %r1483, %r1639, %r448;
$L__BB0_450:
	shr.u32 	%r1484, %r1638, 30;
	shf.l.wrap.b32 	%r1485, %r1639, %r1638, 2;
	shl.b32 	%r1486, %r1639, 2;
	shr.u32 	%r1487, %r1485, 31;
	add.s32 	%r1488, %r1487, %r1484;
	neg.s32 	%r1489, %r1488;
	setp.lt.s32 	%p565, %r444, 0;
	selp.b32 	%r1640, %r1489, %r1488, %p565;
	xor.b32  	%r1490, %r1485, %r444;
	shr.s32 	%r1491, %r1485, 31;
	xor.b32  	%r1492, %r1491, %r1485;
	xor.b32  	%r1493, %r1491, %r1486;
	cvt.u64.u32 	%rd563, %r1492;
	shl.b64 	%rd564, %rd563, 32;
	cvt.u64.u32 	%rd565, %r1493;
	or.b64  	%rd566, %rd564, %rd565;
	cvt.rn.f64.s64 	%fd65, %rd566;
	mul.f64 	%fd66, %fd65, 0d3BF921FB54442D19;
	cvt.rn.f32.f64 	%f2792, %fd66;
	neg.f32 	%f2793, %f2792;
	setp.lt.s32 	%p566, %r1490, 0;
	selp.f32 	%f2956, %f2793, %f2792, %p566;
$L__BB0_451:
	add.s32 	%r1495, %r1640, 1;
	mul.rn.f32 	%f2796, %f2956, %f2956;
	and.b32  	%r1496, %r1640, 1;
	setp.eq.b32 	%p567, %r1496, 1;
	selp.f32 	%f2797, %f2956, 0f3F800000, %p567;
	fma.rn.f32 	%f2798, %f2796, %f2797, 0f00000000;
	fma.rn.f32 	%f2799, %f2796, 0f37CBAC00, 0fBAB607ED;
	selp.f32 	%f2800, 0fB94D4153, %f2799, %p567;
	selp.f32 	%f2801, 0f3C0885E4, 0f3D2AAABB, %p567;
	fma.rn.f32 	%f2802, %f2800, %f2796, %f2801;
	selp.f32 	%f2803, 0fBE2AAAA8, 0fBEFFFFFF, %p567;
	fma.rn.f32 	%f2804, %f2802, %f2796, %f2803;
	fma.rn.f32 	%f2805, %f2804, %f2798, %f2797;
	and.b32  	%r1497, %r1495, 2;
	setp.eq.s32 	%p568, %r1497, 0;
	mov.f32 	%f2806, 0f00000000;
	sub.f32 	%f2807, %f2806, %f2805;
	selp.f32 	%f409, %f2805, %f2807, %p568;
	abs.f32 	%f410, %f409;
	setp.lt.f32 	%p569, %f410, 0f00800000;
	mul.f32 	%f2808, %f410, 0f4B800000;
	selp.f32 	%f2809, %f2808, %f410, %p569;
	selp.f32 	%f2810, 0fC1C00000, 0f00000000, %p569;
	mov.b32 	%r1498, %f2809;
	add.s32 	%r1499, %r1498, -1060439283;
	and.b32  	%r1500, %r1499, -8388608;
	sub.s32 	%r1501, %r1498, %r1500;
	mov.b32 	%f2811, %r1501;
	cvt.rn.f32.s32 	%f2812, %r1500;
	fma.rn.f32 	%f2813, %f2812, 0f34000000, %f2810;
	add.f32 	%f2814, %f2811, 0fBF800000;
	add.f32 	%f2815, %f2811, 0f3F800000;
	rcp.approx.ftz.f32 	%f2816, %f2815;
	add.f32 	%f2817, %f2814, %f2814;
	mul.f32 	%f2818, %f2817, %f2816;
	mul.f32 	%f2819, %f2818, %f2818;
	sub.f32 	%f2820, %f2814, %f2818;
	add.f32 	%f2821, %f2820, %f2820;
	neg.f32 	%f2822, %f2818;
	fma.rn.f32 	%f2823, %f2822, %f2814, %f2821;
	mul.rn.f32 	%f2824, %f2816, %f2823;
	fma.rn.f32 	%f2825, %f2819, 0f3A2C32E4, 0f3B52E7DB;
	fma.rn.f32 	%f2826, %f2825, %f2819, 0f3C93BB73;
	fma.rn.f32 	%f2827, %f2826, %f2819, 0f3DF6384F;
	mul.rn.f32 	%f2828, %f2827, %f2819;
	fma.rn.f32 	%f2829, %f2818, 0f3FB8AA3B, %f2813;
	sub.f32 	%f2830, %f2813, %f2829;
	fma.rn.f32 	%f2831, %f2818, 0f3FB8AA3B, %f2830;
	fma.rn.f32 	%f2832, %f2824, 0f3FB8AA3B, %f2831;
	fma.rn.f32 	%f2833, %f2818, 0f32A55E34, %f2832;
	mul.f32 	%f2834, %f2828, 0f40400000;
	fma.rn.f32 	%f2835, %f2834, %f2824, %f2833;
	fma.rn.f32 	%f2836, %f2828, %f2818, %f2835;
	add.rn.f32 	%f2837, %f2829, %f2836;
	neg.f32 	%f2838, %f2829;
	add.rn.f32 	%f2839, %f2837, %f2838;
	neg.f32 	%f2840, %f2839;
	add.rn.f32 	%f2841, %f2836, %f2840;
	mov.f32 	%f2842, 0f40A00000;
	mul.rn.f32 	%f2843, %f2837, %f2842;
	neg.f32 	%f2844, %f2843;
	fma.rn.f32 	%f2845, %f2837, 0f40A00000, %f2844;
	fma.rn.f32 	%f2846, %f2841, 0f40A00000, %f2845;
	cvt.rni.f32.f32 	%f2847, %f2843;
	sub.f32 	%f2848, %f2843, %f2847;
	add.f32 	%f2849, %f2848, %f2846;
	fma.rn.f32 	%f2850, %f2849, 0f391FCB8E, 0f3AAF85ED;
	fma.rn.f32 	%f2851, %f2850, %f2849, 0f3C1D9856;
	fma.rn.f32 	%f2852, %f2851, %f2849, 0f3D6357BB;
	fma.rn.f32 	%f2853, %f2852, %f2849, 0f3E75FDEC;
	fma.rn.f32 	%f2854, %f2853, %f2849, 0f3F317218;
	fma.rn.f32 	%f2855, %f2854, %f2849, 0f3F800000;
	cvt.rzi.s32.f32 	%r1502, %f2847;
	setp.gt.f32 	%p570, %f2847, 0f00000000;
	selp.b32 	%r1503, 0, -2097152000, %p570;
	add.s32 	%r1504, %r1503, 2130706432;
	mov.b32 	%f2856, %r1504;
	mul.f32 	%f2857, %f2855, %f2856;
	shl.b32 	%r1505, %r1502, 23;
	sub.s32 	%r1506, %r1505, %r1503;
	mov.b32 	%f2858, %r1506;
	mul.f32 	%f2859, %f2857, %f2858;
	abs.f32 	%f2860, %f2843;
	setp.gt.f32 	%p571, %f2860, 0f43180000;
	setp.lt.f32 	%p572, %f2843, 0f00000000;
	selp.f32 	%f2861, 0f00000000, 0f7F800000, %p572;
	selp.f32 	%f411, %f2861, %f2859, %p571;
	setp.eq.f32 	%p573, %f409, 0f3F800000;
	mov.f32 	%f2957, 0f3F800000;
	@%p573 bra 	$L__BB0_458;
	setp.num.f32 	%p574, %f410, %f410;
	@%p574 bra 	$L__BB0_454;
	mov.f32 	%f2862, 0f40A00000;
	add.rn.f32 	%f2957, %f409, %f2862;
	bra.uni 	$L__BB0_458;
$L__BB0_454:
	setp.neu.f32 	%p575, %f409, 0f00000000;
	setp.neu.f32 	%p576, %f410, 0f7F800000;
	and.pred  	%p577, %p575, %p576;
	@%p577 bra 	$L__BB0_456;
	add.f32 	%f2957, %f409, %f409;
	bra.uni 	$L__BB0_458;
$L__BB0_456:
	setp.geu.f32 	%p578, %f409, 0f00000000;
	mov.f32 	%f2957, %f411;
	@%p578 bra 	$L__BB0_458;
	neg.f32 	%f2957, %f411;
$L__BB0_458:
	ld.param.u64 	%rd574, [_Z22calculate_temporaldataPfS_S_S_S_S_S_S_S_S_S_S_S_S_S_S_S_S_S_S__param_8];
	cvta.to.global.u64 	%rd567, %rd574;
	mul.f32 	%f2863, %f2957, 0fC0800000;
	fma.rn.f32 	%f2864, %f2863, 0f3BBB989D, 0f3F000000;
	cvt.sat.f32.f32 	%f2865, %f2864;
	mov.f32 	%f2866, 0f4B400001;
	mov.f32 	%f2867, 0f437C0000;
	fma.rm.f32 	%f2868, %f2865, %f2867, %f2866;
	add.f32 	%f2869, %f2868, 0fCB40007F;
	neg.f32 	%f2870, %f2869;
	fma.rn.f32 	%f2871, %f2863, 0f3FB8AA3B, %f2870;
	fma.rn.f32 	%f2872, %f2863, 0f32A57060, %f2871;
	mov.b32 	%r1507, %f2868;
	shl.b32 	%r1508, %r1507, 23;
	mov.b32 	%f2873, %r1508;
	ex2.approx.ftz.f32 	%f2874, %f2872;
	mul.f32 	%f2875, %f2874, %f2873;
	mov.f32 	%f2876, 0f3F800000;
	sub.f32 	%f2877, %f2876, %f2875;
	fma.rn.f32 	%f2878, %f2877, 0fBE051EB8, 0f3F47AE14;
	ld.global.f32 	%f2879, [%rd209];
	ld.global.f32 	%f2880, [%rd224];
	sub.f32 	%f2881, %f2878, %f2879;
	mul.f32 	%f2882, %f402, %f2880;
	div.rn.f32 	%f2883, %f2881, %f2882;
	setp.lt.f32 	%p579, %f2883, 0f3E4CCCCD;
	selp.f32 	%f2884, 0f3E4CCCCD, %f2883, %p579;
	mul.f32 	%f2885, %f2878, 0f400F5C29;
	setp.gt.f32 	%p580, %f2884, %f2885;
	selp.f32 	%f2886, %f2885, %f2884, %p580;
	add.s64 	%rd569, %rd567, %rd521;
	st.global.f32 	[%rd569], %f2886;
	ret;

}
	// .globl	_Z19calculate_imagedataPfS_S_S_S_S_S_S_S_S_S_S_S_S_S_S_
.visible .entry _Z19calculate_imagedataPfS_S_S_S_S_S_S_S_S_S_S_S_S_S_S_(
	.param .u64 .ptr .align 1 _Z19calculate_imagedataPfS_S_S_S_S_S_S_S_S_S_S_S_S_S_S__param_0,
	.param .u64 .ptr .align 1 _Z19calculate_imagedataPfS_S_S_S_S_S_S_S_S_S_S_S_S_S_S__param_1,
	.param .u64 .ptr .align 1 _Z19calculate_imagedataPfS_S_S_S_S_S_S_S_S_S_S_S_S_S_S__param_2,
	.param .u64 .ptr .align 1 _Z19calculate_imagedataPfS_S_S_S_S_S_S_S_S_S_S_S_S_S_S__param_3,
	.param .u64 .ptr .align 1 _Z19calculate_imagedataPfS_S_S_S_S_S_S_S_S_S_S_S_S_S_S__param_4,
	.param .u64 .ptr .align 1 _Z19calculate_imagedataPfS_S_S_S_S_S_S_S_S_S_S_S_S_S_S__param_5,
	.param .u64 .ptr .align 1 _Z19calculate_imagedataPfS_S_S_S_S_S_S_S_S_S_S_S_S_S_S__param_6,
	.param .u64 .ptr .align 1 _Z19calculate_imagedataPfS_S_S_S_S_S_S_S_S_S_S_S_S_S_S__param_7,
	.param .u64 .ptr .align 1 _Z19calculate_imagedataPfS_S_S_S_S_S_S_S_S_S_S_S_S_S_S__param_8,
	.param .u64 .ptr .align 1 _Z19calculate_imagedataPfS_S_S_S_S_S_S_S_S_S_S_S_S_S_S__param_9,
	.param .u64 .ptr .align 1 _Z19calculate_imagedataPfS_S_S_S_S_S_S_S_S_S_S_S_S_S_S__param_10,
	.param .u64 .ptr .align 1 _Z19calculate_imagedataPfS_S_S_S_S_S_S_S_S_S_S_S_S_S_S__param_11,
	.param .u64 .ptr .align 1 _Z19calculate_imagedataPfS_S_S_S_S_S_S_S_S_S_S_S_S_S_S__param_12,
	.param .u64 .ptr .align 1 _Z19calculate_imagedataPfS_S_S_S_S_S_S_S_S_S_S_S_S_S_S__param_13,
	.param .u64 .ptr .align 1 _Z19calculate_imagedataPfS_S_S_S_S_S_S_S_S_S_S_S_S_S_S__param_14,
	.param .u64 .ptr .align 1 _Z19calculate_imagedataPfS_S_S_S_S_S_S_S_S_S_S_S_S_S_S__param_15
)
{


	ret;

}


// ===== COMPILED SASS (sm_100) =====

	.target	sm_100

	.elftype	@"ET_EXEC"


//--------------------- .note.nv.tkinfo           --------------------------
	.section	.note.nv.tkinfo,"",@"SHT_NOTE"
	.sectionflags	@"SHF_NOTE_NV_TKINFO"
	.tkinfo
        /*0018*/ 	.word	0x00000002
        /*0030*/ 	.string	""
        /*0030*/ 	.string	"ptxas"
        /*0030*/ 	.string	"Cuda compilation tools, release 13.0, V13.0.88"
        /*0030*/ 	.string	"Build cuda_13.0.r13.0/compiler.36424714_0"
        /*0030*/ 	.string	"-arch sm_100 -m 64 "



//--------------------- .note.nv.cuinfo           --------------------------
	.section	.note.nv.cuinfo,"",@"SHT_NOTE"
	.sectionflags	@"SHF_NOTE_NV_CUINFO"
        /*0018*/ 	.short	0x0002
        /*001a*/ 	.short	0x0064
        /*001c*/ 	.short	0x0082
	.zero		2


//--------------------- .nv.info                  --------------------------
	.section	.nv.info,"",@"SHT_CUDA_INFO"
	.align	4


	//----- nvinfo : EIATTR_REGCOUNT
	.align		4
        /*0000*/ 	.byte	0x04, 0x2f
        /*0002*/ 	.short	(.L_2 - .L_1)
	.align		4
.L_1:
        /*0004*/ 	.word	index@(_Z22calculate_temporaldataPfS_S_S_S_S_S_S_S_S_S_S_S_S_S_S_S_S_S_S_)
        /*0008*/ 	.word	0x00000026


	//----- nvinfo : EIATTR_FRAME_SIZE
	.align		4
.L_2:
        /*000c*/ 	.byte	0x04, 0x11
        /*000e*/ 	.short	(.L_4 - .L_3)
	.align		4
.L_3:
        /*0010*/ 	.word	index@($__internal_2_$__cuda_sm3x_div_rn_noftz_f32_slowpath)
        /*0014*/ 	.word	0x00000020


	//----- nvinfo : EIATTR_FRAME_SIZE
	.align		4
.L_4:
        /*0018*/ 	.byte	0x04, 0x11
        /*001a*/ 	.short	(.L_6 - .L_5)
	.align		4
.L_5:
        /*001c*/ 	.word	index@($__internal_1_$__cuda_sm20_sqrt_rn_f32_slowpath)
        /*0020*/ 	.word	0x00000020


	//----- nvinfo : EIATTR_FRAME_SIZE
	.align		4
.L_6:
        /*0024*/ 	.byte	0x04, 0x11
        /*0026*/ 	.short	(.L_8 - .L_7)
	.align		4
.L_7:
        /*0028*/ 	.word	index@($__internal_0_$__cuda_sm20_rcp_rn_f32_slowpath)
        /*002c*/ 	.word	0x00000020


	//----- nvinfo : EIATTR_FRAME_SIZE
	.align		4
.L_8:
        /*0030*/ 	.byte	0x04, 0x11
        /*0032*/ 	.short	(.L_10 - .L_9)
	.align		4
.L_9:
        /*0034*/ 	.word	index@(_Z22calculate_temporaldataPfS_S_S_S_S_S_S_S_S_S_S_S_S_S_S_S_S_S_S_)
        /*0038*/ 	.word	0x00000020


	//----- nvinfo : EIATTR_REGCOUNT
	.align		4
.L_10:
        /*003c*/ 	.byte	0x04, 0x2f
        /*003e*/ 	.short	(.L_12 - .L_11)
	.align		4
.L_11:
        /*0040*/ 	.word	index@(_Z19calculate_imagedataPfS_S_S_S_S_S_S_S_S_S_S_S_S_S_S_)
        /*0044*/ 	.word	0x00000004


	//----- nvinfo : EIATTR_FRAME_SIZE
	.align		4
.L_12:
        /*0048*/ 	.byte	0x04, 0x11
        /*004a*/ 	.short	(.L_14 - .L_13)
	.align		4
.L_13:
        /*004c*/ 	.word	index@(_Z19calculate_imagedataPfS_S_S_S_S_S_S_S_S_S_S_S_S_S_S_)
        /*0050*/ 	.word	0x00000000


	//----- nvinfo : EIATTR_MIN_STACK_SIZE
	.align		4
.L_14:
        /*0054*/ 	.byte	0x04, 0x12
        /*0056*/ 	.short	(.L_16 - .L_15)
	.align		4
.L_15:
        /*0058*/ 	.word	index@(_Z19calculate_imagedataPfS_S_S_S_S_S_S_S_S_S_S_S_S_S_S_)
        /*005c*/ 	.word	0x00000000


	//----- nvinfo : EIATTR_MIN_STACK_SIZE
	.align		4
.L_16:
        /*0060*/ 	.byte	0x04, 0x12
        /*0062*/ 	.short	(.L_18 - .L_17)
	.align		4
.L_17:
        /*0064*/ 	.word	index@(_Z22calculate_temporaldataPfS_S_S_S_S_S_S_S_S_S_S_S_S_S_S_S_S_S_S_)
        /*0068*/ 	.word	0x00000020
.L_18:


//--------------------- .nv.compat                --------------------------
	.section	.nv.compat,"",@"SHT_CUDA_COMPAT_INFO"
	.align	4
        /*0000*/ 	.byte	0x02, 0x09, 0x00, 0x00, 0x02, 0x02, 0x01, 0x00, 0x02, 0x05, 0x05, 0x00, 0x03, 0x07, 0x01, 0x01
        /*0010*/ 	.byte	0x02, 0x03, 0x00, 0x00, 0x02, 0x06, 0x01, 0x00, 0x04, 0x0b, 0x08, 0x00, 0x01, 0x00, 0x00, 0x00
        /*0020*/ 	.byte	0x00, 0x00, 0x00, 0x00


//--------------------- .nv.info._Z19calculate_imagedataPfS_S_S_S_S_S_S_S_S_S_S_S_S_S_S_ --------------------------
	.section	.nv.info._Z19calculate_imagedataPfS_S_S_S_S_S_S_S_S_S_S_S_S_S_S_,"",@"SHT_CUDA_INFO"
	.sectionflags	@""
	.align	4


	//----- nvinfo : EIATTR_CUDA_API_VERSION
	.align		4
        /*0000*/ 	.byte	0x04, 0x37
        /*0002*/ 	.short	(.L_20 - .L_19)
.L_19:
        /*0004*/ 	.word	0x00000082


	//----- nvinfo : EIATTR_KPARAM_INFO
	.align		4
.L_20:
        /*0008*/ 	.byte	0x04, 0x17
        /*000a*/ 	.short	(.L_22 - .L_21)
.L_21:
        /*000c*/ 	.word	0x00000000
        /*0010*/ 	.short	0x000f
        /*0012*/ 	.short	0x0078
        /*0014*/ 	.byte	0x00, 0xf5, 0x21, 0x00


	//----- nvinfo : EIATTR_KPARAM_INFO
	.align		4
.L_22:
        /*0018*/ 	.byte	0x04, 0x17
        /*001a*/ 	.short	(.L_24 - .L_23)
.L_23:
        /*001c*/ 	.word	0x00000000
        /*0020*/ 	.short	0x000e
        /*0022*/ 	.short	0x0070
        /*0024*/ 	.byte	0x00, 0xf5, 0x21, 0x00


	//----- nvinfo : EIATTR_KPARAM_INFO
	.align		4
.L_24:
        /*0028*/ 	.byte	0x04, 0x17
        /*002a*/ 	.short	(.L_26 - .L_25)
.L_25:
        /*002c*/ 	.word	0x00000000
        /*0030*/ 	.short	0x000d
        /*0032*/ 	.short	0x0068
        /*0034*/ 	.byte	0x00, 0xf5, 0x21, 0x00


	//----- nvinfo : EIATTR_KPARAM_INFO
	.align		4
.L_26:
        /*0038*/ 	.byte	0x04, 0x17
        /*003a*/ 	.short	(.L_28 - .L_27)
.L_27:
        /*003c*/ 	.word	0x00000000
        /*0040*/ 	.short	0x000c
        /*0042*/ 	.short	0x0060
        /*0044*/ 	.byte	0x00, 0xf5, 0x21, 0x00


	//----- nvinfo : EIATTR_KPARAM_INFO
	.align		4
.L_28:
        /*0048*/ 	.byte	0x04, 0x17
        /*004a*/ 	.short	(.L_30 - .L_29)
.L_29:
        /*004c*/ 	.word	0x00000000
        /*0050*/ 	.short	0x000b
        /*0052*/ 	.short	0x0058
        /*0054*/ 	.byte	0x00, 0xf5, 0x21, 0x00


	//----- nvinfo : EIATTR_KPARAM_INFO
	.align		4
.L_30:
        /*0058*/ 	.byte	0x04, 0x17
        /*005a*/ 	.short	(.L_32 - .L_31)
.L_31:
        /*005c*/ 	.word	0x00000000
        /*0060*/ 	.short	0x000a
        /*0062*/ 	.short	0x0050
        /*0064*/ 	.byte	0x00, 0xf5, 0x21, 0x00


	//----- nvinfo : EIATTR_KPARAM_INFO
	.align		4
.L_32:
        /*0068*/ 	.byte	0x04, 0x17
        /*006a*/ 	.short	(.L_34 - .L_33)
.L_33:
        /*006c*/ 	.word	0x00000000
        /*0070*/ 	.short	0x0009
        /*0072*/ 	.short	0x0048
        /*0074*/ 	.byte	0x00, 0xf5, 0x21, 0x00


	//----- nvinfo : EIATTR_KPARAM_INFO
	.align		4
.L_34:
        /*0078*/ 	.byte	0x04, 0x17
        /*007a*/ 	.short	(.L_36 - .L_35)
.L_35:
        /*007c*/ 	.word	0x00000000
        /*0080*/ 	.short	0x0008
        /*0082*/ 	.short	0x0040
        /*0084*/ 	.byte	0x00, 0xf5, 0x21, 0x00


	//----- nvinfo : EIATTR_KPARAM_INFO
	.align		4
.L_36:
        /*0088*/ 	.byte	0x04, 0x17
        /*008a*/ 	.short	(.L_38 - .L_37)
.L_37:
        /*008c*/ 	.word	0x00000000
        /*0090*/ 	.short	0x0007
        /*0092*/ 	.short	0x0038
        /*0094*/ 	.byte	0x00, 0xf5, 0x21, 0x00


	//----- nvinfo : EIATTR_KPARAM_INFO
	.align		4
.L_38:
        /*0098*/ 	.byte	0x04, 0x17
        /*009a*/ 	.short	(.L_40 - .L_39)
.L_39:
        /*009c*/ 	.word	0x00000000
        /*00a0*/ 	.short	0x0006
        /*00a2*/ 	.short	0x0030
        /*00a4*/ 	.byte	0x00, 0xf5, 0x21, 0x00


	//----- nvinfo : EIATTR_KPARAM_INFO
	.align		4
.L_40:
        /*00a8*/ 	.byte	0x04, 0x17
        /*00aa*/ 	.short	(.L_42 - .L_41)
.L_41:
        /*00ac*/ 	.word	0x00000000
        /*00b0*/ 	.short	0x0005
        /*00b2*/ 	.short	0x0028
        /*00b4*/ 	.byte	0x00, 0xf5, 0x21, 0x00


	//----- nvinfo : EIATTR_KPARAM_INFO
	.align		4
.L_42:
        /*00b8*/ 	.byte	0x04, 0x17
        /*00ba*/ 	.short	(.L_44 - .L_43)
.L_43:
        /*00bc*/ 	.word	0x00000000
        /*00c0*/ 	.short	0x0004
        /*00c2*/ 	.short	0x0020
        /*00c4*/ 	.byte	0x00, 0xf5, 0x21, 0x00


	//----- nvinfo : EIATTR_KPARAM_INFO
	.align		4
.L_44:
        /*00c8*/ 	.byte	0x04, 0x17
        /*00ca*/ 	.short	(.L_46 - .L_45)
.L_45:
        /*00cc*/ 	.word	0x00000000
        /*00d0*/ 	.short	0x0003
        /*00d2*/ 	.short	0x0018
        /*00d4*/ 	.byte	0x00, 0xf5, 0x21, 0x00


	//----- nvinfo : EIATTR_KPARAM_INFO
	.align		4
.L_46:
        /*00d8*/ 	.byte	0x04, 0x17
        /*00da*/ 	.short	(.L_48 - .L_47)
.L_47:
        /*00dc*/ 	.word	0x00000000
        /*00e0*/ 	.short	0x0002
        /*00e2*/ 	.short	0x0010
        /*00e4*/ 	.byte	0x00, 0xf5, 0x21, 0x00


	//----- nvinfo : EIATTR_KPARAM_INFO
	.align		4
.L_48:
        /*00e8*/ 	.byte	0x04, 0x17
        /*00ea*/ 	.short	(.L_50 - .L_49)
.L_49:
        /*00ec*/ 	.word	0x00000000
        /*00f0*/ 	.short	0x0001
        /*00f2*/ 	.short	0x0008
        /*00f4*/ 	.byte	0x00, 0xf5, 0x21, 0x00


	//----- nvinfo : EIATTR_KPARAM_INFO
	.align		4
.L_50:
        /*00f8*/ 	.byte	0x04, 0x17
        /*00fa*/ 	.short	(.L_52 - .L_51)
.L_51:
        /*00fc*/ 	.word	0x00000000
        /*0100*/ 	.short	0x0000
        /*0102*/ 	.short	0x0000
        /*0104*/ 	.byte	0x00, 0xf5, 0x21, 0x00


	//----- nvinfo : EIATTR_SPARSE_MMA_MASK
	.align		4
.L_52:
        /*0108*/ 	.byte	0x03, 0x50
        /*010a*/ 	.short	0x0000


	//----- nvinfo : EIATTR_MAXREG_COUNT
	.align		4
        /*010c*/ 	.byte	0x03, 0x1b
        /*010e*/ 	.short	0x00ff


	//----- nvinfo : EIATTR_MERCURY_ISA_VERSION
	.align		4
        /*0110*/ 	.byte	0x03, 0x5f
        /*0112*/ 	.short	0x0101


	//----- nvinfo : EIATTR_VRC_CTA_INIT_COUNT
	.align		4
        /*0114*/ 	.byte	0x02, 0x4a
	.zero		1
	.zero		1


	//----- nvinfo : EIATTR_EXIT_INSTR_OFFSETS
	.align		4
        /*0118*/ 	.byte	0x04, 0x1c
        /*011a*/ 	.short	(.L_54 - .L_53)


	//   ....[0]....
.L_53:
        /*011c*/ 	.word	0x00000010


	//----- nvinfo : EIATTR_CBANK_PARAM_SIZE
	.align		4
.L_54:
        /*0120*/ 	.byte	0x03, 0x19
        /*0122*/ 	.short	0x0080


	//----- nvinfo : EIATTR_PARAM_CBANK
	.align		4
        /*0124*/ 	.byte	0x04, 0x0a
        /*0126*/ 	.short	(.L_56 - .L_55)
	.align		4
.L_55:
        /*0128*/ 	.word	index@(.nv.constant0._Z19calculate_imagedataPfS_S_S_S_S_S_S_S_S_S_S_S_S_S_S_)
        /*012c*/ 	.short	0x0380
        /*012e*/ 	.short	0x0080


	//----- nvinfo : EIATTR_SW_WAR
	.align		4
.L_56:
        /*0130*/ 	.byte	0x04, 0x36
        /*0132*/ 	.short	(.L_58 - .L_57)
.L_57:
        /*0134*/ 	.word	0x00000008
.L_58:


//--------------------- .nv.info._Z22calculate_temporaldataPfS_S_S_S_S_S_S_S_S_S_S_S_S_S_S_S_S_S_S_ --------------------------
	.section	.nv.info._Z22calculate_temporaldataPfS_S_S_S_S_S_S_S_S_S_S_S_S_S_S_S_S_S_S_,"",@"SHT_CUDA_INFO"
	.sectionflags	@""
	.align	4


	//----- nvinfo : EIATTR_CUDA_API_VERSION
	.align		4
        /*0000*/ 	.byte	0x04, 0x37
        /*0002*/ 	.short	(.L_60 - .L_59)
.L_59:
        /*0004*/ 	.word	0x00000082


	//----- nvinfo : EIATTR_KPARAM_INFO
	.align		4
.L_60:
        /*0008*/ 	.byte	0x04, 0x17
        /*000a*/ 	.short	(.L_62 - .L_61)
.L_61:
        /*000c*/ 	.word	0x00000000
        /*0010*/ 	.short	0x0013
        /*0012*/ 	.short	0x0098
        /*0014*/ 	.byte	0x00, 0xf5, 0x21, 0x00


	//----- nvinfo : EIATTR_KPARAM_INFO
	.align		4
.L_62:
        /*0018*/ 	.byte	0x04, 0x17
        /*001a*/ 	.short	(.L_64 - .L_63)
.L_63:
        /*001c*/ 	.word	0x00000000
        /*0020*/ 	.short	0x0012
        /*0022*/ 	.short	0x0090
        /*0024*/ 	.byte	0x00, 0xf5, 0x21, 0x00


	//----- nvinfo : EIATTR_KPARAM_INFO
	.align		4
.L_64:
        /*0028*/ 	.byte	0x04, 0x17
        /*002a*/ 	.short	(.L_66 - .L_65)
.L_65:
        /*002c*/ 	.word	0x00000000
        /*0030*/ 	.short	0x0011
        /*0032*/ 	.short	0x0088
        /*0034*/ 	.byte	0x00, 0xf5, 0x21, 0x00


	//----- nvinfo : EIATTR_KPARAM_INFO
	.align		4
.L_66:
        /*0038*/ 	.byte	0x04, 0x17
        /*003a*/ 	.short	(.L_68 - .L_67)
.L_67:
        /*003c*/ 	.word	0x00000000
        /*0040*/ 	.short	0x0010
        /*0042*/ 	.short	0x0080
        /*0044*/ 	.byte	0x00, 0xf5, 0x21, 0x00


	//----- nvinfo : EIATTR_KPARAM_INFO
	.align		4
.L_68:
        /*0048*/ 	.byte	0x04, 0x17
        /*004a*/ 	.short	(.L_70 - .L_69)
.L_69:
        /*004c*/ 	.word	0x00000000
        /*0050*/ 	.short	0x000f
        /*0052*/ 	.short	0x0078
        /*0054*/ 	.byte	0x00, 0xf5, 0x21, 0x00


	//----- nvinfo : EIATTR_KPARAM_INFO
	.align		4
.L_70:
        /*0058*/ 	.byte	0x04, 0x17
        /*005a*/ 	.short	(.L_72 - .L_71)
.L_71:
        /*005c*/ 	.word	0x00000000
        /*0060*/ 	.short	0x000e
        /*0062*/ 	.short	0x0070
        /*0064*/ 	.byte	0x00, 0xf5, 0x21, 0x00


	//----- nvinfo : EIATTR_KPARAM_INFO
	.align		4
.L_72:
        /*0068*/ 	.byte	0x04, 0x17
        /*006a*/ 	.short	(.L_74 - .L_73)
.L_73:
        /*006c*/ 	.word	0x00000000
        /*0070*/ 	.short	0x000d
        /*0072*/ 	.short	0x0068
        /*0074*/ 	.byte	0x00, 0xf5, 0x21, 0x00


	//----- nvinfo : EIATTR_KPARAM_INFO
	.align		4
.L_74:
        /*0078*/ 	.byte	0x04, 0x17
        /*007a*/ 	.short	(.L_76 - .L_75)
.L_75:
        /*007c*/ 	.word	0x00000000
        /*0080*/ 	.short	0x000c
        /*0082*/ 	.short	0x0060
        /*0084*/ 	.byte	0x00, 0xf5, 0x21, 0x00


	//----- nvinfo : EIATTR_KPARAM_INFO
	.align		4
.L_76:
        /*0088*/ 	.byte	0x04, 0x17
        /*008a*/ 	.short	(.L_78 - .L_77)
.L_77:
        /*008c*/ 	.word	0x00000000
        /*0090*/ 	.short	0x000b
        /*0092*/ 	.short	0x0058
        /*0094*/ 	.byte	0x00, 0xf5, 0x21, 0x00


	//----- nvinfo : EIATTR_KPARAM_INFO
	.align		4
.L_78:
        /*0098*/ 	.byte	0x04, 0x17
        /*009a*/ 	.short	(.L_80 - .L_79)
.L_79:
        /*009c*/ 	.word	0x00000000
        /*00a0*/ 	.short	0x000a
        /*00a2*/ 	.short	0x0050
        /*00a4*/ 	.byte	0x00, 0xf5, 0x21, 0x00


	//----- nvinfo : EIATTR_KPARAM_INFO
	.align		4
.L_80:
        /*00a8*/ 	.byte	0x04, 0x17
        /*00aa*/ 	.short	(.L_82 - .L_81)
.L_81:
        /*00ac*/ 	.word	0x00000000
        /*00b0*/ 	.short	0x0009
        /*00b2*/ 	.short	0x0048
        /*00b4*/ 	.byte	0x00, 0xf5, 0x21, 0x00


	//----- nvinfo : EIATTR_KPARAM_INFO
	.align		4
.L_82:
        /*00b8*/ 	.byte	0x04, 0x17
        /*00ba*/ 	.short	(.L_84 - .L_83)
.L_83:
        /*00bc*/ 	.word	0x00000000
        /*00c0*/ 	.short	0x0008
        /*00c2*/ 	.short	0x0040
        /*00c4*/ 	.byte	0x00, 0xf5, 0x21, 0x00


	//----- nvinfo : EIATTR_KPARAM_INFO
	.align		4
.L_84:
        /*00c8*/ 	.byte	0x04, 0x17
        /*00ca*/ 	.short	(.L_86 - .L_85)
.L_85:
        /*00cc*/ 	.word	0x00000000
        /*00d0*/ 	.short	0x0007
        /*00d2*/ 	.short	0x0038
        /*00d4*/ 	.byte	0x00, 0xf5, 0x21, 0x00


	//----- nvinfo : EIATTR_KPARAM_INFO
	.align		4
.L_86:
        /*00d8*/ 	.byte	0x04, 0x17
        /*00da*/ 	.short	(.L_88 - .L_87)
.L_87:
        /*00dc*/ 	.word	0x00000000
        /*00e0*/ 	.short	0x0006
        /*00e2*/ 	.short	0x0030
        /*00e4*/ 	.byte	0x00, 0xf5, 0x21, 0x00


	//----- nvinfo : EIATTR_KPARAM_INFO
	.align		4
.L_88:
        /*00e8*/ 	.byte	0x04, 0x17
        /*00ea*/ 	.short	(.L_90 - .L_89)
.L_89:
        /*00ec*/ 	.word	0x00000000
        /*00f0*/ 	.short	0x0005
        /*00f2*/ 	.short	0x0028
        /*00f4*/ 	.byte	0x00, 0xf5, 0x21, 0x00


	//----- nvinfo : EIATTR_KPARAM_INFO
	.align		4
.L_90:
        /*00f8*/ 	.byte	0x04, 0x17
        /*00fa*/ 	.short	(.L_92 - .L_91)
.L_91:
        /*00fc*/ 	.word	0x00000000
        /*0100*/ 	.short	0x0004
        /*0102*/ 	.short	0x0020
        /*0104*/ 	.byte	0x00, 0xf5, 0x21, 0x00


	//----- nvinfo : EIATTR_KPARAM_INFO
	.align		4
.L_92:
        /*0108*/ 	.byte	0x04, 0x17
        /*010a*/ 	.short	(.L_94 - .L_93)
.L_93:
        /*010c*/ 	.word	0x00000000
        /*0110*/ 	.short	0x0003
        /*0112*/ 	.short	0x0018
        /*0114*/ 	.byte	0x00, 0xf5, 0x21, 0x00


	//----- nvinfo : EIATTR_KPARAM_INFO
	.align		4
.L_94:
        /*0118*/ 	.byte	0x04, 0x17
        /*011a*/ 	.short	(.L_96 - .L_95)
.L_95:
        /*011c*/ 	.word	0x00000000
        /*0120*/ 	.short	0x0002
        /*0122*/ 	.short	0x0010
        /*0124*/ 	.byte	0x00, 0xf5, 0x21, 0x00


	//----- nvinfo : EIATTR_KPARAM_INFO
	.align		4
.L_96:
        /*0128*/ 	.byte	0x04, 0x17
        /*012a*/ 	.short	(.L_98 - .L_97)
.L_97:
        /*012c*/ 	.word	0x00000000
        /*0130*/ 	.short	0x0001
        /*0132*/ 	.short	0x0008
        /*0134*/ 	.byte	0x00, 0xf5, 0x21, 0x00


	//----- nvinfo : EIATTR_KPARAM_INFO
	.align		4
.L_98:
        /*0138*/ 	.byte	0x04, 0x17
        /*013a*/ 	.short	(.L_100 - .L_99)
.L_99:
        /*013c*/ 	.word	0x00000000
        /*0140*/ 	.short	0x0000
        /*0142*/ 	.short	0x0000
        /*0144*/ 	.byte	0x00, 0xf5, 0x21, 0x00


	//----- nvinfo : EIATTR_SPARSE_MMA_MASK
	.align		4
.L_100:
        /*0148*/ 	.byte	0x03, 0x50
        /*014a*/ 	.short	0x0000


	//----- nvinfo : EIATTR_MAXREG_COUNT
	.align		4
        /*014c*/ 	.byte	0x03, 0x1b
        /*014e*/ 	.short	0x00ff


	//----- nvinfo : EIATTR_MERCURY_ISA_VERSION
	.align		4
        /*0150*/ 	.byte	0x03, 0x5f
        /*0152*/ 	.short	0x0101


	//----- nvinfo : EIATTR_VRC_CTA_INIT_COUNT
	.align		4
        /*0154*/ 	.byte	0x02, 0x4a
	.zero		1
	.zero		1


	//----- nvinfo : EIATTR_EXIT_INSTR_OFFSETS
	.align		4
        /*0158*/ 	.byte	0x04, 0x1c
        /*015a*/ 	.short	(.L_102 - .L_101)


	//   ....[0]....
.L_101:
        /*015c*/ 	.word	0x00015460


	//----- nvinfo : EIATTR_CRS_STACK_SIZE
	.align		4
.L_102:
        /*0160*/ 	.byte	0x04, 0x1e
        /*0162*/ 	.short	(.L_104 - .L_103)
.L_103:
        /*0164*/ 	.word	0x00000000


	//----- nvinfo : EIATTR_CBANK_PARAM_SIZE
	.align		4
.L_104:
        /*0168*/ 	.byte	0x03, 0x19
        /*016a*/ 	.short	0x00a0


	//----- nvinfo : EIATTR_PARAM_CBANK
	.align		4
        /*016c*/ 	.byte	0x04, 0x0a
        /*016e*/ 	.short	(.L_106 - .L_105)
	.align		4
.L_105:
        /*0170*/ 	.word	index@(.nv.constant0._Z22calculate_temporaldataPfS_S_S_S_S_S_S_S_S_S_S_S_S_S_S_S_S_S_S_)
        /*0174*/ 	.short	0x0380
        /*0176*/ 	.short	0x00a0


	//----- nvinfo : EIATTR_SW_WAR
	.align		4
.L_106:
        /*0178*/ 	.byte	0x04, 0x36
        /*017a*/ 	.short	(.L_108 - .L_107)
.L_107:
        /*017c*/ 	.word	0x00000008
.L_108:


//--------------------- .nv.callgraph             --------------------------
	.section	.nv.callgraph,"",@"SHT_CUDA_CALLGRAPH"
	.align	4
	.sectionentsize	8
	.align		4
        /*0000*/ 	.word	0x00000000
	.align		4
        /*0004*/ 	.word	0xffffffff
	.align		4
        /*0008*/ 	.word	0x00000000
	.align		4
        /*000c*/ 	.word	0xfffffffe
	.align		4
        /*0010*/ 	.word	0x00000000
	.align		4
        /*0014*/ 	.word	0xfffffffd
	.align		4
        /*0018*/ 	.word	0x00000000
	.align		4
        /*001c*/ 	.word	0xfffffffc


//--------------------- .nv.constant4             --------------------------
	.section	.nv.constant4,"a",@progbits
	.align	8
	.align		8
.nv.constant4:
        /*0000*/ 	.dword	__cudart_i2opi_f


//--------------------- .text._Z19calculate_imagedataPfS_S_S_S_S_S_S_S_S_S_S_S_S_S_S_ --------------------------
	.section	.text._Z19calculate_imagedataPfS_S_S_S_S_S_S_S_S_S_S_S_S_S_S_,"ax",@progbits
	.align	128
        .global         _Z19calculate_imagedataPfS_S_S_S_S_S_S_S_S_S_S_S_S_S_S_
        .type           _Z19calculate_imagedataPfS_S_S_S_S_S_S_S_S_S_S_S_S_S_S_,@function
        .size           _Z19calculate_imagedataPfS_S_S_S_S_S_S_S_S_S_S_S_S_S_S_,(.L_x_255 - _Z19calculate_imagedataPfS_S_S_S_S_S_S_S_S_S_S_S_S_S_S_)
        .other          _Z19calculate_imagedataPfS_S_S_S_S_S_S_S_S_S_S_S_S_S_S_,@"STO_CUDA_ENTRY STV_DEFAULT"
_Z19calculate_imagedataPfS_S_S_S_S_S_S_S_S_S_S_S_S_S_S_:
.text._Z19calculate_imagedataPfS_S_S_S_S_S_S_S_S_S_S_S_S_S_S_:
[----:B------:R-:W-:Y:S01]  /*0000*/  LDC R1, c[0x0][0x37c] ;  /* 0x0000df00ff017b82 */ /* 0x000fe20000000800 */
[----:B------:R-:W-:Y:S05]  /*0010*/  EXIT ;  /* 0x000000000000794d */ /* 0x000fea0003800000 */
.L_x_0:
[----:B------:R-:W-:-:S00]  /*0020*/  BRA `(.L_x_0) ;  /* 0xfffffffc00fc7947 */ /* 0x000fc0000383ffff */
[----:B------:R-:W-:-:S00]  /*0030*/  NOP ;  /* 0x0000000000007918 */ /* 0x000fc00000000000 */
        /* <DEDUP_REMOVED lines=12> */
.L_x_255:


//--------------------- .text._Z22calculate_temporaldataPfS_S_S_S_S_S_S_S_S_S_S_S_S_S_S_S_S_S_S_ --------------------------
	.section	.text._Z22calculate_temporaldataPfS_S_S_S_S_S_S_S_S_S_S_S_S_S_S_S_S_S_S_,"ax",@progbits
	.align	128
        .global         _Z22calculate_temporaldataPfS_S_S_S_S_S_S_S_S_S_S_S_S_S_S_S_S_S_S_
        .type           _Z22calculate_temporaldataPfS_S_S_S_S_S_S_S_S_S_S_S_S_S_S_S_S_S_S_,@function
        .size           _Z22calculate_temporaldataPfS_S_S_S_S_S_S_S_S_S_S_S_S_S_S_S_S_S_S_,(.L_x_254 - _Z22calculate_temporaldataPfS_S_S_S_S_S_S_S_S_S_S_S_S_S_S_S_S_S_S_)
        .other          _Z22calculate_temporaldataPfS_S_S_S_S_S_S_S_S_S_S_S_S_S_S_S_S_S_S_,@"STO_CUDA_ENTRY STV_DEFAULT"
_Z22calculate_temporaldataPfS_S_S_S_S_S_S_S_S_S_S_S_S_S_S_S_S_S_S_:
.text._Z22calculate_temporaldataPfS_S_S_S_S_S_S_S_S_S_S_S_S_S_S_S_S_S_S_:
[----:B------:R-:W0:Y:S01]  /*0000*/  LDC R1, c[0x0][0x37c] ;  /* 0x0000df00ff017b82 */ /* 0x000e220000000800 */
[----:B------:R-:W1:Y:S07]  /*0010*/  S2R R5, SR_TID.Z ;  /* 0x0000000000057919 */ /* 0x000e6e0000002300 */
[----:B------:R-:W1:Y:S01]  /*0020*/  LDC.64 R14, c[0x0][0x3e8] ;  /* 0x0000fa00ff0e7b82 */ /* 0x000e620000000a00 */
[----:B------:R-:W2:Y:S01]  /*0030*/  LDCU.64 UR6, c[0x0][0x358] ;  /* 0x00006b00ff0677ac */ /* 0x000ea20008000a00 */
[----:B0-----:R-:W-:Y:S01]  /*0040*/  IADD3 R1, PT, PT, R1, -0x20, RZ ;  /* 0xffffffe001017810 */ /* 0x001fe20007ffe0ff */
[----:B-1----:R-:W-:-:S05]  /*0050*/  IMAD.WIDE.U32 R14, R5, 0x4, R14 ;  /* 0x00000004050e7825 */ /* 0x002fca00078e000e */
[----:B--2---:R-:W2:Y:S01]  /*0060*/  LDG.E R9, desc[UR6][R14.64] ;  /* 0x000000060e097981 */ /* 0x004ea2000c1e1900 */
[----:B------:R-:W-:Y:S01]  /*0070*/  BSSY.RECONVERGENT B0, `(.L_x_1) ;  /* 0x0000043000007945 */ /* 0x000fe20003800200 */
[----:B--2---:R-:W-:-:S04]  /*0080*/  FMUL R9, R9, 0.017453292384743690491 ;  /* 0x3c8efa3509097820 */ /* 0x004fc80000400000 */
[C---:B------:R-:W-:Y:S01]  /*0090*/  FMUL R0, R9.reuse, 0.63661974668502807617 ;  /* 0x3f22f98309007820 */ /* 0x040fe20000400000 */
[----:B------:R-:W-:-:S05]  /*00a0*/  FSETP.GE.AND P0, PT, |R9|, 105615, PT ;  /* 0x47ce47800900780b */ /* 0x000fca0003f06200 */
[----:B------:R-:W0:Y:S02]  /*00b0*/  F2I.NTZ R0, R0 ;  /* 0x0000000000007305 */ /* 0x000e240000203100 */
[-C--:B0-----:R-:W-:Y:S02]  /*00c0*/  I2FP.F32.S32 R12, R0.reuse ;  /* 0x00000000000c7245 */ /* 0x081fe40000201400 */
[----:B------:R-:W-:-:S03]  /*00d0*/  MOV R18, R0 ;  /* 0x0000000000127202 */ /* 0x000fc60000000f00 */
[----:B------:R-:W-:-:S04]  /*00e0*/  FFMA R3, R12, -1.5707962512969970703, R9 ;  /* 0xbfc90fda0c037823 */ /* 0x000fc80000000009 */
[----:B------:R-:W-:-:S04]  /*00f0*/  FFMA R3, R12, -7.5497894158615963534e-08, R3 ;  /* 0xb3a221680c037823 */ /* 0x000fc80000000003 */
[----:B------:R-:W-:-:S04]  /*0100*/  FFMA R12, R12, -5.3903029534742383927e-15, R3 ;  /* 0xa7c234c50c0c7823 */ /* 0x000fc80000000003 */
[----:B------:R-:W-:Y:S01]  /*0110*/  IMAD.MOV.U32 R2, RZ, RZ, R12 ;  /* 0x000000ffff027224 */ /* 0x000fe200078e000c */
[----:B------:R-:W-:Y:S06]  /*0120*/  @!P0 BRA `(.L_x_2) ;  /* 0x0000000000dc8947 */ /* 0x000fec0003800000 */
[----:B------:R-:W-:-:S13]  /*0130*/  FSETP.NEU.AND P1, PT, |R9|, +INF , PT ;  /* 0x7f8000000900780b */ /* 0x000fda0003f2d200 */
[----:B------:R-:W-:Y:S01]  /*0140*/  @!P1 FMUL R2, RZ, R9 ;  /* 0x00000009ff029220 */ /* 0x000fe20000400000 */
[----:B------:R-:W-:Y:S01]  /*0150*/  @!P1 MOV R0, RZ ;  /* 0x000000ff00009202 */ /* 0x000fe20000000f00 */
[----:B------:R-:W-:Y:S06]  /*0160*/  @!P1 BRA `(.L_x_2) ;  /* 0x0000000000cc9947 */ /* 0x000fec0003800000 */
[----:B------:R-:W-:Y:S01]  /*0170*/  SHF.L.U32 R2, R9, 0x8, RZ ;  /* 0x0000000809027819 */ /* 0x000fe200000006ff */
[----:B------:R-:W-:Y:S01]  /*0180*/  IMAD.MOV.U32 R4, RZ, RZ, RZ ;  /* 0x000000ffff047224 */ /* 0x000fe200078e00ff */
[----:B------:R-:W-:Y:S01]  /*0190*/  MOV R0, R1 ;  /* 0x0000000100007202 */ /* 0x000fe20000000f00 */
[----:B------:R-:W0:Y:S01]  /*01a0*/  LDCU.64 UR8, c[0x4][URZ] ;  /* 0x01000000ff0877ac */ /* 0x000e220008000a00 */
[----:B------:R-:W-:Y:S01]  /*01b0*/  LOP3.LUT R8, R2, 0x80000000, RZ, 0xfc, !PT ;  /* 0x8000000002087812 */ /* 0x000fe200078efcff */
[----:B------:R-:W-:Y:S01]  /*01c0*/  UMOV UR5, URZ ;  /* 0x000000ff00057c82 */ /* 0x000fe20008000000 */
[----:B------:R-:W-:-:S05]  /*01d0*/  UMOV UR4, URZ ;  /* 0x000000ff00047c82 */ /* 0x000fca0008000000 */
.L_x_3:
[----:B0-----:R-:W-:Y:S01]  /*01e0*/  MOV R6, UR8 ;  /* 0x0000000800067c02 */ /* 0x001fe20008000f00 */
[----:B------:R-:W-:-:S05]  /*01f0*/  IMAD.U32 R7, RZ, RZ, UR9 ;  /* 0x00000009ff077e24 */ /* 0x000fca000f8e00ff */
[----:B------:R-:W2:Y:S01]  /*0200*/  LDG.E.CONSTANT R3, desc[UR6][R6.64] ;  /* 0x0000000606037981 */ /* 0x000ea2000c1e9900 */
[----:B------:R-:W-:Y:S02]  /*0210*/  UIADD3 UR8, UP0, UPT, UR8, 0x4, URZ ;  /* 0x0000000408087890 */ /* 0x000fe4000ff1e0ff */
[----:B------:R-:W-:Y:S02]  /*0220*/  UIADD3 UR4, UPT, UPT, UR4, 0x1, URZ ;  /* 0x0000000104047890 */ /* 0x000fe4000fffe0ff */
[----:B------:R-:W-:Y:S02]  /*0230*/  UIADD3.X UR9, UPT, UPT, URZ, UR9, URZ, UP0, !UPT ;  /* 0x00000009ff097290 */ /* 0x000fe400087fe4ff */
[----:B------:R-:W-:Y:S01]  /*0240*/  UISETP.NE.AND UP0, UPT, UR4, 0x6, UPT ;  /* 0x000000060400788c */ /* 0x000fe2000bf05270 */
[----:B--2---:R-:W-:-:S03]  /*0250*/  IMAD.WIDE.U32 R2, R3, R8, RZ ;  /* 0x0000000803027225 */ /* 0x004fc600078e00ff */
[----:B------:R-:W-:-:S04]  /*0260*/  IADD3 R11, P1, PT, R2, R4, RZ ;  /* 0x00000004020b7210 */ /* 0x000fc80007f3e0ff */
[----:B------:R-:W-:Y:S01]  /*0270*/  IADD3.X R4, PT, PT, R3, UR5, RZ, P1, !PT ;  /* 0x0000000503047c10 */ /* 0x000fe20008ffe4ff */
[----:B------:R0:W-:Y:S02]  /*0280*/  STL [R0], R11 ;  /* 0x0000000b00007387 */ /* 0x0001e40000100800 */
[----:B0-----:R-:W-:Y:S01]  /*0290*/  IADD3 R0, PT, PT, R0, 0x4, RZ ;  /* 0x0000000400007810 */ /* 0x001fe20007ffe0ff */
[----:B------:R-:W-:Y:S06]  /*02a0*/  BRA.U UP0, `(.L_x_3) ;  /* 0xfffffffd00cc7547 */ /* 0x000fec000b83ffff */
[----:B------:R-:W-:Y:S01]  /*02b0*/  SHF.R.U32.HI R6, RZ, 0x17, R9 ;  /* 0x00000017ff067819 */ /* 0x000fe20000011609 */
[----:B------:R0:W-:Y:S03]  /*02c0*/  STL [R1+0x18], R4 ;  /* 0x0000180401007387 */ /* 0x0001e60000100800 */
[C---:B------:R-:W-:Y:S02]  /*02d0*/  LOP3.LUT R0, R6.reuse, 0xe0, RZ, 0xc0, !PT ;  /* 0x000000e006007812 */ /* 0x040fe400078ec0ff */
[----:B------:R-:W-:Y:S02]  /*02e0*/  LOP3.LUT P1, RZ, R6, 0x1f, RZ, 0xc0, !PT ;  /* 0x0000001f06ff7812 */ /* 0x000fe4000782c0ff */
[----:B------:R-:W-:-:S04]  /*02f0*/  IADD3 R0, PT, PT, R0, -0x80, RZ ;  /* 0xffffff8000007810 */ /* 0x000fc80007ffe0ff */
[----:B------:R-:W-:-:S05]  /*0300*/  SHF.R.U32.HI R0, RZ, 0x5, R0 ;  /* 0x00000005ff007819 */ /* 0x000fca0000011600 */
[----:B------:R-:W-:-:S05]  /*0310*/  IMAD R8, R0, -0x4, R1 ;  /* 0xfffffffc00087824 */ /* 0x000fca00078e0201 */
[----:B------:R-:W2:Y:S04]  /*0320*/  LDL R3, [R8+0x18] ;  /* 0x0000180008037983 */ /* 0x000ea80000100800 */
[----:B------:R-:W2:Y:S04]  /*0330*/  LDL R2, [R8+0x14] ;  /* 0x0000140008027983 */ /* 0x000ea80000100800 */
[----:B------:R-:W3:Y:S01]  /*0340*/  @P1 LDL R7, [R8+0x10] ;  /* 0x0000100008071983 */ /* 0x000ee20000100800 */
[----:B------:R-:W-:Y:S01]  /*0350*/  LOP3.LUT R0, R6, 0x1f, RZ, 0xc0, !PT ;  /* 0x0000001f06007812 */ /* 0x000fe200078ec0ff */
[----:B------:R-:W-:Y:S01]  /*0360*/  UMOV UR4, 0x54442d19 ;  /* 0x54442d1900047882 */ /* 0x000fe20000000000 */
[----:B------:R-:W-:-:S02]  /*0370*/  UMOV UR5, 0x3bf921fb ;  /* 0x3bf921fb00057882 */ /* 0x000fc40000000000 */
[-C--:B--2---:R-:W-:Y:S02]  /*0380*/  @P1 SHF.L.W.U32.HI R3, R2, R0.reuse, R3 ;  /* 0x0000000002031219 */ /* 0x084fe40000010e03 */
[----:B---3--:R-:W-:Y:S02]  /*0390*/  @P1 SHF.L.W.U32.HI R2, R7, R0, R2 ;  /* 0x0000000007021219 */ /* 0x008fe40000010e02 */
[----:B------:R-:W-:Y:S02]  /*03a0*/  ISETP.GE.AND P1, PT, R9, RZ, PT ;  /* 0x000000ff0900720c */ /* 0x000fe40003f26270 */
[C-C-:B------:R-:W-:Y:S01]  /*03b0*/  SHF.L.W.U32.HI R0, R2.reuse, 0x2, R3.reuse ;  /* 0x0000000202007819 */ /* 0x140fe20000010e03 */
[----:B------:R-:W-:Y:S01]  /*03c0*/  IMAD.SHL.U32 R2, R2, 0x4, RZ ;  /* 0x0000000402027824 */ /* 0x000fe200078e00ff */
[----:B------:R-:W-:Y:S02]  /*03d0*/  SHF.R.U32.HI R3, RZ, 0x1e, R3 ;  /* 0x0000001eff037819 */ /* 0x000fe40000011603 */
[----:B------:R-:W-:-:S04]  /*03e0*/  SHF.R.S32.HI R7, RZ, 0x1f, R0 ;  /* 0x0000001fff077819 */ /* 0x000fc80000011400 */
[C---:B------:R-:W-:Y:S02]  /*03f0*/  LOP3.LUT R6, R7.reuse, R2, RZ, 0x3c, !PT ;  /* 0x0000000207067212 */ /* 0x040fe400078e3cff */
[----:B------:R-:W-:Y:S02]  /*0400*/  LOP3.LUT R7, R7, R0, RZ, 0x3c, !PT ;  /* 0x0000000007077212 */ /* 0x000fe400078e3cff */
[C---:B------:R-:W-:Y:S02]  /*0410*/  LOP3.LUT R2, R0.reuse, R9, RZ, 0x3c, !PT ;  /* 0x0000000900027212 */ /* 0x040fe400078e3cff */
[----:B------:R-:W-:Y:S02]  /*0420*/  LEA.HI R0, R0, R3, RZ, 0x1 ;  /* 0x0000000300007211 */ /* 0x000fe400078f08ff */
[----:B------:R-:W1:Y:S01]  /*0430*/  I2F.F64.S64 R6, R6 ;  /* 0x0000000600067312 */ /* 0x000e620000301c00 */
[----:B------:R-:W-:Y:S02]  /*0440*/  ISETP.GE.AND P2, PT, R2, RZ, PT ;  /* 0x000000ff0200720c */ /* 0x000fe40003f46270 */
[----:B------:R-:W-:-:S04]  /*0450*/  IADD3 R2, PT, PT, -R0, RZ, RZ ;  /* 0x000000ff00027210 */ /* 0x000fc80007ffe1ff */
[----:B------:R-:W-:Y:S01]  /*0460*/  @!P1 MOV R0, R2 ;  /* 0x0000000200009202 */ /* 0x000fe20000000f00 */
[----:B-1----:R-:W-:-:S10]  /*0470*/  DMUL R10, R6, UR4 ;  /* 0x00000004060a7c28 */ /* 0x002fd40008000000 */
[----:B------:R-:W1:Y:S02]  /*0480*/  F2F.F32.F64 R10, R10 ;  /* 0x0000000a000a7310 */ /* 0x000e640000301000 */
[----:B01----:R-:W-:-:S07]  /*0490*/  FSEL R2, -R10, R10, !P2 ;  /* 0x0000000a0a027208 */ /* 0x003fce0005000100 */
.L_x_2:
[----:B------:R-:W-:Y:S05]  /*04a0*/  BSYNC.RECONVERGENT B0 ;  /* 0x0000000000007941 */ /* 0x000fea0003800200 */
.L_x_1:
[----:B------:R-:W-:Y:S01]  /*04b0*/  LOP3.LUT R6, R0, 0x1, RZ, 0xc0, !PT ;  /* 0x0000000100067812 */ /* 0x000fe200078ec0ff */
[----:B------:R-:W-:Y:S02]  /*04c0*/  IMAD.MOV.U32 R8, RZ, RZ, 0x37cbac00 ;  /* 0x37cbac00ff087424 */ /* 0x000fe400078e00ff */
[----:B------:R-:W-:Y:S01]  /*04d0*/  FMUL R3, R2, R2 ;  /* 0x0000000202037220 */ /* 0x000fe20000400000 */
[----:B------:R-:W-:Y:S01]  /*04e0*/  IADD3 R0, PT, PT, R0, 0x1, RZ ;  /* 0x0000000100007810 */ /* 0x000fe20007ffe0ff */
[----:B------:R-:W-:Y:S01]  /*04f0*/  IMAD.MOV.U32 R10, RZ, RZ, 0x3e2aaaa8 ;  /* 0x3e2aaaa8ff0a7424 */ /* 0x000fe200078e00ff */
[----:B------:R-:W-:Y:S01]  /*0500*/  ISETP.NE.U32.AND P1, PT, R6, 0x1, PT ;  /* 0x000000010600780c */ /* 0x000fe20003f25070 */
[----:B------:R-:W-:Y:S02]  /*0510*/  HFMA2 R6, -RZ, RZ, 1.0078125, -8.98838043212890625e-05 ;  /* 0x3c0885e4ff067431 */ /* 0x000fe400000001ff */
[----:B------:R-:W-:Y:S01]  /*0520*/  FFMA R4, R3, R8, -0.0013887860113754868507 ;  /* 0xbab607ed03047423 */ /* 0x000fe20000000008 */
[----:B------:R-:W-:Y:S01]  /*0530*/  LOP3.LUT P2, RZ, R0, 0x2, RZ, 0xc0, !PT ;  /* 0x0000000200ff7812 */ /* 0x000fe2000784c0ff */
[----:B------:R-:W-:Y:S01]  /*0540*/  BSSY.RECONVERGENT B0, `(.L_x_4) ;  /* 0x0000042000007945 */ /* 0x000fe20003800200 */
[----:B------:R-:W-:-:S02]  /*0550*/  FSEL R0, R2, 1, !P1 ;  /* 0x3f80000002007808 */ /* 0x000fc40004800000 */
[----:B------:R-:W-:Y:S02]  /*0560*/  FSEL R4, R4, -0.00019574658654164522886, P1 ;  /* 0xb94d415304047808 */ /* 0x000fe40000800000 */
[----:B------:R-:W-:Y:S01]  /*0570*/  FSEL R11, -R10, -0.4999999701976776123, !P1 ;  /* 0xbeffffff0a0b7808 */ /* 0x000fe20004800100 */
[----:B------:R-:W-:Y:S01]  /*0580*/  FFMA R7, R3, R0, RZ ;  /* 0x0000000003077223 */ /* 0x000fe200000000ff */
[----:B------:R-:W-:-:S05]  /*0590*/  FSEL R16, R6, 0.041666727513074874878, !P1 ;  /* 0x3d2aaabb06107808 */ /* 0x000fca0004800000 */
[----:B------:R-:W-:-:S04]  /*05a0*/  FFMA R4, R3, R4, R16 ;  /* 0x0000000403047223 */ /* 0x000fc80000000010 */
[----:B------:R-:W-:-:S04]  /*05b0*/  FFMA R4, R3, R4, R11 ;  /* 0x0000000403047223 */ /* 0x000fc8000000000b */
[----:B------:R-:W-:-:S04]  /*05c0*/  FFMA R7, R7, R4, R0 ;  /* 0x0000000407077223 */ /* 0x000fc80000000000 */
[----:B------:R-:W-:Y:S01]  /*05d0*/  @P2 FADD R7, RZ, -R7 ;  /* 0x80000007ff072221 */ /* 0x000fe20000000000 */
        /* <DEDUP_REMOVED lines=12> */
.L_x_6:
        /* <DEDUP_REMOVED lines=25> */
[----:B------:R-:W-:Y:S01]  /*0830*/  UMOV UR5, 0x3bf921fb ;  /* 0x3bf921fb00057882 */ /* 0x000fe20000000000 */
[----:B------:R-:W-:-:S02]  /*0840*/  ISETP.GE.AND P1, PT, R9, RZ, PT ;  /* 0x000000ff0900720c */ /* 0x000fc40003f26270 */
[-C--:B--2---:R-:W-:Y:S02]  /*0850*/  @P0 SHF.L.W.U32.HI R0, R3, R4.reuse, R0 ;  /* 0x0000000403000219 */ /* 0x084fe40000010e00 */
[----:B---3--:R-:W-:-:S04]  /*0860*/  @P0 SHF.L.W.U32.HI R3, R2, R4, R3 ;  /* 0x0000000402030219 */ /* 0x008fc80000010e03 */
[C---:B------:R-:W-:Y:S01]  /*0870*/  SHF.L.W.U32.HI R2, R3.reuse, 0x2, R0 ;  /* 0x0000000203027819 */ /* 0x040fe20000010e00 */
[----:B------:R-:W-:-:S03]  /*0880*/  IMAD.SHL.U32 R3, R3, 0x4, RZ ;  /* 0x0000000403037824 */ /* 0x000fc600078e00ff */
[----:B------:R-:W-:-:S04]  /*0890*/  SHF.R.S32.HI R4, RZ, 0x1f, R2 ;  /* 0x0000001fff047819 */ /* 0x000fc80000011402 */
[C---:B------:R-:W-:Y:S02]  /*08a0*/  LOP3.LUT R16, R4.reuse, R3, RZ, 0x3c, !PT ;  /* 0x0000000304107212 */ /* 0x040fe400078e3cff */
[----:B------:R-:W-:Y:S02]  /*08b0*/  LOP3.LUT R17, R4, R2, RZ, 0x3c, !PT ;  /* 0x0000000204117212 */ /* 0x000fe400078e3cff */
[----:B------:R-:W-:Y:S02]  /*08c0*/  SHF.R.U32.HI R3, RZ, 0x1e, R0 ;  /* 0x0000001eff037819 */ /* 0x000fe40000011600 */
[C---:B------:R-:W-:Y:S02]  /*08d0*/  LOP3.LUT R0, R2.reuse, R9, RZ, 0x3c, !PT ;  /* 0x0000000902007212 */ /* 0x040fe400078e3cff */
[----:B------:R-:W1:Y:S01]  /*08e0*/  I2F.F64.S64 R16, R16 ;  /* 0x0000001000107312 */ /* 0x000e620000301c00 */
[----:B------:R-:W-:Y:S02]  /*08f0*/  LEA.HI R18, R2, R3, RZ, 0x1 ;  /* 0x0000000302127211 */ /* 0x000fe400078f08ff */
[----:B------:R-:W-:-:S02]  /*0900*/  ISETP.GE.AND P0, PT, R0, RZ, PT ;  /* 0x000000ff0000720c */ /* 0x000fc40003f06270 */
[----:B------:R-:W-:-:S04]  /*0910*/  IADD3 R0, PT, PT, -R18, RZ, RZ ;  /* 0x000000ff12007210 */ /* 0x000fc80007ffe1ff */
[----:B------:R-:W-:Y:S01]  /*0920*/  @!P1 MOV R18, R0 ;  /* 0x0000000000129202 */ /* 0x000fe20000000f00 */
[----:B-1----:R-:W-:-:S10]  /*0930*/  DMUL R20, R16, UR4 ;  /* 0x0000000410147c28 */ /* 0x002fd40008000000 */
[----:B------:R-:W0:Y:S02]  /*0940*/  F2F.F32.F64 R20, R20 ;  /* 0x0000001400147310 */ /* 0x000e240000301000 */
[----:B0-----:R-:W-:-:S07]  /*0950*/  FSEL R12, -R20, R20, !P0 ;  /* 0x00000014140c7208 */ /* 0x001fce0004000100 */
.L_x_5:
[----:B------:R-:W-:Y:S05]  /*0960*/  BSYNC.RECONVERGENT B0 ;  /* 0x0000000000007941 */ /* 0x000fea0003800200 */
.L_x_4:
[----:B------:R-:W-:Y:S01]  /*0970*/  FADD R11, R9, R9 ;  /* 0x00000009090b7221 */ /* 0x000fe20000000000 */
[----:B------:R-:W-:Y:S01]  /*0980*/  FMUL R3, R12, R12 ;  /* 0x0000000c0c037220 */ /* 0x000fe20000400000 */
[----:B------:R-:W-:Y:S01]  /*0990*/  LOP3.LUT R4, R18, 0x1, RZ, 0xc0, !PT ;  /* 0x0000000112047812 */ /* 0x000fe200078ec0ff */
[----:B------:R-:W-:Y:S02]  /*09a0*/  IMAD.MOV.U32 R13, RZ, RZ, 0x3d2aaabb ;  /* 0x3d2aaabbff0d7424 */ /* 0x000fe400078e00ff */
[----:B------:R-:W-:Y:S01]  /*09b0*/  FMUL R2, R11, 0.63661974668502807617 ;  /* 0x3f22f9830b027820 */ /* 0x000fe20000400000 */
[----:B------:R-:W-:Y:S01]  /*09c0*/  FFMA R0, R3, R8, -0.0013887860113754868507 ;  /* 0xbab607ed03007423 */ /* 0x000fe20000000008 */
[----:B------:R-:W-:Y:S01]  /*09d0*/  ISETP.NE.U32.AND P0, PT, R4, 0x1, PT ;  /* 0x000000010400780c */ /* 0x000fe20003f05070 */
[----:B------:R-:W-:Y:S01]  /*09e0*/  BSSY.RECONVERGENT B0, `(.L_x_7) ;  /* 0x000004f000007945 */ /* 0x000fe20003800200 */
[----:B------:R-:W-:Y:S02]  /*09f0*/  MOV R16, 0x3effffff ;  /* 0x3effffff00107802 */ /* 0x000fe40000000f00 */
[----:B------:R-:W0:Y:S01]  /*0a00*/  F2I.NTZ R2, R2 ;  /* 0x0000000200027305 */ /* 0x000e220000203100 */
[----:B------:R-:W-:-:S02]  /*0a10*/  FSEL R0, R0, -0.00019574658654164522886, !P0 ;  /* 0xb94d415300007808 */ /* 0x000fc40004000000 */
[----:B------:R-:W-:Y:S02]  /*0a20*/  FSEL R4, R13, 0.0083327032625675201416, !P0 ;  /* 0x3c0885e40d047808 */ /* 0x000fe40004000000 */
[----:B------:R-:W-:Y:S02]  /*0a30*/  FSEL R17, -R16, -0.16666662693023681641, !P0 ;  /* 0xbe2aaaa810117808 */ /* 0x000fe40004000100 */
[----:B------:R-:W-:Y:S01]  /*0a40*/  LOP3.LUT P1, RZ, R18, 0x2, RZ, 0xc0, !PT ;  /* 0x0000000212ff7812 */ /* 0x000fe2000782c0ff */
[----:B------:R-:W-:Y:S01]  /*0a50*/  FFMA R4, R3, R0, R4 ;  /* 0x0000000003047223 */ /* 0x000fe20000000004 */
[----:B------:R-:W-:Y:S01]  /*0a60*/  FSEL R0, R12, 1, P0 ;  /* 0x3f8000000c007808 */ /* 0x000fe20000000000 */
[----:B------:R-:W-:Y:S01]  /*0a70*/  HFMA2 R18, -RZ, RZ, 1.69921875, -2.6328125 ;  /* 0x3eccc144ff127431 */ /* 0x000fe200000001ff */
[----:B------:R-:W-:Y:S01]  /*0a80*/  FSETP.GE.AND P0, PT, |R11|, 105615, PT ;  /* 0x47ce47800b00780b */ /* 0x000fe20003f06200 */
[C---:B------:R-:W-:Y:S02]  /*0a90*/  FFMA R4, R3.reuse, R4, R17 ;  /* 0x0000000403047223 */ /* 0x040fe40000000011 */
[----:B------:R-:W-:Y:S01]  /*0aa0*/  FFMA R3, R3, R0, RZ ;  /* 0x0000000003037223 */ /* 0x000fe200000000ff */
[----:B0-----:R-:W-:-:S03]  /*0ab0*/  I2FP.F32.S32 R12, R2 ;  /* 0x00000002000c7245 */ /* 0x001fc60000201400 */
[----:B------:R-:W-:Y:S02]  /*0ac0*/  FFMA R0, R3, R4, R0 ;  /* 0x0000000403007223 */ /* 0x000fe40000000000 */
[C---:B------:R-:W-:Y:S01]  /*0ad0*/  FFMA R17, R12.reuse, -1.5707962512969970703, R11 ;  /* 0xbfc90fda0c117823 */ /* 0x040fe2000000000b */
[----:B------:R-:W-:Y:S01]  /*0ae0*/  FFMA R7, R7, -R18, 0.0069180000573396682739 ;  /* 0x3be2b06407077423 */ /* 0x000fe20000000812 */
[----:B------:R-:W-:Y:S02]  /*0af0*/  @P1 FADD R0, RZ, -R0 ;  /* 0x80000000ff001221 */ /* 0x000fe40000000000 */
[----:B------:R-:W-:Y:S02]  /*0b00*/  FFMA R17, R12, -7.5497894158615963534e-08, R17 ;  /* 0xb3a221680c117823 */ /* 0x000fe40000000011 */
[----:B------:R-:W-:Y:S02]  /*0b10*/  FFMA R20, R0, 0.070257000625133514404, R7 ;  /* 0x3d8fe2e700147823 */ /* 0x000fe40000000007 */
[----:B------:R-:W-:Y:S01]  /*0b20*/  FFMA R12, R12, -5.3903029534742383927e-15, R17 ;  /* 0xa7c234c50c0c7823 */ /* 0x000fe20000000011 */
[----:B------:R-:W-:-:S04]  /*0b30*/  IMAD.MOV.U32 R17, RZ, RZ, R2 ;  /* 0x000000ffff117224 */ /* 0x000fc800078e0002 */
[----:B------:R-:W-:Y:S01]  /*0b40*/  MOV R0, R12 ;  /* 0x0000000c00007202 */ /* 0x000fe20000000f00 */
[----:B------:R-:W-:Y:S06]  /*0b50*/  @!P0 BRA `(.L_x_8) ;  /* 0x0000000000dc8947 */ /* 0x000fec0003800000 */
[----:B------:R-:W-:-:S13]  /*0b60*/  FSETP.NEU.AND P1, PT, |R11|, +INF , PT ;  /* 0x7f8000000b00780b */ /* 0x000fda0003f2d200 */
[----:B------:R-:W-:Y:S01]  /*0b70*/  @!P1 FMUL R0, RZ, R11 ;  /* 0x0000000bff009220 */ /* 0x000fe20000400000 */
[----:B------:R-:W-:Y:S01]  /*0b80*/  @!P1 MOV R2, RZ ;  /* 0x000000ff00029202 */ /* 0x000fe20000000f00 */
[----:B------:R-:W-:Y:S06]  /*0b90*/  @!P1 BRA `(.L_x_8) ;  /* 0x0000000000cc9947 */ /* 0x000fec0003800000 */
[----:B------:R-:W-:Y:S02]  /*0ba0*/  IMAD.SHL.U32 R2, R11, 0x100, RZ ;  /* 0x000001000b027824 */ /* 0x000fe400078e00ff */
[----:B------:R-:W-:Y:S01]  /*0bb0*/  HFMA2 R4, -RZ, RZ, 0, 0 ;  /* 0x00000000ff047431 */ /* 0x000fe200000001ff */
[----:B------:R-:W-:Y:S01]  /*0bc0*/  MOV R0, R1 ;  /* 0x0000000100007202 */ /* 0x000fe20000000f00 */
[----:B------:R-:W0:Y:S01]  /*0bd0*/  LDCU.64 UR8, c[0x4][URZ] ;  /* 0x01000000ff0877ac */ /* 0x000e220008000a00 */
[----:B------:R-:W-:Y:S01]  /*0be0*/  LOP3.LUT R7, R2, 0x80000000, RZ, 0xfc, !PT ;  /* 0x8000000002077812 */ /* 0x000fe200078efcff */
[----:B------:R-:W-:Y:S01]  /*0bf0*/  UMOV UR5, URZ ;  /* 0x000000ff00057c82 */ /* 0x000fe20008000000 */
[----:B------:R-:W-:-:S05]  /*0c00*/  UMOV UR4, URZ ;  /* 0x000000ff00047c82 */ /* 0x000fca0008000000 */
.L_x_9:
[----:B0-----:R-:W-:Y:S01]  /*0c10*/  IMAD.U32 R18, RZ, RZ, UR8 ;  /* 0x00000008ff127e24 */ /* 0x001fe2000f8e00ff */
[----:B------:R-:W-:-:S05]  /*0c20*/  MOV R19, UR9 ;  /* 0x0000000900137c02 */ /* 0x000fca0008000f00 */
        /* <DEDUP_REMOVED lines=14> */
[----:B------:R-:W-:-:S03]  /*0d10*/  LOP3.LUT P1, RZ, R18, 0x1f, RZ, 0xc0, !PT ;  /* 0x0000001f12ff7812 */ /* 0x000fc6000782c0ff */
[----:B------:R-:W-:-:S05]  /*0d20*/  VIADD R0, R0, 0xffffff80 ;  /* 0xffffff8000007836 */ /* 0x000fca0000000000 */
        /* <DEDUP_REMOVED lines=11> */
[C---:B------:R-:W-:Y:S02]  /*0de0*/  SHF.L.W.U32.HI R0, R2.reuse, 0x2, R3 ;  /* 0x0000000202007819 */ /* 0x040fe40000010e03 */
[----:B------:R-:W-:Y:S02]  /*0df0*/  SHF.L.U32 R2, R2, 0x2, RZ ;  /* 0x0000000202027819 */ /* 0x000fe400000006ff */
[----:B------:R-:W-:-:S02]  /*0e00*/  SHF.R.S32.HI R7, RZ, 0x1f, R0 ;  /* 0x0000001fff077819 */ /* 0x000fc40000011400 */
[----:B------:R-:W-:Y:S02]  /*0e10*/  SHF.R.U32.HI R3, RZ, 0x1e, R3 ;  /* 0x0000001eff037819 */ /* 0x000fe40000011603 */
[C---:B------:R-:W-:Y:S02]  /*0e20*/  LOP3.LUT R18, R7.reuse, R2, RZ, 0x3c, !PT ;  /* 0x0000000207127212 */ /* 0x040fe400078e3cff */
[----:B------:R-:W-:Y:S02]  /*0e30*/  LOP3.LUT R19, R7, R0, RZ, 0x3c, !PT ;  /* 0x0000000007137212 */ /* 0x000fe400078e3cff */
[C---:B------:R-:W-:Y:S02]  /*0e40*/  LEA.HI R2, R0.reuse, R3, RZ, 0x1 ;  /* 0x0000000300027211 */ /* 0x040fe400078f08ff */
[----:B0-----:R-:W-:Y:S02]  /*0e50*/  LOP3.LUT R4, R0, R11, RZ, 0x3c, !PT ;  /* 0x0000000b00047212 */ /* 0x001fe400078e3cff */
[----:B------:R-:W0:Y:S01]  /*0e60*/  I2F.F64.S64 R18, R18 ;  /* 0x0000001200127312 */ /* 0x000e220000301c00 */
[----:B------:R-:W-:-:S02]  /*0e70*/  IADD3 R0, PT, PT, -R2, RZ, RZ ;  /* 0x000000ff02007210 */ /* 0x000fc40007ffe1ff */
[----:B------:R-:W-:-:S03]  /*0e80*/  ISETP.GE.AND P2, PT, R4, RZ, PT ;  /* 0x000000ff0400720c */ /* 0x000fc60003f46270 */
[----:B------:R-:W-:Y:S01]  /*0e90*/  @!P1 IMAD.MOV.U32 R2, RZ, RZ, R0 ;  /* 0x000000ffff029224 */ /* 0x000fe200078e0000 */
[----:B0-----:R-:W-:-:S10]  /*0ea0*/  DMUL R22, R18, UR4 ;  /* 0x0000000412167c28 */ /* 0x001fd40008000000 */
[----:B------:R-:W0:Y:S02]  /*0eb0*/  F2F.F32.F64 R22, R22 ;  /* 0x0000001600167310 */ /* 0x000e240000301000 */
[----:B0-----:R-:W-:-:S07]  /*0ec0*/  FSEL R0, -R22, R22, !P2 ;  /* 0x0000001616007208 */ /* 0x001fce0005000100 */
.L_x_8:
[----:B------:R-:W-:Y:S05]  /*0ed0*/  BSYNC.RECONVERGENT B0 ;  /* 0x0000000000007941 */ /* 0x000fea0003800200 */
.L_x_7:
[----:B------:R-:W-:Y:S01]  /*0ee0*/  FMUL R3, R0, R0 ;  /* 0x0000000000037220 */ /* 0x000fe20000400000 */
[C---:B------:R-:W-:Y:S01]  /*0ef0*/  LOP3.LUT R7, R2.reuse, 0x1, RZ, 0xc0, !PT ;  /* 0x0000000102077812 */ /* 0x040fe200078ec0ff */
[----:B------:R-:W-:Y:S02]  /*0f00*/  BSSY.RECONVERGENT B0, `(.L_x_10) ;  /* 0x0000047000007945 */ /* 0x000fe40003800200 */
[----:B------:R-:W-:Y:S01]  /*0f10*/  FFMA R4, R3, R8, -0.0013887860113754868507 ;  /* 0xbab607ed03047423 */ /* 0x000fe20000000008 */
[----:B------:R-:W-:Y:S02]  /*0f20*/  ISETP.NE.U32.AND P1, PT, R7, 0x1, PT ;  /* 0x000000010700780c */ /* 0x000fe40003f25070 */
[----:B------:R-:W-:Y:S02]  /*0f30*/  IADD3 R7, PT, PT, R2, 0x1, RZ ;  /* 0x0000000102077810 */ /* 0x000fe40007ffe0ff */
[----:B------:R-:W-:Y:S02]  /*0f40*/  FSEL R4, R4, -0.00019574658654164522886, P1 ;  /* 0xb94d415304047808 */ /* 0x000fe40000800000 */
[----:B------:R-:W-:-:S02]  /*0f50*/  FSEL R2, R6, 0.041666727513074874878, !P1 ;  /* 0x3d2aaabb06027808 */ /* 0x000fc40004800000 */
[----:B------:R-:W-:Y:S02]  /*0f60*/  LOP3.LUT P2, RZ, R7, 0x2, RZ, 0xc0, !PT ;  /* 0x0000000207ff7812 */ /* 0x000fe4000784c0ff */
[----:B------:R-:W-:Y:S01]  /*0f70*/  FSEL R0, R0, 1, !P1 ;  /* 0x3f80000000007808 */ /* 0x000fe20004800000 */
[----:B------:R-:W-:Y:S01]  /*0f80*/  FFMA R2, R3, R4, R2 ;  /* 0x0000000403027223 */ /* 0x000fe20000000002 */
[----:B------:R-:W-:-:S03]  /*0f90*/  FSEL R19, -R10, -0.4999999701976776123, !P1 ;  /* 0xbeffffff0a137808 */ /* 0x000fc60004800100 */
[C---:B------:R-:W-:Y:S02]  /*0fa0*/  FFMA R7, R3.reuse, R0, RZ ;  /* 0x0000000003077223 */ /* 0x040fe400000000ff */
[----:B------:R-:W-:-:S04]  /*0fb0*/  FFMA R2, R3, R2, R19 ;  /* 0x0000000203027223 */ /* 0x000fc80000000013 */
[----:B------:R-:W-:-:S04]  /*0fc0*/  FFMA R7, R7, R2, R0 ;  /* 0x0000000207077223 */ /* 0x000fc80000000000 */
[----:B------:R-:W-:-:S04]  /*0fd0*/  @P2 FADD R7, RZ, -R7 ;  /* 0x80000007ff072221 */ /* 0x000fc80000000000 */
[----:B------:R-:W-:Y:S01]  /*0fe0*/  FFMA R20, R7, -0.0067579997703433036804, R20 ;  /* 0xbbdd723607147823 */ /* 0x000fe20000000014 */
        /* <DEDUP_REMOVED lines=12> */
.L_x_12:
        /* <DEDUP_REMOVED lines=28> */
[----:B---3--:R-:W-:Y:S02]  /*1270*/  @P0 SHF.L.W.U32.HI R3, R2, R4, R3 ;  /* 0x0000000402030219 */ /* 0x008fe40000010e03 */
[--C-:B------:R-:W-:Y:S02]  /*1280*/  SHF.R.U32.HI R17, RZ, 0x1e, R0.reuse ;  /* 0x0000001eff117819 */ /* 0x100fe40000011600 */
[C---:B------:R-:W-:Y:S02]  /*1290*/  SHF.L.W.U32.HI R2, R3.reuse, 0x2, R0 ;  /* 0x0000000203027819 */ /* 0x040fe40000010e00 */
[----:B------:R-:W-:Y:S02]  /*12a0*/  SHF.L.U32 R3, R3, 0x2, RZ ;  /* 0x0000000203037819 */ /* 0x000fe400000006ff */
[----:B------:R-:W-:-:S02]  /*12b0*/  SHF.R.S32.HI R4, RZ, 0x1f, R2 ;  /* 0x0000001fff047819 */ /* 0x000fc40000011402 */
[----:B------:R-:W-:Y:S02]  /*12c0*/  LEA.HI R17, R2, R17, RZ, 0x1 ;  /* 0x0000001102117211 */ /* 0x000fe400078f08ff */
[C---:B------:R-:W-:Y:S02]  /*12d0*/  LOP3.LUT R18, R4.reuse, R3, RZ, 0x3c, !PT ;  /* 0x0000000304127212 */ /* 0x040fe400078e3cff */
[----:B------:R-:W-:Y:S02]  /*12e0*/  LOP3.LUT R19, R4, R2, RZ, 0x3c, !PT ;  /* 0x0000000204137212 */ /* 0x000fe400078e3cff */
[----:B------:R-:W-:Y:S02]  /*12f0*/  LOP3.LUT R11, R2, R11, RZ, 0x3c, !PT ;  /* 0x0000000b020b7212 */ /* 0x000fe400078e3cff */
[----:B------:R-:W-:Y:S02]  /*1300*/  IADD3 R0, PT, PT, -R17, RZ, RZ ;  /* 0x000000ff11007210 */ /* 0x000fe40007ffe1ff */
[----:B------:R-:W1:Y:S01]  /*1310*/  I2F.F64.S64 R18, R18 ;  /* 0x0000001200127312 */ /* 0x000e620000301c00 */
[----:B------:R-:W-:-:S02]  /*1320*/  ISETP.GE.AND P0, PT, R11, RZ, PT ;  /* 0x000000ff0b00720c */ /* 0x000fc40003f06270 */
[----:B------:R-:W-:Y:S01]  /*1330*/  @!P1 IMAD.MOV.U32 R17, RZ, RZ, R0 ;  /* 0x000000ffff119224 */ /* 0x000fe200078e0000 */
[----:B-1----:R-:W-:-:S10]  /*1340*/  DMUL R22, R18, UR4 ;  /* 0x0000000412167c28 */ /* 0x002fd40008000000 */
[----:B------:R-:W0:Y:S02]  /*1350*/  F2F.F32.F64 R22, R22 ;  /* 0x0000001600167310 */ /* 0x000e240000301000 */
[----:B0-----:R-:W-:-:S07]  /*1360*/  FSEL R12, -R22, R22, !P0 ;  /* 0x00000016160c7208 */ /* 0x001fce0004000100 */
.L_x_11:
[----:B------:R-:W-:Y:S05]  /*1370*/  BSYNC.RECONVERGENT B0 ;  /* 0x0000000000007941 */ /* 0x000fea0003800200 */
.L_x_10:
[----:B------:R-:W-:Y:S01]  /*1380*/  FMUL R9, R9, 3 ;  /* 0x4040000009097820 */ /* 0x000fe20000400000 */
[----:B------:R-:W-:Y:S01]  /*1390*/  FMUL R3, R12, R12 ;  /* 0x0000000c0c037220 */ /* 0x000fe20000400000 */
[----:B------:R-:W-:Y:S01]  /*13a0*/  LOP3.LUT R2, R17, 0x1, RZ, 0xc0, !PT ;  /* 0x0000000111027812 */ /* 0x000fe200078ec0ff */
[----:B------:R-:W-:Y:S01]  /*13b0*/  BSSY.RECONVERGENT B0, `(.L_x_13) ;  /* 0x000004f000007945 */ /* 0x000fe20003800200 */
[----:B------:R-:W-:Y:S01]  /*13c0*/  FMUL R7, R9, 0.63661974668502807617 ;  /* 0x3f22f98309077820 */ /* 0x000fe20000400000 */
[----:B------:R-:W-:Y:S01]  /*13d0*/  FFMA R0, R3, R8, -0.0013887860113754868507 ;  /* 0xbab607ed03007423 */ /* 0x000fe20000000008 */
[----:B------:R-:W-:Y:S02]  /*13e0*/  ISETP.NE.U32.AND P0, PT, R2, 0x1, PT ;  /* 0x000000010200780c */ /* 0x000fe40003f05070 */
[----:B------:R-:W0:Y:S01]  /*13f0*/  F2I.NTZ R21, R7 ;  /* 0x0000000700157305 */ /* 0x000e220000203100 */
[----:B------:R-:W-:Y:S02]  /*1400*/  LOP3.LUT P1, RZ, R17, 0x2, RZ, 0xc0, !PT ;  /* 0x0000000211ff7812 */ /* 0x000fe4000782c0ff */
[----:B------:R-:W-:-:S02]  /*1410*/  FSEL R0, R0, -0.00019574658654164522886, !P0 ;  /* 0xb94d415300007808 */ /* 0x000fc40004000000 */
[----:B------:R-:W-:Y:S02]  /*1420*/  FSEL R2, R13, 0.0083327032625675201416, !P0 ;  /* 0x3c0885e40d027808 */ /* 0x000fe40004000000 */
[----:B------:R-:W-:-:S03]  /*1430*/  FSEL R4, -R16, -0.16666662693023681641, !P0 ;  /* 0xbe2aaaa810047808 */ /* 0x000fc60004000100 */
[----:B------:R-:W-:Y:S01]  /*1440*/  FFMA R2, R3, R0, R2 ;  /* 0x0000000003027223 */ /* 0x000fe20000000002 */
[----:B------:R-:W-:Y:S02]  /*1450*/  FSEL R0, R12, 1, P0 ;  /* 0x3f8000000c007808 */ /* 0x000fe40000000000 */
[----:B------:R-:W-:Y:S01]  /*1460*/  FSETP.GE.AND P0, PT, |R9|, 105615, PT ;  /* 0x47ce47800900780b */ /* 0x000fe20003f06200 */
[C---:B------:R-:W-:Y:S01]  /*1470*/  FFMA R2, R3.reuse, R2, R4 ;  /* 0x0000000203027223 */ /* 0x040fe20000000004 */
[----:B0-----:R-:W-:Y:S01]  /*1480*/  I2FP.F32.S32 R12, R21 ;  /* 0x00000015000c7245 */ /* 0x001fe20000201400 */
[----:B------:R-:W-:-:S04]  /*1490*/  FFMA R3, R3, R0, RZ ;  /* 0x0000000003037223 */ /* 0x000fc800000000ff */
[----:B------:R-:W-:Y:S01]  /*14a0*/  FFMA R7, R12, -1.5707962512969970703, R9 ;  /* 0xbfc90fda0c077823 */ /* 0x000fe20000000009 */
[----:B------:R-:W-:-:S03]  /*14b0*/  FFMA R3, R3, R2, R0 ;  /* 0x0000000203037223 */ /* 0x000fc60000000000 */
[----:B------:R-:W-:Y:S01]  /*14c0*/  FFMA R7, R12, -7.5497894158615963534e-08, R7 ;  /* 0xb3a221680c077823 */ /* 0x000fe20000000007 */
[----:B------:R-:W-:-:S03]  /*14d0*/  @P1 FADD R3, RZ, -R3 ;  /* 0x80000003ff031221 */ /* 0x000fc60000000000 */
[----:B------:R-:W-:Y:S01]  /*14e0*/  FFMA R11, R12, -5.3903029534742383927e-15, R7 ;  /* 0xa7c234c50c0b7823 */ /* 0x000fe20000000007 */
[----:B------:R-:W-:Y:S01]  /*14f0*/  FFMA R20, R3, 0.00090699997963383793831, R20 ;  /* 0x3a6dc3bd03147823 */ /* 0x000fe20000000014 */
[----:B------:R-:W-:-:S03]  /*1500*/  MOV R12, R21 ;  /* 0x00000015000c7202 */ /* 0x000fc60000000f00 */
[----:B------:R-:W-:Y:S01]  /*1510*/  MOV R0, R11 ;  /* 0x0000000b00007202 */ /* 0x000fe20000000f00 */
[----:B------:R-:W-:Y:S06]  /*1520*/  @!P0 BRA `(.L_x_14) ;  /* 0x0000000000dc8947 */ /* 0x000fec0003800000 */
[----:B------:R-:W-:-:S13]  /*1530*/  FSETP.NEU.AND P1, PT, |R9|, +INF , PT ;  /* 0x7f8000000900780b */ /* 0x000fda0003f2d200 */
[----:B------:R-:W-:Y:S01]  /*1540*/  @!P1 FMUL R0, RZ, R9 ;  /* 0x00000009ff009220 */ /* 0x000fe20000400000 */
[----:B------:R-:W-:Y:S01]  /*1550*/  @!P1 IMAD.MOV.U32 R21, RZ, RZ, RZ ;  /* 0x000000ffff159224 */ /* 0x000fe200078e00ff */
[----:B------:R-:W-:Y:S06]  /*1560*/  @!P1 BRA `(.L_x_14) ;  /* 0x0000000000cc9947 */ /* 0x000fec0003800000 */
[----:B------:R-:W-:Y:S01]  /*1570*/  SHF.L.U32 R2, R9, 0x8, RZ ;  /* 0x0000000809027819 */ /* 0x000fe200000006ff */
[----:B------:R-:W-:Y:S02]  /*1580*/  HFMA2 R4, -RZ, RZ, 0, 0 ;  /* 0x00000000ff047431 */ /* 0x000fe400000001ff */
[----:B------:R-:W-:Y:S01]  /*1590*/  IMAD.MOV.U32 R0, RZ, RZ, R1 ;  /* 0x000000ffff007224 */ /* 0x000fe200078e0001 */
[----:B------:R-:W0:Y:S01]  /*15a0*/  LDCU.64 UR8, c[0x4][URZ] ;  /* 0x01000000ff0877ac */ /* 0x000e220008000a00 */
[----:B------:R-:W-:Y:S01]  /*15b0*/  LOP3.LUT R7, R2, 0x80000000, RZ, 0xfc, !PT ;  /* 0x8000000002077812 */ /* 0x000fe200078efcff */
[----:B------:R-:W-:Y:S01]  /*15c0*/  UMOV UR5, URZ ;  /* 0x000000ff00057c82 */ /* 0x000fe20008000000 */
[----:B------:R-:W-:-:S05]  /*15d0*/  UMOV UR4, URZ ;  /* 0x000000ff00047c82 */ /* 0x000fca0008000000 */
.L_x_15:
[----:B0-----:R-:W-:Y:S02]  /*15e0*/  MOV R18, UR8 ;  /* 0x0000000800127c02 */ /* 0x001fe40008000f00 */
        /* <DEDUP_REMOVED lines=10> */
[----:B0-----:R-:W-:Y:S01]  /*1690*/  VIADD R0, R0, 0x4 ;  /* 0x0000000400007836 */ /* 0x001fe20000000000 */
        /* <DEDUP_REMOVED lines=24> */
[----:B------:R-:W-:Y:S02]  /*1820*/  LOP3.LUT R2, R0, R9, RZ, 0x3c, !PT ;  /* 0x0000000900027212 */ /* 0x000fe400078e3cff */
[----:B------:R-:W1:Y:S01]  /*1830*/  I2F.F64.S64 R18, R18 ;  /* 0x0000001200127312 */ /* 0x000e620000301c00 */
[----:B------:R-:W-:Y:S01]  /*1840*/  IMAD.MOV R0, RZ, RZ, -R21 ;  /* 0x000000ffff007224 */ /* 0x000fe200078e0a15 */
[----:B------:R-:W-:-:S04]  /*1850*/  ISETP.GE.AND P2, PT, R2, RZ, PT ;  /* 0x000000ff0200720c */ /* 0x000fc80003f46270 */
[----:B------:R-:W-:Y:S01]  /*1860*/  @!P1 MOV R21, R0 ;  /* 0x0000000000159202 */ /* 0x000fe20000000f00 */
[----:B-1----:R-:W-:-:S10]  /*1870*/  DMUL R22, R18, UR4 ;  /* 0x0000000412167c28 */ /* 0x002fd40008000000 */
[----:B------:R-:W1:Y:S02]  /*1880*/  F2F.F32.F64 R22, R22 ;  /* 0x0000001600167310 */ /* 0x000e640000301000 */
[----:B01----:R-:W-:-:S07]  /*1890*/  FSEL R0, -R22, R22, !P2 ;  /* 0x0000001616007208 */ /* 0x003fce0005000100 */
.L_x_14:
[----:B------:R-:W-:Y:S05]  /*18a0*/  BSYNC.RECONVERGENT B0 ;  /* 0x0000000000007941 */ /* 0x000fea0003800200 */
.L_x_13:
[----:B------:R-:W-:Y:S01]  /*18b0*/  FMUL R3, R0, R0 ;  /* 0x0000000000037220 */ /* 0x000fe20000400000 */
[C---:B------:R-:W-:Y:S01]  /*18c0*/  LOP3.LUT R4, R21.reuse, 0x1, RZ, 0xc0, !PT ;  /* 0x0000000115047812 */ /* 0x040fe200078ec0ff */
[----:B------:R-:W-:Y:S01]  /*18d0*/  BSSY.RECONVERGENT B0, `(.L_x_16) ;  /* 0x0000047000007945 */ /* 0x000fe20003800200 */
[----:B------:R-:W-:Y:S01]  /*18e0*/  IADD3 R7, PT, PT, R21, 0x1, RZ ;  /* 0x0000000115077810 */ /* 0x000fe20007ffe0ff */
[----:B------:R-:W-:Y:S01]  /*18f0*/  FFMA R2, R3, R8, -0.0013887860113754868507 ;  /* 0xbab607ed03027423 */ /* 0x000fe20000000008 */
[----:B------:R-:W-:Y:S02]  /*1900*/  ISETP.NE.U32.AND P1, PT, R4, 0x1, PT ;  /* 0x000000010400780c */ /* 0x000fe40003f25070 */
[----:B------:R-:W-:Y:S02]  /*1910*/  LOP3.LUT P2, RZ, R7, 0x2, RZ, 0xc0, !PT ;  /* 0x0000000207ff7812 */ /* 0x000fe4000784c0ff */
[----:B------:R-:W-:Y:S02]  /*1920*/  FSEL R2, R2, -0.00019574658654164522886, P1 ;  /* 0xb94d415302027808 */ /* 0x000fe40000800000 */
[----:B------:R-:W-:-:S02]  /*1930*/  FSEL R4, R6, 0.041666727513074874878, !P1 ;  /* 0x3d2aaabb06047808 */ /* 0x000fc40004800000 */
[----:B------:R-:W-:Y:S02]  /*1940*/  FSEL R0, R0, 1, !P1 ;  /* 0x3f80000000007808 */ /* 0x000fe40004800000 */
[----:B------:R-:W-:Y:S01]  /*1950*/  FSEL R17, -R10, -0.4999999701976776123, !P1 ;  /* 0xbeffffff0a117808 */ /* 0x000fe20004800100 */
[C---:B------:R-:W-:Y:S02]  /*1960*/  FFMA R2, R3.reuse, R2, R4 ;  /* 0x0000000203027223 */ /* 0x040fe40000000004 */
[C---:B------:R-:W-:Y:S02]  /*1970*/  FFMA R7, R3.reuse, R0, RZ ;  /* 0x0000000003077223 */ /* 0x040fe400000000ff */
[----:B------:R-:W-:-:S04]  /*1980*/  FFMA R2, R3, R2, R17 ;  /* 0x0000000203027223 */ /* 0x000fc80000000011 */
[----:B------:R-:W-:-:S04]  /*1990*/  FFMA R7, R7, R2, R0 ;  /* 0x0000000207077223 */ /* 0x000fc80000000000 */
[----:B------:R-:W-:-:S04]  /*19a0*/  @P2 FADD R7, RZ, -R7 ;  /* 0x80000007ff072221 */ /* 0x000fc80000000000 */
[----:B------:R-:W-:Y:S01]  /*19b0*/  FFMA R20, R7, -0.0026970000471919775009, R20 ;  /* 0xbb30c02707147823 */ /* 0x000fe20000000014 */
        /* <DEDUP_REMOVED lines=12> */
.L_x_18:
        /* <DEDUP_REMOVED lines=29> */
[C---:B------:R-:W-:Y:S02]  /*1c50*/  SHF.L.W.U32.HI R2, R3.reuse, 0x2, R0 ;  /* 0x0000000203027819 */ /* 0x040fe40000010e00 */
[----:B------:R-:W-:Y:S02]  /*1c60*/  SHF.L.U32 R3, R3, 0x2, RZ ;  /* 0x0000000203037819 */ /* 0x000fe400000006ff */
[----:B------:R-:W-:Y:S02]  /*1c70*/  SHF.R.S32.HI R4, RZ, 0x1f, R2 ;  /* 0x0000001fff047819 */ /* 0x000fe40000011402 */
[----:B------:R-:W-:Y:S02]  /*1c80*/  LOP3.LUT R9, R2, R9, RZ, 0x3c, !PT ;  /* 0x0000000902097212 */ /* 0x000fe400078e3cff */
[C---:B------:R-:W-:Y:S02]  /*1c90*/  LOP3.LUT R18, R4.reuse, R3, RZ, 0x3c, !PT ;  /* 0x0000000304127212 */ /* 0x040fe400078e3cff */
[----:B------:R-:W-:-:S02]  /*1ca0*/  LOP3.LUT R19, R4, R2, RZ, 0x3c, !PT ;  /* 0x0000000204137212 */ /* 0x000fc400078e3cff */
[----:B------:R-:W-:Y:S02]  /*1cb0*/  SHF.R.U32.HI R3, RZ, 0x1e, R0 ;  /* 0x0000001eff037819 */ /* 0x000fe40000011600 */
[----:B------:R-:W-:Y:S02]  /*1cc0*/  ISETP.GE.AND P0, PT, R9, RZ, PT ;  /* 0x000000ff0900720c */ /* 0x000fe40003f06270 */
[----:B------:R-:W1:Y:S01]  /*1cd0*/  I2F.F64.S64 R18, R18 ;  /* 0x0000001200127312 */ /* 0x000e620000301c00 */
[----:B0-----:R-:W-:-:S05]  /*1ce0*/  LEA.HI R12, R2, R3, RZ, 0x1 ;  /* 0x00000003020c7211 */ /* 0x001fca00078f08ff */
[----:B------:R-:W-:-:S05]  /*1cf0*/  IMAD.MOV R0, RZ, RZ, -R12 ;  /* 0x000000ffff007224 */ /* 0x000fca00078e0a0c */
[----:B------:R-:W-:Y:S01]  /*1d00*/  @!P1 MOV R12, R0 ;  /* 0x00000000000c9202 */ /* 0x000fe20000000f00 */
[----:B-1----:R-:W-:-:S10]  /*1d10*/  DMUL R22, R18, UR4 ;  /* 0x0000000412167c28 */ /* 0x002fd40008000000 */
[----:B------:R-:W0:Y:S02]  /*1d20*/  F2F.F32.F64 R22, R22 ;  /* 0x0000001600167310 */ /* 0x000e240000301000 */
[----:B0-----:R-:W-:-:S07]  /*1d30*/  FSEL R11, -R22, R22, !P0 ;  /* 0x00000016160b7208 */ /* 0x001fce0004000100 */
.L_x_17:
[----:B------:R-:W-:Y:S05]  /*1d40*/  BSYNC.RECONVERGENT B0 ;  /* 0x0000000000007941 */ /* 0x000fea0003800200 */
.L_x_16:
[----:B------:R-:W-:Y:S01]  /*1d50*/  FMUL R3, R11, R11 ;  /* 0x0000000b0b037220 */ /* 0x000fe20000400000 */
[C---:B------:R-:W-:Y:S02]  /*1d60*/  LOP3.LUT R2, R12.reuse, 0x1, RZ, 0xc0, !PT ;  /* 0x000000010c027812 */ /* 0x040fe400078ec0ff */
[----:B------:R-:W-:Y:S01]  /*1d70*/  LOP3.LUT P1, RZ, R12, 0x2, RZ, 0xc0, !PT ;  /* 0x000000020cff7812 */ /* 0x000fe2000782c0ff */
[----:B------:R-:W-:Y:S01]  /*1d80*/  FFMA R0, R3, R8, -0.0013887860113754868507 ;  /* 0xbab607ed03007423 */ /* 0x000fe20000000008 */
[----:B------:R-:W-:-:S04]  /*1d90*/  ISETP.NE.U32.AND P0, PT, R2, 0x1, PT ;  /* 0x000000010200780c */ /* 0x000fc80003f05070 */
[----:B------:R-:W-:Y:S02]  /*1da0*/  FSEL R2, R0, -0.00019574658654164522886, !P0 ;  /* 0xb94d415300027808 */ /* 0x000fe40004000000 */
[----:B------:R-:W-:Y:S02]  /*1db0*/  FSEL R4, R13, 0.0083327032625675201416, !P0 ;  /* 0x3c0885e40d047808 */ /* 0x000fe40004000000 */
[----:B------:R-:W-:Y:S02]  /*1dc0*/  FSEL R0, R11, 1, P0 ;  /* 0x3f8000000b007808 */ /* 0x000fe40000000000 */
[----:B------:R-:W-:Y:S01]  /*1dd0*/  FSEL R9, -R16, -0.16666662693023681641, !P0 ;  /* 0xbe2aaaa810097808 */ /* 0x000fe20004000100 */
[C---:B------:R-:W-:Y:S02]  /*1de0*/  FFMA R2, R3.reuse, R2, R4 ;  /* 0x0000000203027223 */ /* 0x040fe40000000004 */
[C---:B------:R-:W-:Y:S02]  /*1df0*/  FFMA R7, R3.reuse, R0, RZ ;  /* 0x0000000003077223 */ /* 0x040fe400000000ff */
[----:B------:R-:W-:-:S04]  /*1e00*/  FFMA R2, R3, R2, R9 ;  /* 0x0000000203027223 */ /* 0x000fc80000000009 */
[----:B------:R-:W-:Y:S02]  /*1e10*/  FFMA R7, R7, R2, R0 ;  /* 0x0000000207077223 */ /* 0x000fe40000000000 */
[----:B------:R-:W0:Y:S02]  /*1e20*/  LDC.64 R2, c[0x0][0x380] ;  /* 0x0000e000ff027b82 */ /* 0x000e240000000a00 */
[----:B------:R-:W-:-:S04]  /*1e30*/  @P1 FADD R7, RZ, -R7 ;  /* 0x80000007ff071221 */ /* 0x000fc80000000000 */
[----:B------:R-:W-:Y:S01]  /*1e40*/  FFMA R20, R7, 0.0014799999771639704704, R20 ;  /* 0x3ac1fc8f07147823 */ /* 0x000fe20000000014 */
[----:B------:R-:W-:-:S03]  /*1e50*/  HFMA2 R7, -RZ, RZ, 1.75, 0 ;  /* 0x3f000000ff077431 */ /* 0x000fc600000001ff */
[----:B------:R-:W-:-:S05]  /*1e60*/  FMUL R20, R20, 57.2957763671875 ;  /* 0x42652ee014147820 */ /* 0x000fca0000400000 */
[----:B------:R-:W-:-:S05]  /*1e70*/  LOP3.LUT R7, R7, 0x80000000, R20, 0xb8, !PT ;  /* 0x8000000007077812 */ /* 0x000fca00078eb814 */
[----:B------:R-:W-:Y:S01]  /*1e80*/  FADD.RZ R7, R20, R7 ;  /* 0x0000000714077221 */ /* 0x000fe2000000c000 */
[----:B0-----:R-:W-:-:S05]  /*1e90*/  IMAD.WIDE.U32 R2, R5, 0x4, R2 ;  /* 0x0000000405027825 */ /* 0x001fca00078e0002 */
[----:B------:R-:W0:Y:S02]  /*1ea0*/  FRND.TRUNC R7, R7 ;  /* 0x0000000700077307 */ /* 0x000e24000020d000 */
[----:B0-----:R0:W-:Y:S04]  /*1eb0*/  STG.E desc[UR6][R2.64], R7 ;  /* 0x0000000702007986 */ /* 0x0011e8000c101906 */
[----:B------:R-:W2:Y:S01]  /*1ec0*/  LDG.E R17, desc[UR6][R14.64] ;  /* 0x000000060e117981 */ /* 0x000ea2000c1e1900 */
[----:B------:R-:W-:Y:S01]  /*1ed0*/  BSSY.RECONVERGENT B0, `(.L_x_19) ;  /* 0x0000043000007945 */ /* 0x000fe20003800200 */
[----:B--2---:R-:W-:-:S04]  /*1ee0*/  FMUL R17, R17, 0.017453292384743690491 ;  /* 0x3c8efa3511117820 */ /* 0x004fc80000400000 */
[C---:B------:R-:W-:Y:S01]  /*1ef0*/  FMUL R0, R17.reuse, 0.63661974668502807617 ;  /* 0x3f22f98311007820 */ /* 0x040fe20000400000 */
[----:B------:R-:W-:-:S05]  /*1f00*/  FSETP.GE.AND P0, PT, |R17|, 105615, PT ;  /* 0x47ce47801100780b */ /* 0x000fca0003f06200 */
[----:B------:R-:W1:Y:S02]  /*1f10*/  F2I.NTZ R0, R0 ;  /* 0x0000000000007305 */ /* 0x000e640000203100 */
[----:B-1----:R-:W-:Y:S01]  /*1f20*/  I2FP.F32.S32 R12, R0 ;  /* 0x00000000000c7245 */ /* 0x002fe20000201400 */
[----:B------:R-:W-:-:S04]  /*1f30*/  IMAD.MOV.U32 R11, RZ, RZ, R0 ;  /* 0x000000ffff0b7224 */ /* 0x000fc800078e0000 */
[----:B------:R-:W-:-:S04]  /*1f40*/  FFMA R9, R12, -1.5707962512969970703, R17 ;  /* 0xbfc90fda0c097823 */ /* 0x000fc80000000011 */
[----:B------:R-:W-:-:S04]  /*1f50*/  FFMA R9, R12, -7.5497894158615963534e-08, R9 ;  /* 0xb3a221680c097823 */ /* 0x000fc80000000009 */
[----:B------:R-:W-:-:S05]  /*1f60*/  FFMA R12, R12, -5.3903029534742383927e-15, R9 ;  /* 0xa7c234c50c0c7823 */ /* 0x000fca0000000009 */
[----:B0-----:R-:W-:Y:S01]  /*1f70*/  MOV R2, R12 ;  /* 0x0000000c00027202 */ /* 0x001fe20000000f00 */
        /* <DEDUP_REMOVED lines=12> */
.L_x_21:
        /* <DEDUP_REMOVED lines=35> */
[C---:B------:R-:W-:Y:S02]  /*2270*/  LOP3.LUT R2, R0.reuse, R17, RZ, 0x3c, !PT ;  /* 0x0000001100027212 */ /* 0x040fe400078e3cff */
[----:B------:R-:W-:Y:S02]  /*2280*/  LEA.HI R0, R0, R3, RZ, 0x1 ;  /* 0x0000000300007211 */ /* 0x000fe400078f08ff */
[----:B------:R-:W1:Y:S01]  /*2290*/  I2F.F64.S64 R18, R18 ;  /* 0x0000001200127312 */ /* 0x000e620000301c00 */
[----:B------:R-:W-:-:S02]  /*22a0*/  ISETP.GE.AND P2, PT, R2, RZ, PT ;  /* 0x000000ff0200720c */ /* 0x000fc40003f46270 */
[----:B------:R-:W-:-:S05]  /*22b0*/  IADD3 R2, PT, PT, -R0, RZ, RZ ;  /* 0x000000ff00027210 */ /* 0x000fca0007ffe1ff */
[----:B------:R-:W-:Y:S01]  /*22c0*/  @!P1 IMAD.MOV.U32 R0, RZ, RZ, R2 ;  /* 0x000000ffff009224 */ /* 0x000fe200078e0002 */
[----:B-1----:R-:W-:-:S10]  /*22d0*/  DMUL R20, R18, UR4 ;  /* 0x0000000412147c28 */ /* 0x002fd40008000000 */
[----:B------:R-:W1:Y:S02]  /*22e0*/  F2F.F32.F64 R20, R20 ;  /* 0x0000001400147310 */ /* 0x000e640000301000 */
[----:B01----:R-:W-:-:S07]  /*22f0*/  FSEL R2, -R20, R20, !P2 ;  /* 0x0000001414027208 */ /* 0x003fce0005000100 */
.L_x_20:
[----:B------:R-:W-:Y:S05]  /*2300*/  BSYNC.RECONVERGENT B0 ;  /* 0x0000000000007941 */ /* 0x000fea0003800200 */
.L_x_19:
        /* <DEDUP_REMOVED lines=14> */
[----:B------:R-:W-:Y:S01]  /*23f0*/  FFMA R9, R9, R4, R0 ;  /* 0x0000000409097223 */ /* 0x000fe20000000000 */
[----:B------:R-:W-:-:S03]  /*2400*/  MOV R0, 0x3af4d7ae ;  /* 0x3af4d7ae00007802 */ /* 0x000fc60000000f00 */
[----:B------:R-:W-:-:S04]  /*2410*/  @P2 FADD R9, RZ, -R9 ;  /* 0x80000009ff092221 */ /* 0x000fc80000000000 */
[----:B------:R-:W-:Y:S01]  /*2420*/  FFMA R9, R9, R0, 7.5000003562308847904e-05 ;  /* 0x389d495209097423 */ /* 0x000fe20000000000 */
        /* <DEDUP_REMOVED lines=12> */
.L_x_24:
        /* <DEDUP_REMOVED lines=33> */
[----:B------:R-:W-:Y:S02]  /*2700*/  LOP3.LUT R0, R2, R17, RZ, 0x3c, !PT ;  /* 0x0000001102007212 */ /* 0x000fe400078e3cff */
[C---:B------:R-:W-:Y:S02]  /*2710*/  LOP3.LUT R18, R4.reuse, R3, RZ, 0x3c, !PT ;  /* 0x0000000304127212 */ /* 0x040fe400078e3cff */
[----:B------:R-:W-:Y:S02]  /*2720*/  LOP3.LUT R19, R4, R2, RZ, 0x3c, !PT ;  /* 0x0000000204137212 */ /* 0x000fe400078e3cff */
[----:B------:R-:W-:Y:S02]  /*2730*/  LEA.HI R11, R2, R11, RZ, 0x1 ;  /* 0x0000000b020b7211 */ /* 0x000fe400078f08ff */
[----:B------:R-:W-:Y:S02]  /*2740*/  ISETP.GE.AND P0, PT, R0, RZ, PT ;  /* 0x000000ff0000720c */ /* 0x000fe40003f06270 */
[----:B------:R-:W1:Y:S01]  /*2750*/  I2F.F64.S64 R18, R18 ;  /* 0x0000001200127312 */ /* 0x000e620000301c00 */
[----:B------:R-:W-:-:S05]  /*2760*/  IMAD.MOV R0, RZ, RZ, -R11 ;  /* 0x000000ffff007224 */ /* 0x000fca00078e0a0b */
[----:B------:R-:W-:Y:S01]  /*2770*/  @!P1 MOV R11, R0 ;  /* 0x00000000000b9202 */ /* 0x000fe20000000f00 */
[----:B-1----:R-:W-:-:S10]  /*2780*/  DMUL R20, R18, UR4 ;  /* 0x0000000412147c28 */ /* 0x002fd40008000000 */
[----:B------:R-:W0:Y:S02]  /*2790*/  F2F.F32.F64 R20, R20 ;  /* 0x0000001400147310 */ /* 0x000e240000301000 */
[----:B0-----:R-:W-:-:S07]  /*27a0*/  FSEL R12, -R20, R20, !P0 ;  /* 0x00000014140c7208 */ /* 0x001fce0004000100 */
.L_x_23:
[----:B------:R-:W-:Y:S05]  /*27b0*/  BSYNC.RECONVERGENT B0 ;  /* 0x0000000000007941 */ /* 0x000fea0003800200 */
.L_x_22:
[----:B------:R-:W-:Y:S01]  /*27c0*/  FADD R17, R17, R17 ;  /* 0x0000001111117221 */ /* 0x000fe20000000000 */
[----:B------:R-:W-:Y:S01]  /*27d0*/  FMUL R3, R12, R12 ;  /* 0x0000000c0c037220 */ /* 0x000fe20000400000 */
[----:B------:R-:W-:Y:S01]  /*27e0*/  LOP3.LUT R4, R11, 0x1, RZ, 0xc0, !PT ;  /* 0x000000010b047812 */ /* 0x000fe200078ec0ff */
[----:B------:R-:W-:Y:S01]  /*27f0*/  BSSY.RECONVERGENT B0, `(.L_x_25) ;  /* 0x000004f000007945 */ /* 0x000fe20003800200 */
[----:B------:R-:W-:Y:S01]  /*2800*/  FMUL R2, R17, 0.63661974668502807617 ;  /* 0x3f22f98311027820 */ /* 0x000fe20000400000 */
[----:B------:R-:W-:Y:S01]  /*2810*/  FFMA R0, R3, R8, -0.0013887860113754868507 ;  /* 0xbab607ed03007423 */ /* 0x000fe20000000008 */
[----:B------:R-:W-:Y:S02]  /*2820*/  ISETP.NE.U32.AND P0, PT, R4, 0x1, PT ;  /* 0x000000010400780c */ /* 0x000fe40003f05070 */
[----:B------:R-:W-:Y:S02]  /*2830*/  LOP3.LUT P1, RZ, R11, 0x2, RZ, 0xc0, !PT ;  /* 0x000000020bff7812 */ /* 0x000fe4000782c0ff */
[----:B------:R-:W0:Y:S01]  /*2840*/  F2I.NTZ R2, R2 ;  /* 0x0000000200027305 */ /* 0x000e220000203100 */
[----:B------:R-:W-:-:S02]  /*2850*/  FSEL R0, R0, -0.00019574658654164522886, !P0 ;  /* 0xb94d415300007808 */ /* 0x000fc40004000000 */
[----:B------:R-:W-:Y:S02]  /*2860*/  FSEL R4, R13, 0.0083327032625675201416, !P0 ;  /* 0x3c0885e40d047808 */ /* 0x000fe40004000000 */
[----:B------:R-:W-:-:S03]  /*2870*/  FSEL R18, -R16, -0.16666662693023681641, !P0 ;  /* 0xbe2aaaa810127808 */ /* 0x000fc60004000100 */
[----:B------:R-:W-:Y:S01]  /*2880*/  FFMA R4, R3, R0, R4 ;  /* 0x0000000003047223 */ /* 0x000fe20000000004 */
[----:B------:R-:W-:Y:S02]  /*2890*/  FSEL R0, R12, 1, P0 ;  /* 0x3f8000000c007808 */ /* 0x000fe40000000000 */
[----:B------:R-:W-:Y:S01]  /*28a0*/  FSETP.GE.AND P0, PT, |R17|, 105615, PT ;  /* 0x47ce47801100780b */ /* 0x000fe20003f06200 */
[C---:B------:R-:W-:Y:S02]  /*28b0*/  FFMA R4, R3.reuse, R4, R18 ;  /* 0x0000000403047223 */ /* 0x040fe40000000012 */
[----:B------:R-:W-:Y:S01]  /*28c0*/  FFMA R3, R3, R0, RZ ;  /* 0x0000000003037223 */ /* 0x000fe200000000ff */
[-C--:B0-----:R-:W-:Y:S02]  /*28d0*/  I2FP.F32.S32 R20, R2.reuse ;  /* 0x0000000200147245 */ /* 0x081fe40000201400 */
[----:B------:R-:W-:Y:S01]  /*28e0*/  MOV R21, R2 ;  /* 0x0000000200157202 */ /* 0x000fe20000000f00 */
[----:B------:R-:W-:-:S02]  /*28f0*/  FFMA R0, R3, R4, R0 ;  /* 0x0000000403007223 */ /* 0x000fc40000000000 */
[C---:B------:R-:W-:Y:S02]  /*2900*/  FFMA R11, R20.reuse, -1.5707962512969970703, R17 ;  /* 0xbfc90fda140b7823 */ /* 0x040fe40000000011 */
[----:B------:R-:W-:Y:S02]  /*2910*/  @P1 FADD R0, RZ, -R0 ;  /* 0x80000000ff001221 */ /* 0x000fe40000000000 */
[----:B------:R-:W-:-:S04]  /*2920*/  FFMA R11, R20, -7.5497894158615963534e-08, R11 ;  /* 0xb3a22168140b7823 */ /* 0x000fc8000000000b */
[----:B------:R-:W-:Y:S01]  /*2930*/  FFMA R20, R20, -5.3903029534742383927e-15, R11 ;  /* 0xa7c234c514147823 */ /* 0x000fe2000000000b */
[----:B------:R-:W-:-:S03]  /*2940*/  FFMA R11, R0, -0.032076999545097351074, R9 ;  /* 0xbd03632c000b7823 */ /* 0x000fc60000000009 */
        /* <DEDUP_REMOVED lines=13> */
.L_x_27:
        /* <DEDUP_REMOVED lines=32> */
[----:B------:R-:W-:-:S02]  /*2c20*/  SHF.R.S32.HI R9, RZ, 0x1f, R0 ;  /* 0x0000001fff097819 */ /* 0x000fc40000011400 */
[C---:B0-----:R-:W-:Y:S02]  /*2c30*/  LOP3.LUT R4, R0.reuse, R17, RZ, 0x3c, !PT ;  /* 0x0000001100047212 */ /* 0x041fe400078e3cff */
[C---:B------:R-:W-:Y:S02]  /*2c40*/  LOP3.LUT R18, R9.reuse, R2, RZ, 0x3c, !PT ;  /* 0x0000000209127212 */ /* 0x040fe400078e3cff */
[----:B------:R-:W-:Y:S02]  /*2c50*/  LOP3.LUT R19, R9, R0, RZ, 0x3c, !PT ;  /* 0x0000000009137212 */ /* 0x000fe400078e3cff */
[----:B------:R-:W-:Y:S02]  /*2c60*/  LEA.HI R2, R0, R3, RZ, 0x1 ;  /* 0x0000000300027211 */ /* 0x000fe400078f08ff */
[----:B------:R-:W-:Y:S02]  /*2c70*/  ISETP.GE.AND P2, PT, R4, RZ, PT ;  /* 0x000000ff0400720c */ /* 0x000fe40003f46270 */
[----:B------:R-:W0:Y:S01]  /*2c80*/  I2F.F64.S64 R18, R18 ;  /* 0x0000001200127312 */ /* 0x000e220000301c00 */
[----:B------:R-:W-:-:S04]  /*2c90*/  IADD3 R0, PT, PT, -R2, RZ, RZ ;  /* 0x000000ff02007210 */ /* 0x000fc80007ffe1ff */
[----:B------:R-:W-:Y:S01]  /*2ca0*/  @!P1 MOV R2, R0 ;  /* 0x0000000000029202 */ /* 0x000fe20000000f00 */
[----:B0-----:R-:W-:-:S10]  /*2cb0*/  DMUL R22, R18, UR4 ;  /* 0x0000000412167c28 */ /* 0x001fd40008000000 */
[----:B------:R-:W0:Y:S02]  /*2cc0*/  F2F.F32.F64 R22, R22 ;  /* 0x0000001600167310 */ /* 0x000e240000301000 */
[----:B0-----:R-:W-:-:S07]  /*2cd0*/  FSEL R0, -R22, R22, !P2 ;  /* 0x0000001616007208 */ /* 0x001fce0005000100 */
.L_x_26:
[----:B------:R-:W-:Y:S05]  /*2ce0*/  BSYNC.RECONVERGENT B0 ;  /* 0x0000000000007941 */ /* 0x000fea0003800200 */
.L_x_25:
[----:B------:R-:W-:Y:S01]  /*2cf0*/  LOP3.LUT R4, R2, 0x1, RZ, 0xc0, !PT ;  /* 0x0000000102047812 */ /* 0x000fe200078ec0ff */
[----:B------:R-:W-:Y:S01]  /*2d00*/  FMUL R3, R0, R0 ;  /* 0x0000000000037220 */ /* 0x000fe20000400000 */
[----:B------:R-:W-:Y:S01]  /*2d10*/  VIADD R2, R2, 0x1 ;  /* 0x0000000102027836 */ /* 0x000fe20000000000 */
[----:B------:R-:W-:Y:S01]  /*2d20*/  BSSY.RECONVERGENT B0, `(.L_x_28) ;  /* 0x0000046000007945 */ /* 0x000fe20003800200 */
[----:B------:R-:W-:Y:S01]  /*2d30*/  ISETP.NE.U32.AND P1, PT, R4, 0x1, PT ;  /* 0x000000010400780c */ /* 0x000fe20003f25070 */
[----:B------:R-:W-:Y:S02]  /*2d40*/  FFMA R4, R3, R8, -0.0013887860113754868507 ;  /* 0xbab607ed03047423 */ /* 0x000fe40000000008 */
[----:B------:R-:W-:Y:S02]  /*2d50*/  LOP3.LUT P2, RZ, R2, 0x2, RZ, 0xc0, !PT ;  /* 0x0000000202ff7812 */ /* 0x000fe4000784c0ff */
[----:B------:R-:W-:Y:S02]  /*2d60*/  FSEL R6, R6, 0.041666727513074874878, !P1 ;  /* 0x3d2aaabb06067808 */ /* 0x000fe40004800000 */
[----:B------:R-:W-:-:S02]  /*2d70*/  FSEL R4, R4, -0.00019574658654164522886, P1 ;  /* 0xb94d415304047808 */ /* 0x000fc40000800000 */
[----:B------:R-:W-:Y:S02]  /*2d80*/  FSEL R0, R0, 1, !P1 ;  /* 0x3f80000000007808 */ /* 0x000fe40004800000 */
[----:B------:R-:W-:Y:S01]  /*2d90*/  FSEL R19, -R10, -0.4999999701976776123, !P1 ;  /* 0xbeffffff0a137808 */ /* 0x000fe20004800100 */
[C---:B------:R-:W-:Y:S02]  /*2da0*/  FFMA R4, R3.reuse, R4, R6 ;  /* 0x0000000403047223 */ /* 0x040fe40000000006 */
[C---:B------:R-:W-:Y:S02]  /*2db0*/  FFMA R9, R3.reuse, R0, RZ ;  /* 0x0000000003097223 */ /* 0x040fe400000000ff */
[----:B------:R-:W-:-:S04]  /*2dc0*/  FFMA R4, R3, R4, R19 ;  /* 0x0000000403047223 */ /* 0x000fc80000000013 */
[----:B------:R-:W-:-:S04]  /*2dd0*/  FFMA R0, R9, R4, R0 ;  /* 0x0000000409007223 */ /* 0x000fc80000000000 */
[----:B------:R-:W-:-:S04]  /*2de0*/  @P2 FADD R0, RZ, -R0 ;  /* 0x80000000ff002221 */ /* 0x000fc80000000000 */
[----:B------:R-:W-:Y:S01]  /*2df0*/  FFMA R9, R0, -0.014615000225603580475, R11 ;  /* 0xbc6f73c100097823 */ /* 0x000fe2000000000b */
        /* <DEDUP_REMOVED lines=12> */
.L_x_30:
        /* <DEDUP_REMOVED lines=35> */
[----:B------:R-:W-:Y:S01]  /*30f0*/  LOP3.LUT R11, R4, R2, RZ, 0x3c, !PT ;  /* 0x00000002040b7212 */ /* 0x000fe200078e3cff */
[----:B------:R-:W-:Y:S01]  /*3100*/  IMAD.MOV R0, RZ, RZ, -R21 ;  /* 0x000000ffff007224 */ /* 0x000fe200078e0a15 */
[----:B------:R-:W-:-:S04]  /*3110*/  LOP3.LUT R17, R2, R17, RZ, 0x3c, !PT ;  /* 0x0000001102117212 */ /* 0x000fc800078e3cff */
[----:B------:R-:W1:Y:S01]  /*3120*/  I2F.F64.S64 R10, R10 ;  /* 0x0000000a000a7312 */ /* 0x000e620000301c00 */
[----:B------:R-:W-:Y:S02]  /*3130*/  ISETP.GE.AND P0, PT, R17, RZ, PT ;  /* 0x000000ff1100720c */ /* 0x000fe40003f06270 */
[----:B------:R-:W-:Y:S01]  /*3140*/  @!P1 MOV R21, R0 ;  /* 0x0000000000159202 */ /* 0x000fe20000000f00 */
[----:B-1----:R-:W-:-:S10]  /*3150*/  DMUL R18, R10, UR4 ;  /* 0x000000040a127c28 */ /* 0x002fd40008000000 */
[----:B------:R-:W1:Y:S02]  /*3160*/  F2F.F32.F64 R18, R18 ;  /* 0x0000001200127310 */ /* 0x000e640000301000 */
[----:B01----:R-:W-:-:S07]  /*3170*/  FSEL R20, -R18, R18, !P0 ;  /* 0x0000001212147208 */ /* 0x003fce0004000100 */
.L_x_29:
[----:B------:R-:W-:Y:S05]  /*3180*/  BSYNC.RECONVERGENT B0 ;  /* 0x0000000000007941 */ /* 0x000fea0003800200 */
.L_x_28:
[----:B------:R-:W0:Y:S01]  /*3190*/  S2R R3, SR_TID.X ;  /* 0x0000000000037919 */ /* 0x000e220000002100 */
[----:B------:R-:W0:Y:S01]  /*31a0*/  S2UR UR4, SR_CTAID.X ;  /* 0x00000000000479c3 */ /* 0x000e220000002500 */
[----:B------:R-:W1:Y:S07]  /*31b0*/  S2R R11, SR_TID.Y ;  /* 0x00000000000b7919 */ /* 0x000e6e0000002200 */
[----:B------:R-:W0:Y:S08]  /*31c0*/  LDC R12, c[0x0][0x360] ;  /* 0x0000d800ff0c7b82 */ /* 0x000e300000000800 */
[----:B------:R-:W1:Y:S08]  /*31d0*/  S2UR UR5, SR_CTAID.Y ;  /* 0x00000000000579c3 */ /* 0x000e700000002600 */
[----:B------:R-:W1:Y:S01]  /*31e0*/  LDC R10, c[0x0][0x364] ;  /* 0x0000d900ff0a7b82 */ /* 0x000e620000000800 */
[----:B------:R-:W2:Y:S07]  /*31f0*/  LDCU UR8, c[0x0][0x370] ;  /* 0x00006e00ff0877ac */ /* 0x000eae0008000800 */
[----:B------:R-:W3:Y:S01]  /*3200*/  LDC.64 R24, c[0x0][0x3c8] ;  /* 0x0000f200ff187b82 */ /* 0x000ee20000000a00 */
[----:B0-----:R-:W-:-:S07]  /*3210*/  IMAD R3, R12, UR4, R3 ;  /* 0x000000040c037c24 */ /* 0x001fce000f8e0203 */
[----:B------:R-:W0:Y:S01]  /*3220*/  LDC.64 R22, c[0x0][0x3d0] ;  /* 0x0000f400ff167b82 */ /* 0x000e220000000a00 */
[----:B--2---:R-:W-:Y:S02]  /*3230*/  IMAD R12, R12, UR8, RZ ;  /* 0x000000080c0c7c24 */ /* 0x004fe4000f8e02ff */
[----:B-1----:R-:W-:-:S04]  /*3240*/  IMAD R6, R10, UR5, R11 ;  /* 0x000000050a067c24 */ /* 0x002fc8000f8e020b */
[----:B------:R-:W-:Y:S02]  /*3250*/  IMAD R6, R6, R12, R3 ;  /* 0x0000000c06067224 */ /* 0x000fe400078e0203 */
[----:B------:R-:W1:Y:S02]  /*3260*/  LDC.64 R2, c[0x0][0x3d8] ;  /* 0x0000f600ff027b82 */ /* 0x000e640000000a00 */
[----:B---3--:R-:W-:-:S05]  /*3270*/  IMAD.WIDE.U32 R24, R6, 0x4, R24 ;  /* 0x0000000406187825 */ /* 0x008fca00078e0018 */
[----:B------:R-:W2:Y:S01]  /*3280*/  LDG.E R11, desc[UR6][R24.64] ;  /* 0x00000006180b7981 */ /* 0x000ea2000c1e1900 */
[----:B0-----:R-:W-:-:S05]  /*3290*/  IMAD.WIDE.U32 R22, R6, 0x4, R22 ;  /* 0x0000000406167825 */ /* 0x001fca00078e0016 */
[----:B------:R-:W3:Y:S01]  /*32a0*/  LDG.E R4, desc[UR6][R22.64] ;  /* 0x0000000616047981 */ /* 0x000ee2000c1e1900 */
[----:B-1----:R-:W-:-:S06]  /*32b0*/  IMAD.WIDE.U32 R2, R5, 0x4, R2 ;  /* 0x0000000405027825 */ /* 0x002fcc00078e0002 */
[----:B------:R0:W4:Y:S01]  /*32c0*/  LDG.E R2, desc[UR6][R2.64] ;  /* 0x0000000602027981 */ /* 0x000122000c1e1900 */
[----:B------:R-:W-:Y:S01]  /*32d0*/  FMUL R17, R20, R20 ;  /* 0x0000001414117220 */ /* 0x000fe20000400000 */
[C---:B------:R-:W-:Y:S01]  /*32e0*/  LOP3.LUT R0, R21.reuse, 0x1, RZ, 0xc0, !PT ;  /* 0x0000000115007812 */ /* 0x040fe200078ec0ff */
[----:B------:R-:W-:Y:S01]  /*32f0*/  BSSY.RECONVERGENT B2, `(.L_x_31) ;  /* 0x000001e000027945 */ /* 0x000fe20003800200 */
[----:B------:R-:W-:Y:S01]  /*3300*/  LOP3.LUT P1, RZ, R21, 0x2, RZ, 0xc0, !PT ;  /* 0x0000000215ff7812 */ /* 0x000fe2000782c0ff */
[----:B------:R-:W-:Y:S01]  /*3310*/  FFMA R8, R17, R8, -0.0013887860113754868507 ;  /* 0xbab607ed11087423 */ /* 0x000fe20000000008 */
[----:B------:R-:W-:-:S04]  /*3320*/  ISETP.NE.U32.AND P0, PT, R0, 0x1, PT ;  /* 0x000000010000780c */ /* 0x000fc80003f05070 */
[----:B------:R-:W-:Y:S02]  /*3330*/  FSEL R0, R13, 0.0083327032625675201416, !P0 ;  /* 0x3c0885e40d007808 */ /* 0x000fe40004000000 */
[----:B------:R-:W-:Y:S02]  /*3340*/  FSEL R8, R8, -0.00019574658654164522886, !P0 ;  /* 0xb94d415308087808 */ /* 0x000fe40004000000 */
[----:B------:R-:W-:-:S03]  /*3350*/  FSEL R13, -R16, -0.16666662693023681641, !P0 ;  /* 0xbe2aaaa8100d7808 */ /* 0x000fc60004000100 */
[----:B------:R-:W-:Y:S01]  /*3360*/  FFMA R8, R17, R8, R0 ;  /* 0x0000000811087223 */ /* 0x000fe20000000000 */
[----:B------:R-:W-:-:S03]  /*3370*/  FSEL R0, R20, 1, P0 ;  /* 0x3f80000014007808 */ /* 0x000fc60000000000 */
[C---:B------:R-:W-:Y:S02]  /*3380*/  FFMA R8, R17.reuse, R8, R13 ;  /* 0x0000000811087223 */ /* 0x040fe4000000000d */
[----:B------:R-:W-:-:S04]  /*3390*/  FFMA R17, R17, R0, RZ ;  /* 0x0000000011117223 */ /* 0x000fc800000000ff */
[----:B------:R-:W-:-:S04]  /*33a0*/  FFMA R0, R17, R8, R0 ;  /* 0x0000000811007223 */ /* 0x000fc80000000000 */
[----:B------:R-:W-:Y:S01]  /*33b0*/  @P1 FADD R0, RZ, -R0 ;  /* 0x80000000ff001221 */ /* 0x000fe20000000000 */
[----:B--2---:R-:W0:Y:S08]  /*33c0*/  MUFU.RCP R18, |R11| ;  /* 0x4000000b00127308 */ /* 0x004e300000001000 */
[----:B------:R-:W1:Y:S01]  /*33d0*/  FCHK P0, R11, |R11| ;  /* 0x4000000b0b007302 */ /* 0x000e620000000000 */
[----:B---3--:R-:W-:Y:S01]  /*33e0*/  FADD R4, RZ, -R4 ;  /* 0x80000004ff047221 */ /* 0x008fe20000000000 */
[----:B0-----:R-:W-:-:S04]  /*33f0*/  FFMA R3, -|R11|, R18, 1 ;  /* 0x3f8000000b037423 */ /* 0x001fc80000000312 */
[----:B------:R-:W-:Y:S01]  /*3400*/  FFMA R18, R18, R3, R18 ;  /* 0x0000000312127223 */ /* 0x000fe20000000012 */
[----:B------:R-:W-:Y:S01]  /*3410*/  FMUL R3, R4, 0.017453292384743690491 ;  /* 0x3c8efa3504037820 */ /* 0x000fe20000400000 */
[----:B------:R-:W-:Y:S02]  /*3420*/  FFMA R4, R0, -0.040890000760555267334, R9 ;  /* 0xbd277c4600047823 */ /* 0x000fe40000000009 */
[----:B------:R-:W-:Y:S01]  /*3430*/  FFMA R8, R11, R18, RZ ;  /* 0x000000120b087223 */ /* 0x000fe200000000ff */
[----:B----4-:R-:W-:-:S03]  /*3440*/  FFMA R3, R3, -3.8197185993194580078, R2 ;  /* 0xc074764503037823 */ /* 0x010fc60000000002 */
[----:B------:R-:W-:Y:S01]  /*3450*/  FFMA R9, -|R11|, R8, R11 ;  /* 0x000000080b097223 */ /* 0x000fe2000000030b */
[----:B------:R-:W-:-:S03]  /*3460*/  FFMA R4, R4, 3.8197185993194580078, R3 ;  /* 0x4074764504047823 */ /* 0x000fc60000000003 */
[----:B------:R-:W-:Y:S01]  /*3470*/  FFMA R0, R18, R9, R8 ;  /* 0x0000000912007223 */ /* 0x000fe20000000008 */
[----:B-1----:R-:W-:Y:S06]  /*3480*/  @!P0 BRA `(.L_x_32) ;  /* 0x0000000000108947 */ /* 0x002fec0003800000 */
[----:B------:R-:W-:Y:S01]  /*3490*/  MOV R3, R11 ;  /* 0x0000000b00037202 */ /* 0x000fe20000000f00 */
[----:B------:R-:W-:Y:S01]  /*34a0*/  FADD R0, |R11|, -RZ ;  /* 0x800000ff0b007221 */ /* 0x000fe20000000200 */
[----:B------:R-:W-:-:S07]  /*34b0*/  MOV R2, 0x34d0 ;  /* 0x000034d000027802 */ /* 0x000fce0000000f00 */
[----:B------:R-:W-:Y:S05]  /*34c0*/  CALL.REL.NOINC `($__internal_2_$__cuda_sm3x_div_rn_noftz_f32_slowpath) ;  /* 0x00000124001c7944 */ /* 0x000fea0003c00000 */
.L_x_32:
[----:B------:R-:W-:Y:S05]  /*34d0*/  BSYNC.RECONVERGENT B2 ;  /* 0x0000000000027941 */ /* 0x000fea0003800200 */
.L_x_31:
[----:B------:R-:W-:Y:S01]  /*34e0*/  FADD R3, R4, -12 ;  /* 0xc140000004037421 */ /* 0x000fe20000000000 */
[----:B------:R-:W-:Y:S02]  /*34f0*/  HFMA2 R9, -RZ, RZ, 1.416015625, -0.052093505859375 ;  /* 0x3daaaaabff097431 */ /* 0x000fe400000001ff */
[----:B------:R-:W-:Y:S01]  /*3500*/  IMAD.MOV.U32 R2, RZ, RZ, 0x41400000 ;  /* 0x41400000ff027424 */ /* 0x000fe200078e00ff */
[----:B------:R-:W-:Y:S01]  /*3510*/  BSSY.RECONVERGENT B2, `(.L_x_33) ;  /* 0x000000d000027945 */ /* 0x000fe20003800200 */
[----:B------:R-:W-:-:S04]  /*3520*/  FMUL R3, R3, R0 ;  /* 0x0000000003037220 */ /* 0x000fc80000400000 */
[----:B------:R-:W-:Y:S01]  /*3530*/  FMUL R3, R3, 3.1415927410125732422 ;  /* 0x40490fdb03037820 */ /* 0x000fe20000400000 */
[----:B------:R-:W-:-:S03]  /*3540*/  FFMA R0, R9, -R2, 1 ;  /* 0x3f80000009007423 */ /* 0x000fc60000000802 */
[----:B------:R-:W0:Y:S01]  /*3550*/  FCHK P0, R3, 12 ;  /* 0x4140000003007902 */ /* 0x000e220000000000 */
[----:B------:R-:W-:-:S04]  /*3560*/  FFMA R0, R0, R9, 0.083333335816860198975 ;  /* 0x3daaaaab00007423 */ /* 0x000fc80000000009 */
[----:B------:R-:W-:-:S04]  /*3570*/  FFMA R2, R3, R0, RZ ;  /* 0x0000000003027223 */ /* 0x000fc800000000ff */
[----:B------:R-:W-:-:S04]  /*3580*/  FFMA R9, R2, -12, R3 ;  /* 0xc140000002097823 */ /* 0x000fc80000000003 */
[----:B------:R-:W-:Y:S01]  /*3590*/  FFMA R0, R0, R9, R2 ;  /* 0x0000000900007223 */ /* 0x000fe20000000002 */
[----:B0-----:R-:W-:Y:S06]  /*35a0*/  @!P0 BRA `(.L_x_34) ;  /* 0x00000000000c8947 */ /* 0x001fec0003800000 */
[----:B------:R-:W-:Y:S02]  /*35b0*/  MOV R0, 0x41400000 ;  /* 0x4140000000007802 */ /* 0x000fe40000000f00 */
[----:B------:R-:W-:-:S07]  /*35c0*/  MOV R2, 0x35e0 ;  /* 0x000035e000027802 */ /* 0x000fce0000000f00 */
[----:B------:R-:W-:Y:S05]  /*35d0*/  CALL.REL.NOINC `($__internal_2_$__cuda_sm3x_div_rn_noftz_f32_slowpath) ;  /* 0x0000012000d87944 */ /* 0x000fea0003c00000 */
.L_x_34:
[----:B------:R-:W-:Y:S05]  /*35e0*/  BSYNC.RECONVERGENT B2 ;  /* 0x0000000000027941 */ /* 0x000fea0003800200 */
.L_x_33:
[----:B------:R-:W-:Y:S01]  /*35f0*/  FMUL R19, R7, 0.017453292384743690491 ;  /* 0x3c8efa3507137820 */ /* 0x000fe20000400000 */
[----:B------:R-:W-:Y:S01]  /*3600*/  FMUL R0, R0, 57.2957763671875 ;  /* 0x42652ee000007820 */ /* 0x000fe20000400000 */
[----:B------:R-:W-:Y:S01]  /*3610*/  BSSY.RECONVERGENT B0, `(.L_x_35) ;  /* 0x0000044000007945 */ /* 0x000fe20003800200 */
[----:B------:R-:W-:Y:S01]  /*3620*/  FMUL R17, R11, 0.017453292384743690491 ;  /* 0x3c8efa350b117820 */ /* 0x000fe20000400000 */
[C---:B------:R-:W-:Y:S01]  /*3630*/  FMUL R2, R19.reuse, 0.63661974668502807617 ;  /* 0x3f22f98313027820 */ /* 0x040fe20000400000 */
[----:B------:R-:W-:Y:S01]  /*3640*/  FSETP.GE.AND P0, PT, |R19|, 105615, PT ;  /* 0x47ce47801300780b */ /* 0x000fe20003f06200 */
[----:B------:R-:W-:-:S04]  /*3650*/  FMUL R13, R0, 0.017453292384743690491 ;  /* 0x3c8efa35000d7820 */ /* 0x000fc80000400000 */
[----:B------:R-:W0:Y:S02]  /*3660*/  F2I.NTZ R2, R2 ;  /* 0x0000000200027305 */ /* 0x000e240000203100 */
[-C--:B0-----:R-:W-:Y:S02]  /*3670*/  I2FP.F32.S32 R16, R2.reuse ;  /* 0x0000000200107245 */ /* 0x081fe40000201400 */
[----:B------:R-:W-:-:S03]  /*3680*/  MOV R18, R2 ;  /* 0x0000000200127202 */ /* 0x000fc60000000f00 */
[----:B------:R-:W-:-:S04]  /*3690*/  FFMA R3, R16, -1.5707962512969970703, R19 ;  /* 0xbfc90fda10037823 */ /* 0x000fc80000000013 */
[----:B------:R-:W-:-:S04]  /*36a0*/  FFMA R3, R16, -7.5497894158615963534e-08, R3 ;  /* 0xb3a2216810037823 */ /* 0x000fc80000000003 */
[----:B------:R-:W-:-:S05]  /*36b0*/  FFMA R16, R16, -5.3903029534742383927e-15, R3 ;  /* 0xa7c234c510107823 */ /* 0x000fca0000000003 */
[----:B------:R-:W-:Y:S01]  /*36c0*/  MOV R0, R16 ;  /* 0x0000001000007202 */ /* 0x000fe20000000f00 */
[----:B------:R-:W-:Y:S06]  /*36d0*/  @!P0 BRA `(.L_x_36) ;  /* 0x0000000000dc8947 */ /* 0x000fec0003800000 */
[----:B------:R-:W-:-:S13]  /*36e0*/  FSETP.NEU.AND P0, PT, |R19|, +INF , PT ;  /* 0x7f8000001300780b */ /* 0x000fda0003f0d200 */
[----:B------:R-:W-:Y:S01]  /*36f0*/  @!P0 FMUL R0, RZ, R19 ;  /* 0x00000013ff008220 */ /* 0x000fe20000400000 */
[----:B------:R-:W-:Y:S01]  /*3700*/  @!P0 IMAD.MOV.U32 R2, RZ, RZ, RZ ;  /* 0x000000ffff028224 */ /* 0x000fe200078e00ff */
[----:B------:R-:W-:Y:S06]  /*3710*/  @!P0 BRA `(.L_x_36) ;  /* 0x0000000000cc8947 */ /* 0x000fec0003800000 */
[----:B------:R-:W-:Y:S01]  /*3720*/  SHF.L.U32 R2, R19, 0x8, RZ ;  /* 0x0000000813027819 */ /* 0x000fe200000006ff */
[----:B------:R-:W-:Y:S01]  /*3730*/  HFMA2 R8, -RZ, RZ, 0, 0 ;  /* 0x00000000ff087431 */ /* 0x000fe200000001ff */
[----:B------:R-:W-:Y:S01]  /*3740*/  MOV R0, R1 ;  /* 0x0000000100007202 */ /* 0x000fe20000000f00 */
[----:B------:R-:W0:Y:S01]  /*3750*/  LDCU.64 UR8, c[0x4][URZ] ;  /* 0x01000000ff0877ac */ /* 0x000e220008000a00 */
[----:B------:R-:W-:Y:S01]  /*3760*/  LOP3.LUT R9, R2, 0x80000000, RZ, 0xfc, !PT ;  /* 0x8000000002097812 */ /* 0x000fe200078efcff */
[----:B------:R-:W-:Y:S01]  /*3770*/  UMOV UR5, URZ ;  /* 0x000000ff00057c82 */ /* 0x000fe20008000000 */
[----:B------:R-:W-:-:S05]  /*3780*/  UMOV UR4, URZ ;  /* 0x000000ff00047c82 */ /* 0x000fca0008000000 */
.L_x_37:
        /* <DEDUP_REMOVED lines=29> */
[C---:B------:R-:W-:Y:S01]  /*3960*/  SHF.L.W.U32.HI R2, R3.reuse, 0x2, R0 ;  /* 0x0000000203027819 */ /* 0x040fe20000010e00 */
[----:B------:R-:W-:-:S03]  /*3970*/  IMAD.SHL.U32 R3, R3, 0x4, RZ ;  /* 0x0000000403037824 */ /* 0x000fc600078e00ff */
[----:B------:R-:W-:-:S04]  /*3980*/  SHF.R.S32.HI R4, RZ, 0x1f, R2 ;  /* 0x0000001fff047819 */ /* 0x000fc80000011402 */
[C---:B------:R-:W-:Y:S02]  /*3990*/  LOP3.LUT R20, R4.reuse, R3, RZ, 0x3c, !PT ;  /* 0x0000000304147212 */ /* 0x040fe400078e3cff */
[----:B------:R-:W-:Y:S02]  /*39a0*/  LOP3.LUT R21, R4, R2, RZ, 0x3c, !PT ;  /* 0x0000000204157212 */ /* 0x000fe400078e3cff */
[----:B------:R-:W-:Y:S02]  /*39b0*/  SHF.R.U32.HI R3, RZ, 0x1e, R0 ;  /* 0x0000001eff037819 */ /* 0x000fe40000011600 */
[C---:B------:R-:W-:Y:S02]  /*39c0*/  LOP3.LUT R0, R2.reuse, R19, RZ, 0x3c, !PT ;  /* 0x0000001302007212 */ /* 0x040fe400078e3cff */
[----:B------:R-:W0:Y:S01]  /*39d0*/  I2F.F64.S64 R20, R20 ;  /* 0x0000001400147312 */ /* 0x000e220000301c00 */
[----:B------:R-:W-:Y:S02]  /*39e0*/  LEA.HI R2, R2, R3, RZ, 0x1 ;  /* 0x0000000302027211 */ /* 0x000fe400078f08ff */
[----:B------:R-:W-:-:S02]  /*39f0*/  ISETP.GE.AND P1, PT, R0, RZ, PT ;  /* 0x000000ff0000720c */ /* 0x000fc40003f26270 */
[----:B------:R-:W-:-:S04]  /*3a00*/  IADD3 R0, PT, PT, -R2, RZ, RZ ;  /* 0x000000ff02007210 */ /* 0x000fc80007ffe1ff */
[----:B------:R-:W-:Y:S01]  /*3a10*/  @!P0 MOV R2, R0 ;  /* 0x0000000000028202 */ /* 0x000fe20000000f00 */
[----:B0-----:R-:W-:-:S10]  /*3a20*/  DMUL R8, R20, UR4 ;  /* 0x0000000414087c28 */ /* 0x001fd40008000000 */
[----:B------:R-:W0:Y:S02]  /*3a30*/  F2F.F32.F64 R8, R8 ;  /* 0x0000000800087310 */ /* 0x000e240000301000 */
[----:B0-----:R-:W-:-:S07]  /*3a40*/  FSEL R0, -R8, R8, !P1 ;  /* 0x0000000808007208 */ /* 0x001fce0004800100 */
.L_x_36:
[----:B------:R-:W-:Y:S05]  /*3a50*/  BSYNC.RECONVERGENT B0 ;  /* 0x0000000000007941 */ /* 0x000fea0003800200 */
.L_x_35:
[----:B------:R-:W-:Y:S01]  /*3a60*/  FMUL R7, R17, 0.63661974668502807617 ;  /* 0x3f22f98311077820 */ /* 0x000fe20000400000 */
[----:B------:R-:W-:Y:S02]  /*3a70*/  HFMA2 R8, -RZ, RZ, 0.487060546875, -0.0625 ;  /* 0x37cbac00ff087431 */ /* 0x000fe400000001ff */
[----:B------:R-:W-:Y:S01]  /*3a80*/  FMUL R3, R0, R0 ;  /* 0x0000000000037220 */ /* 0x000fe20000400000 */
[----:B------:R-:W-:Y:S01]  /*3a90*/  LOP3.LUT R4, R2, 0x1, RZ, 0xc0, !PT ;  /* 0x0000000102047812 */ /* 0x000fe200078ec0ff */
[----:B------:R-:W-:Y:S01]  /*3aa0*/  IMAD.MOV.U32 R9, RZ, RZ, 0x3d2aaabb ;  /* 0x3d2aaabbff097424 */ /* 0x000fe200078e00ff */
[----:B------:R-:W-:Y:S01]  /*3ab0*/  MOV R11, 0x3effffff ;  /* 0x3effffff000b7802 */ /* 0x000fe20000000f00 */
[----:B------:R-:W0:Y:S01]  /*3ac0*/  F2I.NTZ R7, R7 ;  /* 0x0000000700077305 */ /* 0x000e220000203100 */
[----:B------:R-:W-:Y:S01]  /*3ad0*/  ISETP.NE.U32.AND P0, PT, R4, 0x1, PT ;  /* 0x000000010400780c */ /* 0x000fe20003f05070 */
[----:B------:R-:W-:Y:S01]  /*3ae0*/  BSSY.RECONVERGENT B0, `(.L_x_38) ;  /* 0x000004b000007945 */ /* 0x000fe20003800200 */
[----:B------:R-:W-:Y:S01]  /*3af0*/  LOP3.LUT P1, RZ, R2, 0x2, RZ, 0xc0, !PT ;  /* 0x0000000202ff7812 */ /* 0x000fe2000782c0ff */
[----:B------:R-:W-:Y:S01]  /*3b00*/  FFMA R20, R3, R8, -0.0013887860113754868507 ;  /* 0xbab607ed03147423 */ /* 0x000fe20000000008 */
[----:B------:R-:W-:-:S02]  /*3b10*/  FSEL R4, R9, 0.0083327032625675201416, !P0 ;  /* 0x3c0885e409047808 */ /* 0x000fc40004000000 */
[----:B------:R-:W-:Y:S02]  /*3b20*/  FSEL R26, -R11, -0.16666662693023681641, !P0 ;  /* 0xbe2aaaa80b1a7808 */ /* 0x000fe40004000100 */
[----:B------:R-:W-:Y:S02]  /*3b30*/  FSEL R20, R20, -0.00019574658654164522886, !P0 ;  /* 0xb94d415314147808 */ /* 0x000fe40004000000 */
[----:B------:R-:W-:Y:S02]  /*3b40*/  FSEL R0, R0, 1, P0 ;  /* 0x3f80000000007808 */ /* 0x000fe40000000000 */
[----:B------:R-:W-:Y:S01]  /*3b50*/  FSETP.GE.AND P0, PT, |R17|, 105615, PT ;  /* 0x47ce47801100780b */ /* 0x000fe20003f06200 */
[----:B------:R-:W-:Y:S01]  /*3b60*/  FFMA R4, R3, R20, R4 ;  /* 0x0000001403047223 */ /* 0x000fe20000000004 */
[----:B0-----:R-:W-:-:S03]  /*3b70*/  I2FP.F32.S32 R28, R7 ;  /* 0x00000007001c7245 */ /* 0x001fc60000201400 */
[C---:B------:R-:W-:Y:S01]  /*3b80*/  FFMA R4, R3.reuse, R4, R26 ;  /* 0x0000000403047223 */ /* 0x040fe2000000001a */
[----:B------:R-:W-:Y:S01]  /*3b90*/  FFMA R3, R3, R0, RZ ;  /* 0x0000000003037223 */ /* 0x000fe200000000ff */
[C---:B------:R-:W-:Y:S01]  /*3ba0*/  FFMA R21, R28.reuse, -1.5707962512969970703, R17 ;  /* 0xbfc90fda1c157823 */ /* 0x040fe20000000011 */
[----:B------:R-:W-:Y:S02]  /*3bb0*/  MOV R26, R7 ;  /* 0x00000007001a7202 */ /* 0x000fe40000000f00 */
[----:B------:R-:W-:Y:S01]  /*3bc0*/  FFMA R27, R3, R4, R0 ;  /* 0x00000004031b7223 */ /* 0x000fe20000000000 */
[----:B------:R-:W-:-:S03]  /*3bd0*/  FFMA R21, R28, -7.5497894158615963534e-08, R21 ;  /* 0xb3a221681c157823 */ /* 0x000fc60000000015 */
[----:B------:R-:W-:Y:S01]  /*3be0*/  @P1 FADD R27, RZ, -R27 ;  /* 0x8000001bff1b1221 */ /* 0x000fe20000000000 */
        /* <DEDUP_REMOVED lines=14> */
.L_x_40:
        /* <DEDUP_REMOVED lines=33> */
[C---:B------:R-:W-:Y:S02]  /*3ee0*/  LEA.HI R7, R0.reuse, R7, RZ, 0x1 ;  /* 0x0000000700077211 */ /* 0x040fe400078f08ff */
[C---:B------:R-:W-:Y:S02]  /*3ef0*/  LOP3.LUT R2, R3.reuse, R2, RZ, 0x3c, !PT ;  /* 0x0000000203027212 */ /* 0x040fe400078e3cff */
[----:B------:R-:W-:Y:S02]  /*3f00*/  LOP3.LUT R3, R3, R0, RZ, 0x3c, !PT ;  /* 0x0000000003037212 */ /* 0x000fe400078e3cff */
[----:B0-----:R-:W-:Y:S02]  /*3f10*/  LOP3.LUT R28, R0, R17, RZ, 0x3c, !PT ;  /* 0x00000011001c7212 */ /* 0x001fe400078e3cff */
[----:B------:R-:W-:Y:S02]  /*3f20*/  IADD3 R0, PT, PT, -R7, RZ, RZ ;  /* 0x000000ff07007210 */ /* 0x000fe40007ffe1ff */
[----:B------:R-:W0:Y:S01]  /*3f30*/  I2F.F64.S64 R2, R2 ;  /* 0x0000000200027312 */ /* 0x000e220000301c00 */
[----:B------:R-:W-:-:S02]  /*3f40*/  ISETP.GE.AND P2, PT, R28, RZ, PT ;  /* 0x000000ff1c00720c */ /* 0x000fc40003f46270 */
[----:B------:R-:W-:Y:S01]  /*3f50*/  @!P1 MOV R7, R0 ;  /* 0x0000000000079202 */ /* 0x000fe20000000f00 */
[----:B0-----:R-:W-:-:S10]  /*3f60*/  DMUL R20, R2, UR4 ;  /* 0x0000000402147c28 */ /* 0x001fd40008000000 */
[----:B------:R-:W0:Y:S02]  /*3f70*/  F2F.F32.F64 R20, R20 ;  /* 0x0000001400147310 */ /* 0x000e240000301000 */
[----:B0-----:R-:W-:-:S07]  /*3f80*/  FSEL R0, -R20, R20, !P2 ;  /* 0x0000001414007208 */ /* 0x001fce0005000100 */
.L_x_39:
[----:B------:R-:W-:Y:S05]  /*3f90*/  BSYNC.RECONVERGENT B0 ;  /* 0x0000000000007941 */ /* 0x000fea0003800200 */
.L_x_38:
[----:B------:R-:W-:Y:S01]  /*3fa0*/  FMUL R3, R0, R0 ;  /* 0x0000000000037220 */ /* 0x000fe20000400000 */
[C---:B------:R-:W-:Y:S01]  /*3fb0*/  LOP3.LUT R20, R7.reuse, 0x1, RZ, 0xc0, !PT ;  /* 0x0000000107147812 */ /* 0x040fe200078ec0ff */
[----:B------:R-:W-:Y:S01]  /*3fc0*/  BSSY.RECONVERGENT B0, `(.L_x_41) ;  /* 0x0000047000007945 */ /* 0x000fe20003800200 */
[----:B------:R-:W-:Y:S01]  /*3fd0*/  LOP3.LUT P2, RZ, R7, 0x2, RZ, 0xc0, !PT ;  /* 0x0000000207ff7812 */ /* 0x000fe2000784c0ff */
[----:B------:R-:W-:Y:S01]  /*3fe0*/  FFMA R2, R3, R8, -0.0013887860113754868507 ;  /* 0xbab607ed03027423 */ /* 0x000fe20000000008 */
[----:B------:R-:W-:-:S04]  /*3ff0*/  ISETP.NE.U32.AND P1, PT, R20, 0x1, PT ;  /* 0x000000011400780c */ /* 0x000fc80003f25070 */
[----:B------:R-:W-:Y:S02]  /*4000*/  FSEL R2, R2, -0.00019574658654164522886, !P1 ;  /* 0xb94d415302027808 */ /* 0x000fe40004800000 */
[----:B------:R-:W-:Y:S02]  /*4010*/  FSEL R20, R9, 0.0083327032625675201416, !P1 ;  /* 0x3c0885e409147808 */ /* 0x000fe40004800000 */
[----:B------:R-:W-:Y:S02]  /*4020*/  FSEL R0, R0, 1, P1 ;  /* 0x3f80000000007808 */ /* 0x000fe40000800000 */
[----:B------:R-:W-:Y:S01]  /*4030*/  FSEL R21, -R11, -0.16666662693023681641, !P1 ;  /* 0xbe2aaaa80b157808 */ /* 0x000fe20004800100 */
[----:B------:R-:W-:Y:S01]  /*4040*/  FFMA R2, R3, R2, R20 ;  /* 0x0000000203027223 */ /* 0x000fe20000000014 */
[----:B------:R-:W-:Y:S01]  /*4050*/  FSETP.GE.AND P1, PT, |R19|, 105615, PT ;  /* 0x47ce47801300780b */ /* 0x000fe20003f26200 */
[C---:B------:R-:W-:Y:S02]  /*4060*/  FFMA R7, R3.reuse, R0, RZ ;  /* 0x0000000003077223 */ /* 0x040fe400000000ff */
[----:B------:R-:W-:-:S04]  /*4070*/  FFMA R2, R3, R2, R21 ;  /* 0x0000000203027223 */ /* 0x000fc80000000015 */
[----:B------:R-:W-:-:S04]  /*4080*/  FFMA R0, R7, R2, R0 ;  /* 0x0000000207007223 */ /* 0x000fc80000000000 */
[----:B------:R-:W-:-:S04]  /*4090*/  @P2 FADD R0, RZ, -R0 ;  /* 0x80000000ff002221 */ /* 0x000fc80000000000 */
[----:B------:R-:W-:Y:S01]  /*40a0*/  FMUL R27, R27, R0 ;  /* 0x000000001b1b7220 */ /* 0x000fe20000400000 */
        /* <DEDUP_REMOVED lines=12> */
.L_x_43:
        /* <DEDUP_REMOVED lines=38> */
[----:B------:R-:W-:-:S05]  /*43d0*/  LEA.HI R18, R18, R7, RZ, 0x1 ;  /* 0x0000000712127211 */ /* 0x000fca00078f08ff */
[----:B------:R-:W-:-:S05]  /*43e0*/  IMAD.MOV R0, RZ, RZ, -R18 ;  /* 0x000000ffff007224 */ /* 0x000fca00078e0a12 */
[----:B------:R-:W-:Y:S01]  /*43f0*/  @!P2 MOV R18, R0 ;  /* 0x000000000012a202 */ /* 0x000fe20000000f00 */
[----:B-1----:R-:W-:-:S10]  /*4400*/  DMUL R20, R2, UR4 ;  /* 0x0000000402147c28 */ /* 0x002fd40008000000 */
[----:B------:R-:W0:Y:S02]  /*4410*/  F2F.F32.F64 R20, R20 ;  /* 0x0000001400147310 */ /* 0x000e240000301000 */
[----:B0-----:R-:W-:-:S07]  /*4420*/  FSEL R16, -R20, R20, !P1 ;  /* 0x0000001414107208 */ /* 0x001fce0004800100 */
.L_x_42:
[----:B------:R-:W-:Y:S05]  /*4430*/  BSYNC.RECONVERGENT B0 ;  /* 0x0000000000007941 */ /* 0x000fea0003800200 */
.L_x_41:
[----:B------:R-:W-:Y:S01]  /*4440*/  LOP3.LUT R0, R18, 0x1, RZ, 0xc0, !PT ;  /* 0x0000000112007812 */ /* 0x000fe200078ec0ff */
[----:B------:R-:W-:Y:S01]  /*4450*/  FMUL R3, R16, R16 ;  /* 0x0000001010037220 */ /* 0x000fe20000400000 */
[----:B------:R-:W-:Y:S01]  /*4460*/  IMAD.MOV.U32 R7, RZ, RZ, 0x3e2aaaa8 ;  /* 0x3e2aaaa8ff077424 */ /* 0x000fe200078e00ff */
[----:B------:R-:W-:Y:S01]  /*4470*/  IADD3 R18, PT, PT, R18, 0x1, RZ ;  /* 0x0000000112127810 */ /* 0x000fe20007ffe0ff */
[----:B------:R-:W-:Y:S01]  /*4480*/  BSSY.RECONVERGENT B0, `(.L_x_44) ;  /* 0x0000046000007945 */ /* 0x000fe20003800200 */
[----:B------:R-:W-:Y:S01]  /*4490*/  ISETP.NE.U32.AND P1, PT, R0, 0x1, PT ;  /* 0x000000010000780c */ /* 0x000fe20003f25070 */
[----:B------:R-:W-:Y:S02]  /*44a0*/  HFMA2 R0, -RZ, RZ, 1.0078125, -8.98838043212890625e-05 ;  /* 0x3c0885e4ff007431 */ /* 0x000fe400000001ff */
[----:B------:R-:W-:Y:S01]  /*44b0*/  FFMA R2, R3, R8, -0.0013887860113754868507 ;  /* 0xbab607ed03027423 */ /* 0x000fe20000000008 */
[----:B------:R-:W-:Y:S02]  /*44c0*/  LOP3.LUT P2, RZ, R18, 0x2, RZ, 0xc0, !PT ;  /* 0x0000000212ff7812 */ /* 0x000fe4000784c0ff */
        /* <DEDUP_REMOVED lines=15> */
[----:B------:R-:W-:Y:S01]  /*45c0*/  IMAD.MOV.U32 R2, RZ, RZ, R1 ;  /* 0x000000ffff027224 */ /* 0x000fe200078e0001 */
[----:B------:R-:W-:Y:S01]  /*45d0*/  MOV R21, RZ ;  /* 0x000000ff00157202 */ /* 0x000fe20000000f00 */
[----:B------:R-:W0:Y:S01]  /*45e0*/  LDCU.64 UR8, c[0x4][URZ] ;  /* 0x01000000ff0877ac */ /* 0x000e220008000a00 */
[----:B------:R-:W-:Y:S01]  /*45f0*/  LOP3.LUT R31, R3, 0x80000000, RZ, 0xfc, !PT ;  /* 0x80000000031f7812 */ /* 0x000fe200078efcff */
[----:B------:R-:W-:Y:S01]  /*4600*/  UMOV UR5, URZ ;  /* 0x000000ff00057c82 */ /* 0x000fe20008000000 */
[----:B------:R-:W-:-:S05]  /*4610*/  UMOV UR4, URZ ;  /* 0x000000ff00047c82 */ /* 0x000fca0008000000 */
.L_x_46:
        /* <DEDUP_REMOVED lines=29> */
[--C-:B0-----:R-:W-:Y:S02]  /*47f0*/  SHF.R.U32.HI R21, RZ, 0x1e, R4.reuse ;  /* 0x0000001eff157819 */ /* 0x101fe40000011604 */
        /* <DEDUP_REMOVED lines=14> */
.L_x_45:
[----:B------:R-:W-:Y:S05]  /*48e0*/  BSYNC.RECONVERGENT B0 ;  /* 0x0000000000007941 */ /* 0x000fea0003800200 */
.L_x_44:
[----:B------:R-:W-:Y:S01]  /*48f0*/  LOP3.LUT R2, R26, 0x1, RZ, 0xc0, !PT ;  /* 0x000000011a027812 */ /* 0x000fe200078ec0ff */
[----:B------:R-:W-:Y:S01]  /*4900*/  FMUL R16, R13, 0.63661974668502807617 ;  /* 0x3f22f9830d107820 */ /* 0x000fe20000400000 */
[----:B------:R-:W-:Y:S01]  /*4910*/  FMUL R3, R4, R4 ;  /* 0x0000000404037220 */ /* 0x000fe20000400000 */
[----:B------:R-:W-:Y:S01]  /*4920*/  VIADD R26, R26, 0x1 ;  /* 0x000000011a1a7836 */ /* 0x000fe20000000000 */
[----:B------:R-:W-:Y:S01]  /*4930*/  ISETP.NE.U32.AND P0, PT, R2, 0x1, PT ;  /* 0x000000010200780c */ /* 0x000fe20003f05070 */
[----:B------:R-:W-:Y:S01]  /*4940*/  BSSY.RECONVERGENT B0, `(.L_x_47) ;  /* 0x000004b000007945 */ /* 0x000fe20003800200 */
[----:B------:R-:W-:Y:S01]  /*4950*/  FFMA R2, R3, R8, -0.0013887860113754868507 ;  /* 0xbab607ed03027423 */ /* 0x000fe20000000008 */
[----:B------:R-:W0:Y:S01]  /*4960*/  F2I.NTZ R16, R16 ;  /* 0x0000001000107305 */ /* 0x000e220000203100 */
[----:B------:R-:W-:Y:S02]  /*4970*/  FSEL R18, R0, 0.041666727513074874878, !P0 ;  /* 0x3d2aaabb00127808 */ /* 0x000fe40004000000 */
[----:B------:R-:W-:-:S02]  /*4980*/  LOP3.LUT P1, RZ, R26, 0x2, RZ, 0xc0, !PT ;  /* 0x000000021aff7812 */ /* 0x000fc4000782c0ff */
[----:B------:R-:W-:Y:S02]  /*4990*/  FSEL R2, R2, -0.00019574658654164522886, P0 ;  /* 0xb94d415302027808 */ /* 0x000fe40000000000 */
[----:B------:R-:W-:-:S03]  /*49a0*/  FSEL R4, R4, 1, !P0 ;  /* 0x3f80000004047808 */ /* 0x000fc60004000000 */
[----:B------:R-:W-:Y:S01]  /*49b0*/  FFMA R2, R3, R2, R18 ;  /* 0x0000000203027223 */ /* 0x000fe20000000012 */
[----:B------:R-:W-:Y:S02]  /*49c0*/  FSEL R18, -R7, -0.4999999701976776123, !P0 ;  /* 0xbeffffff07127808 */ /* 0x000fe40004000100 */
[----:B------:R-:W-:Y:S02]  /*49d0*/  FSETP.GE.AND P0, PT, |R13|, 105615, PT ;  /* 0x47ce47800d00780b */ /* 0x000fe40003f06200 */
[----:B0-----:R-:W-:Y:S01]  /*49e0*/  I2FP.F32.S32 R26, R16 ;  /* 0x00000010001a7245 */ /* 0x001fe20000201400 */
[C---:B------:R-:W-:Y:S01]  /*49f0*/  FFMA R2, R3.reuse, R2, R18 ;  /* 0x0000000203027223 */ /* 0x040fe20000000012 */
[----:B------:R-:W-:-:S03]  /*4a00*/  FFMA R3, R3, R4, RZ ;  /* 0x0000000403037223 */ /* 0x000fc600000000ff */
[----:B------:R-:W-:Y:S01]  /*4a10*/  FFMA R17, R26, -1.5707962512969970703, R13 ;  /* 0xbfc90fda1a117823 */ /* 0x000fe2000000000d */
[----:B------:R-:W-:-:S03]  /*4a20*/  FFMA R3, R3, R2, R4 ;  /* 0x0000000203037223 */ /* 0x000fc60000000004 */
[----:B------:R-:W-:Y:S01]  /*4a30*/  FFMA R17, R26, -7.5497894158615963534e-08, R17 ;  /* 0xb3a221681a117823 */ /* 0x000fe20000000011 */
[----:B------:R-:W-:-:S03]  /*4a40*/  @P1 FADD R3, RZ, -R3 ;  /* 0x80000003ff031221 */ /* 0x000fc60000000000 */
[----:B------:R-:W-:Y:S01]  /*4a50*/  FFMA R2, R26, -5.3903029534742383927e-15, R17 ;  /* 0xa7c234c51a027823 */ /* 0x000fe20000000011 */
[----:B------:R-:W-:Y:S01]  /*4a60*/  FMUL R20, R20, R3 ;  /* 0x0000000314147220 */ /* 0x000fe20000400000 */
[----:B------:R-:W-:Y:S06]  /*4a70*/  @!P0 BRA `(.L_x_48) ;  /* 0x0000000000dc8947 */ /* 0x000fec0003800000 */
[----:B------:R-:W-:-:S13]  /*4a80*/  FSETP.NEU.AND P0, PT, |R13|, +INF , PT ;  /* 0x7f8000000d00780b */ /* 0x000fda0003f0d200 */
[----:B------:R-:W-:Y:S01]  /*4a90*/  @!P0 FMUL R2, RZ, R13 ;  /* 0x0000000dff028220 */ /* 0x000fe20000400000 */
[----:B------:R-:W-:Y:S01]  /*4aa0*/  @!P0 MOV R16, RZ ;  /* 0x000000ff00108202 */ /* 0x000fe20000000f00 */
        /* <DEDUP_REMOVED lines=8> */
.L_x_49:
        /* <DEDUP_REMOVED lines=32> */
[C---:B------:R-:W-:Y:S02]  /*4d30*/  LOP3.LUT R13, R16.reuse, R13, RZ, 0x3c, !PT ;  /* 0x0000000d100d7212 */ /* 0x040fe400078e3cff */
[C---:B------:R-:W-:Y:S02]  /*4d40*/  LOP3.LUT R2, R17.reuse, R3, RZ, 0x3c, !PT ;  /* 0x0000000311027212 */ /* 0x040fe400078e3cff */
[----:B------:R-:W-:Y:S02]  /*4d50*/  LOP3.LUT R3, R17, R16, RZ, 0x3c, !PT ;  /* 0x0000001011037212 */ /* 0x000fe400078e3cff */
[----:B------:R-:W-:Y:S02]  /*4d60*/  SHF.R.U32.HI R17, RZ, 0x1e, R4 ;  /* 0x0000001eff117819 */ /* 0x000fe40000011604 */
[----:B------:R-:W-:Y:S02]  /*4d70*/  ISETP.GE.AND P1, PT, R13, RZ, PT ;  /* 0x000000ff0d00720c */ /* 0x000fe40003f26270 */
[----:B------:R-:W0:Y:S01]  /*4d80*/  I2F.F64.S64 R2, R2 ;  /* 0x0000000200027312 */ /* 0x000e220000301c00 */
[----:B------:R-:W-:-:S04]  /*4d90*/  LEA.HI R16, R16, R17, RZ, 0x1 ;  /* 0x0000001110107211 */ /* 0x000fc800078f08ff */
[----:B------:R-:W-:-:S04]  /*4da0*/  IADD3 R4, PT, PT, -R16, RZ, RZ ;  /* 0x000000ff10047210 */ /* 0x000fc80007ffe1ff */
[----:B------:R-:W-:Y:S01]  /*4db0*/  @!P0 MOV R16, R4 ;  /* 0x0000000400108202 */ /* 0x000fe20000000f00 */
[----:B0-----:R-:W-:-:S10]  /*4dc0*/  DMUL R18, R2, UR4 ;  /* 0x0000000402127c28 */ /* 0x001fd40008000000 */
[----:B------:R-:W0:Y:S02]  /*4dd0*/  F2F.F32.F64 R18, R18 ;  /* 0x0000001200127310 */ /* 0x000e240000301000 */
[----:B0-----:R-:W-:-:S07]  /*4de0*/  FSEL R2, -R18, R18, !P1 ;  /* 0x0000001212027208 */ /* 0x001fce0004800100 */
.L_x_48:
[----:B------:R-:W-:Y:S05]  /*4df0*/  BSYNC.RECONVERGENT B0 ;  /* 0x0000000000007941 */ /* 0x000fea0003800200 */
.L_x_47:
[----:B------:R-:W-:Y:S01]  /*4e00*/  FMUL R3, R2, R2 ;  /* 0x0000000202037220 */ /* 0x000fe20000400000 */
[C---:B------:R-:W-:Y:S01]  /*4e10*/  LOP3.LUT R13, R16.reuse, 0x1, RZ, 0xc0, !PT ;  /* 0x00000001100d7812 */ /* 0x040fe200078ec0ff */
[----:B------:R-:W-:Y:S01]  /*4e20*/  VIADD R16, R16, 0x1 ;  /* 0x0000000110107836 */ /* 0x000fe20000000000 */
[----:B------:R-:W0:Y:S01]  /*4e30*/  LDCU UR4, c[0x0][0x374] ;  /* 0x00006e80ff0477ac */ /* 0x000e220008000800 */
        /* <DEDUP_REMOVED lines=8> */
[C---:B------:R-:W-:Y:S01]  /*4ec0*/  FFMA R13, R3.reuse, R2, RZ ;  /* 0x00000002030d7223 */ /* 0x040fe200000000ff */
[----:B------:R-:W1:Y:S01]  /*4ed0*/  LDC.64 R18, c[0x0][0x390] ;  /* 0x0000e400ff127b82 */ /* 0x000e620000000a00 */
[----:B------:R-:W-:Y:S01]  /*4ee0*/  FFMA R4, R3, R4, R17 ;  /* 0x0000000403047223 */ /* 0x000fe20000000011 */
[----:B------:R-:W-:-:S03]  /*4ef0*/  HFMA2 R3, -RZ, RZ, 1.75, 0 ;  /* 0x3f000000ff037431 */ /* 0x000fc600000001ff */
[----:B------:R-:W-:Y:S01]  /*4f00*/  FFMA R2, R13, R4, R2 ;  /* 0x000000040d027223 */ /* 0x000fe20000000002 */
[----:B------:R-:W-:-:S03]  /*4f10*/  MOV R13, 0x3d10ecef ;  /* 0x3d10ecef000d7802 */ /* 0x000fc60000000f00 */
[----:B------:R-:W-:-:S04]  /*4f20*/  @P1 FADD R2, RZ, -R2 ;  /* 0x80000002ff021221 */ /* 0x000fc80000000000 */
[----:B------:R-:W-:-:S04]  /*4f30*/  FFMA R20, R20, R2, R27 ;  /* 0x0000000214147223 */ /* 0x000fc8000000001b */
[C---:B------:R-:W-:Y:S01]  /*4f40*/  FFMA R2, |R20|.reuse, -R3, 0.5 ;  /* 0x3f00000014027423 */ /* 0x040fe20000000a03 */
[C---:B------:R-:W-:Y:S02]  /*4f50*/  FSETP.NEU.AND P1, PT, |R20|.reuse, 1, PT ;  /* 0x3f8000001400780b */ /* 0x040fe40003f2d200 */
[----:B------:R-:W-:Y:S01]  /*4f60*/  FSETP.GT.AND P0, PT, |R20|, 0.56000000238418579102, PT ;  /* 0x3f0f5c291400780b */ /* 0x000fe20003f04200 */
[----:B------:R-:W2:Y:S02]  /*4f70*/  MUFU.RSQ R3, R2 ;  /* 0x0000000200037308 */ /* 0x000ea40000001400 */
[----:B--2---:R-:W-:Y:S01]  /*4f80*/  FMUL R4, R2, R3 ;  /* 0x0000000302047220 */ /* 0x004fe20000400000 */
[----:B------:R-:W-:-:S04]  /*4f90*/  FMUL R3, R3, -0.5 ;  /* 0xbf00000003037820 */ /* 0x000fc80000400000 */
[----:B------:R-:W-:-:S04]  /*4fa0*/  FFMA R3, R4, R3, 0.5 ;  /* 0x3f00000004037423 */ /* 0x000fc80000000003 */
[----:B------:R-:W-:Y:S01]  /*4fb0*/  FFMA R3, R4, R3, R4 ;  /* 0x0000000304037223 */ /* 0x000fe20000000004 */
[----:B------:R-:W-:-:S04]  /*4fc0*/  HFMA2 R4, -RZ, RZ, 1.9599609375, 20144 ;  /* 0x3fd774ebff047431 */ /* 0x000fc800000001ff */
[----:B------:R-:W-:Y:S02]  /*4fd0*/  FSEL R3, R3, RZ, P1 ;  /* 0x000000ff03037208 */ /* 0x000fe40000800000 */
[----:B------:R-:W-:Y:S02]  /*4fe0*/  FSETP.GT.AND P1, PT, R20, 0.56000000238418579102, PT ;  /* 0x3f0f5c291400780b */ /* 0x000fe40003f24000 */
[----:B------:R-:W-:-:S04]  /*4ff0*/  FSEL R3, R3, |R20|, P0 ;  /* 0x4000001403037208 */ /* 0x000fc80000000000 */
[----:B------:R-:W-:Y:S02]  /*5000*/  LOP3.LUT R3, R3, 0x80000000, R20, 0xb8, !PT ;  /* 0x8000000003037812 */ /* 0x000fe400078eb814 */
[----:B------:R-:W2:Y:S03]  /*5010*/  LDC.64 R20, c[0x0][0x388] ;  /* 0x0000e200ff147b82 */ /* 0x000ea60000000a00 */
[----:B------:R-:W-:-:S04]  /*5020*/  FMUL R2, R3, R3 ;  /* 0x0000000303027220 */ /* 0x000fc80000400000 */
[----:B------:R-:W-:-:S04]  /*5030*/  FFMA R13, R2, R13, 0.016980519518256187439 ;  /* 0x3c8b1abb020d7423 */ /* 0x000fc8000000000d */
[----:B------:R-:W-:-:S04]  /*5040*/  FFMA R13, R2, R13, 0.030762933194637298584 ;  /* 0x3cfc028c020d7423 */ /* 0x000fc8000000000d */
[----:B------:R-:W-:-:S04]  /*5050*/  FFMA R13, R2, R13, 0.044709417968988418579 ;  /* 0x3d372139020d7423 */ /* 0x000fc8000000000d */
[----:B------:R-:W-:-:S04]  /*5060*/  FFMA R13, R2, R13, 0.074989043176174163818 ;  /* 0x3d9993db020d7423 */ /* 0x000fc8000000000d */
[----:B------:R-:W-:-:S04]  /*5070*/  FFMA R13, R2, R13, 0.16666707396507263184 ;  /* 0x3e2aaac6020d7423 */ /* 0x000fc8000000000d */
[----:B------:R-:W-:-:S04]  /*5080*/  FMUL R2, R2, R13 ;  /* 0x0000000d02027220 */ /* 0x000fc80000400000 */
[----:B------:R-:W-:-:S05]  /*5090*/  FFMA R2, R3, R2, R3 ;  /* 0x0000000203027223 */ /* 0x000fca0000000003 */
[----:B------:R-:W-:-:S05]  /*50a0*/  FSEL R3, R2, -R2, P0 ;  /* 0x8000000202037208 */ /* 0x000fca0000000000 */
[----:B------:R-:W-:Y:S01]  /*50b0*/  @!P1 FFMA R2, R4, 0.93318945169448852539, R3 ;  /* 0x3f6ee58104029823 */ /* 0x000fe20000000003 */
[----:B0-----:R-:W-:Y:S02]  /*50c0*/  IMAD R3, R10, UR4, RZ ;  /* 0x000000040a037c24 */ /* 0x001fe4000f8e02ff */
[----:B------:R-:W-:Y:S02]  /*50d0*/  IMAD.MOV.U32 R10, RZ, RZ, 0x3c8efa35 ;  /* 0x3c8efa35ff0a7424 */ /* 0x000fe400078e00ff */
[----:B------:R-:W-:Y:S01]  /*50e0*/  @P0 FADD R2, R2, R2 ;  /* 0x0000000202020221 */ /* 0x000fe20000000000 */
[----:B------:R-:W-:-:S03]  /*50f0*/  IMAD R26, R12, R3, RZ ;  /* 0x000000030c1a7224 */ /* 0x000fc600078e02ff */
[----:B------:R-:W-:Y:S01]  /*5100*/  FMUL R3, R2, 57.2957763671875 ;  /* 0x42652ee002037820 */ /* 0x000fe20000400000 */
[----:B------:R-:W-:-:S03]  /*5110*/  IMAD R4, R26, R5, R6 ;  /* 0x000000051a047224 */ /* 0x000fc600078e0206 */
[----:B------:R-:W-:Y:S01]  /*5120*/  FFMA R2, R3, -R10, 1.5707963705062866211 ;  /* 0x3fc90fdb03027423 */ /* 0x000fe2000000080a */
[----:B--2---:R-:W-:-:S04]  /*5130*/  IMAD.WIDE.U32 R20, R4, 0x4, R20 ;  /* 0x0000000404147825 */ /* 0x004fc800078e0014 */
[----:B------:R-:W-:Y:S01]  /*5140*/  FMUL R13, R2, 57.2957763671875 ;  /* 0x42652ee0020d7820 */ /* 0x000fe20000400000 */
[----:B-1----:R-:W-:Y:S01]  /*5150*/  IMAD.WIDE.U32 R18, R4, 0x4, R18 ;  /* 0x0000000404127825 */ /* 0x002fe200078e0012 */
[----:B------:R0:W-:Y:S04]  /*5160*/  STG.E desc[UR6][R20.64], R3 ;  /* 0x0000000314007986 */ /* 0x0001e8000c101906 */
[----:B------:R1:W-:Y:S04]  /*5170*/  STG.E desc[UR6][R18.64], R13 ;  /* 0x0000000d12007986 */ /* 0x0003e8000c101906 */
[----:B------:R-:W2:Y:S01]  /*5180*/  LDG.E R17, desc[UR6][R14.64] ;  /* 0x000000060e117981 */ /* 0x000ea2000c1e1900 */
[----:B------:R-:W-:Y:S01]  /*5190*/  BSSY.RECONVERGENT B0, `(.L_x_50) ;  /* 0x0000043000007945 */ /* 0x000fe20003800200 */
[----:B--2---:R-:W-:-:S04]  /*51a0*/  FMUL R17, R17, 0.017453292384743690491 ;  /* 0x3c8efa3511117820 */ /* 0x004fc80000400000 */
[C---:B------:R-:W-:Y:S01]  /*51b0*/  FMUL R2, R17.reuse, 0.63661974668502807617 ;  /* 0x3f22f98311027820 */ /* 0x040fe20000400000 */
[----:B------:R-:W-:-:S03]  /*51c0*/  FSETP.GE.AND P0, PT, |R17|, 105615, PT ;  /* 0x47ce47801100780b */ /* 0x000fc60003f06200 */
[----:B------:R-:W2:Y:S02]  /*51d0*/  F2I.NTZ R10, R2 ;  /* 0x00000002000a7305 */ /* 0x000ea40000203100 */
[----:B--2---:R-:W-:-:S05]  /*51e0*/  I2FP.F32.S32 R16, R10 ;  /* 0x0000000a00107245 */ /* 0x004fca0000201400 */
[----:B------:R-:W-:-:S04]  /*51f0*/  FFMA R27, R16, -1.5707962512969970703, R17 ;  /* 0xbfc90fda101b7823 */ /* 0x000fc80000000011 */
[----:B------:R-:W-:-:S04]  /*5200*/  FFMA R27, R16, -7.5497894158615963534e-08, R27 ;  /* 0xb3a22168101b7823 */ /* 0x000fc8000000001b */
[----:B------:R-:W-:Y:S01]  /*5210*/  FFMA R16, R16, -5.3903029534742383927e-15, R27 ;  /* 0xa7c234c510107823 */ /* 0x000fe2000000001b */
[----:B------:R-:W-:-:S04]  /*5220*/  MOV R27, R10 ;  /* 0x0000000a001b7202 */ /* 0x000fc80000000f00 */
[----:B0-----:R-:W-:Y:S01]  /*5230*/  MOV R3, R16 ;  /* 0x0000001000037202 */ /* 0x001fe20000000f00 */
[----:B-1----:R-:W-:Y:S06]  /*5240*/  @!P0 BRA `(.L_x_51) ;  /* 0x0000000000dc8947 */ /* 0x002fec0003800000 */
        /* <DEDUP_REMOVED lines=11> */
.L_x_52:
        /* <DEDUP_REMOVED lines=39> */
[----:B------:R-:W-:-:S05]  /*5570*/  IMAD.MOV R12, RZ, RZ, -R10 ;  /* 0x000000ffff0c7224 */ /* 0x000fca00078e0a0a */
[----:B------:R-:W-:Y:S01]  /*5580*/  @!P1 MOV R10, R12 ;  /* 0x0000000c000a9202 */ /* 0x000fe20000000f00 */
[----:B-1----:R-:W-:-:S10]  /*5590*/  DMUL R14, R2, UR4 ;  /* 0x00000004020e7c28 */ /* 0x002fd40008000000 */
[----:B------:R-:W1:Y:S02]  /*55a0*/  F2F.F32.F64 R14, R14 ;  /* 0x0000000e000e7310 */ /* 0x000e640000301000 */
[----:B01----:R-:W-:-:S07]  /*55b0*/  FSEL R3, -R14, R14, !P2 ;  /* 0x0000000e0e037208 */ /* 0x003fce0005000100 */
.L_x_51:
[----:B------:R-:W-:Y:S05]  /*55c0*/  BSYNC.RECONVERGENT B0 ;  /* 0x0000000000007941 */ /* 0x000fea0003800200 */
.L_x_50:
        /* <DEDUP_REMOVED lines=15> */
[----:B------:R-:W-:-:S03]  /*56c0*/  HFMA2 R3, -RZ, RZ, 1.26171875, 0.05718994140625 ;  /* 0x3d0c2b52ff037431 */ /* 0x000fc600000001ff */
[----:B------:R-:W-:-:S04]  /*56d0*/  @P2 FADD R2, RZ, -R2 ;  /* 0x80000002ff022221 */ /* 0x000fc80000000000 */
[----:B------:R-:W-:Y:S01]  /*56e0*/  FFMA R28, R2, R3, 1.0001100301742553711 ;  /* 0x3f80039b021c7423 */ /* 0x000fe20000000003 */
[----:B------:R-:W-:Y:S06]  /*56f0*/  @!P0 BRA `(.L_x_54) ;  /* 0x0000000000dc8947 */ /* 0x000fec0003800000 */
[----:B------:R-:W-:-:S13]  /*5700*/  FSETP.NEU.AND P0, PT, |R17|, +INF , PT ;  /* 0x7f8000001100780b */ /* 0x000fda0003f0d200 */
[----:B------:R-:W-:Y:S01]  /*5710*/  @!P0 FMUL R16, RZ, R17 ;  /* 0x00000011ff108220 */ /* 0x000fe20000400000 */
[----:B------:R-:W-:Y:S01]  /*5720*/  @!P0 IMAD.MOV.U32 R27, RZ, RZ, RZ ;  /* 0x000000ffff1b8224 */ /* 0x000fe200078e00ff */
[----:B------:R-:W-:Y:S06]  /*5730*/  @!P0 BRA `(.L_x_54) ;  /* 0x0000000000cc8947 */ /* 0x000fec0003800000 */
[----:B------:R-:W-:Y:S01]  /*5740*/  SHF.L.U32 R3, R17, 0x8, RZ ;  /* 0x0000000811037819 */ /* 0x000fe200000006ff */
[----:B------:R-:W0:Y:S01]  /*5750*/  LDCU.64 UR8, c[0x4][URZ] ;  /* 0x01000000ff0877ac */ /* 0x000e220008000a00 */
[----:B------:R-:W-:Y:S02]  /*5760*/  MOV R14, RZ ;  /* 0x000000ff000e7202 */ /* 0x000fe40000000f00 */
[----:B------:R-:W-:Y:S01]  /*5770*/  MOV R2, R1 ;  /* 0x0000000100027202 */ /* 0x000fe20000000f00 */
[----:B------:R-:W-:Y:S01]  /*5780*/  UMOV UR5, URZ ;  /* 0x000000ff00057c82 */ /* 0x000fe20008000000 */
[----:B------:R-:W-:Y:S01]  /*5790*/  LOP3.LUT R15, R3, 0x80000000, RZ, 0xfc, !PT ;  /* 0x80000000030f7812 */ /* 0x000fe200078efcff */
[----:B------:R-:W-:-:S06]  /*57a0*/  UMOV UR4, URZ ;  /* 0x000000ff00047c82 */ /* 0x000fcc0008000000 */
.L_x_55:
        /* <DEDUP_REMOVED lines=30> */
[C---:B------:R-:W-:Y:S01]  /*5990*/  SHF.L.W.U32.HI R12, R3.reuse, 0x2, R10 ;  /* 0x00000002030c7819 */ /* 0x040fe20000010e0a */
[----:B------:R-:W-:-:S03]  /*59a0*/  IMAD.SHL.U32 R3, R3, 0x4, RZ ;  /* 0x0000000403037824 */ /* 0x000fc600078e00ff */
[----:B------:R-:W-:Y:S02]  /*59b0*/  SHF.R.S32.HI R13, RZ, 0x1f, R12 ;  /* 0x0000001fff0d7819 */ /* 0x000fe4000001140c */
[C---:B------:R-:W-:Y:S02]  /*59c0*/  LOP3.LUT R10, R12.reuse, R17, RZ, 0x3c, !PT ;  /* 0x000000110c0a7212 */ /* 0x040fe400078e3cff */
[C---:B------:R-:W-:Y:S02]  /*59d0*/  LOP3.LUT R2, R13.reuse, R3, RZ, 0x3c, !PT ;  /* 0x000000030d027212 */ /* 0x040fe400078e3cff */
[----:B------:R-:W-:Y:S02]  /*59e0*/  LOP3.LUT R3, R13, R12, RZ, 0x3c, !PT ;  /* 0x0000000c0d037212 */ /* 0x000fe400078e3cff */
[----:B------:R-:W-:Y:S02]  /*59f0*/  LEA.HI R27, R12, R27, RZ, 0x1 ;  /* 0x0000001b0c1b7211 */ /* 0x000fe400078f08ff */
[----:B------:R-:W-:-:S02]  /*5a00*/  ISETP.GE.AND P0, PT, R10, RZ, PT ;  /* 0x000000ff0a00720c */ /* 0x000fc40003f06270 */
[----:B------:R-:W0:Y:S01]  /*5a10*/  I2F.F64.S64 R2, R2 ;  /* 0x0000000200027312 */ /* 0x000e220000301c00 */
[----:B------:R-:W-:-:S04]  /*5a20*/  IADD3 R10, PT, PT, -R27, RZ, RZ ;  /* 0x000000ff1b0a7210 */ /* 0x000fc80007ffe1ff */
[----:B------:R-:W-:Y:S01]  /*5a30*/  @!P1 MOV R27, R10 ;  /* 0x0000000a001b9202 */ /* 0x000fe20000000f00 */
[----:B0-----:R-:W-:-:S10]  /*5a40*/  DMUL R14, R2, UR4 ;  /* 0x00000004020e7c28 */ /* 0x001fd40008000000 */
[----:B------:R-:W0:Y:S02]  /*5a50*/  F2F.F32.F64 R14, R14 ;  /* 0x0000000e000e7310 */ /* 0x000e240000301000 */
[----:B0-----:R-:W-:-:S07]  /*5a60*/  FSEL R16, -R14, R14, !P0 ;  /* 0x0000000e0e107208 */ /* 0x001fce0004000100 */
.L_x_54:
[----:B------:R-:W-:Y:S05]  /*5a70*/  BSYNC.RECONVERGENT B0 ;  /* 0x0000000000007941 */ /* 0x000fea0003800200 */
.L_x_53:
        /* <DEDUP_REMOVED lines=17> */
[----:B0-----:R-:W-:-:S03]  /*5b90*/  I2FP.F32.S32 R16, R10 ;  /* 0x0000000a00107245 */ /* 0x001fc60000201400 */
[----:B------:R-:W-:Y:S02]  /*5ba0*/  FFMA R3, R3, R12, R2 ;  /* 0x0000000c03037223 */ /* 0x000fe40000000002 */
[C---:B------:R-:W-:Y:S02]  /*5bb0*/  FFMA R13, R16.reuse, -1.5707962512969970703, R15 ;  /* 0xbfc90fda100d7823 */ /* 0x040fe4000000000f */
[----:B------:R-:W-:Y:S02]  /*5bc0*/  @P1 FADD R3, RZ, -R3 ;  /* 0x80000003ff031221 */ /* 0x000fe40000000000 */
[C---:B------:R-:W-:Y:S02]  /*5bd0*/  FFMA R13, R16.reuse, -7.5497894158615963534e-08, R13 ;  /* 0xb3a22168100d7823 */ /* 0x040fe4000000000d */
[----:B------:R-:W-:Y:S01]  /*5be0*/  FFMA R27, R3, 0.0012799999676644802094, R28 ;  /* 0x3aa7c5ac031b7823 */ /* 0x000fe2000000001c */
[----:B------:R-:W-:Y:S01]  /*5bf0*/  MOV R28, R10 ;  /* 0x0000000a001c7202 */ /* 0x000fe20000000f00 */
        /* <DEDUP_REMOVED lines=14> */
.L_x_58:
        /* <DEDUP_REMOVED lines=37> */
[----:B------:R-:W0:Y:S01]  /*5f30*/  I2F.F64.S64 R2, R2 ;  /* 0x0000000200027312 */ /* 0x000e220000301c00 */
[----:B------:R-:W-:-:S02]  /*5f40*/  ISETP.GE.AND P2, PT, R12, RZ, PT ;  /* 0x000000ff0c00720c */ /* 0x000fc40003f46270 */
[----:B------:R-:W-:-:S04]  /*5f50*/  IADD3 R12, PT, PT, -R10, RZ, RZ ;  /* 0x000000ff0a0c7210 */ /* 0x000fc80007ffe1ff */
[----:B------:R-:W-:Y:S01]  /*5f60*/  @!P1 MOV R10, R12 ;  /* 0x0000000c000a9202 */ /* 0x000fe20000000f00 */
[----:B0-----:R-:W-:-:S10]  /*5f70*/  DMUL R16, R2, UR4 ;  /* 0x0000000402107c28 */ /* 0x001fd40008000000 */
[----:B------:R-:W0:Y:S02]  /*5f80*/  F2F.F32.F64 R16, R16 ;  /* 0x0000001000107310 */ /* 0x000e240000301000 */
[----:B0-----:R-:W-:-:S07]  /*5f90*/  FSEL R2, -R16, R16, !P2 ;  /* 0x0000001010027208 */ /* 0x001fce0005000100 */
.L_x_57:
[----:B------:R-:W-:Y:S05]  /*5fa0*/  BSYNC.RECONVERGENT B0 ;  /* 0x0000000000007941 */ /* 0x000fea0003800200 */
.L_x_56:
        /* <DEDUP_REMOVED lines=16> */
[----:B------:R-:W-:Y:S01]  /*60b0*/  FFMA R27, R0, 0.00071900000330060720444, R27 ;  /* 0x3a3c7b46001b7823 */ /* 0x000fe2000000001b */
        /* <DEDUP_REMOVED lines=12> */
.L_x_61:
        /* <DEDUP_REMOVED lines=38> */
[----:B------:R-:W-:-:S04]  /*63e0*/  LEA.HI R28, R2, R3, RZ, 0x1 ;  /* 0x00000003021c7211 */ /* 0x000fc800078f08ff */
[----:B------:R-:W-:-:S04]  /*63f0*/  IADD3 R0, PT, PT, -R28, RZ, RZ ;  /* 0x000000ff1c007210 */ /* 0x000fc80007ffe1ff */
[----:B------:R-:W-:Y:S01]  /*6400*/  @!P1 MOV R28, R0 ;  /* 0x00000000001c9202 */ /* 0x000fe20000000f00 */
[----:B-1----:R-:W-:-:S10]  /*6410*/  DMUL R16, R12, UR4 ;  /* 0x000000040c107c28 */ /* 0x002fd40008000000 */
[----:B------:R-:W1:Y:S02]  /*6420*/  F2F.F32.F64 R16, R16 ;  /* 0x0000001000107310 */ /* 0x000e640000301000 */
[----:B01----:R-:W-:-:S07]  /*6430*/  FSEL R14, -R16, R16, !P0 ;  /* 0x00000010100e7208 */ /* 0x003fce0004000100 */
.L_x_60:
[----:B------:R-:W-:Y:S05]  /*6440*/  BSYNC.RECONVERGENT B0 ;  /* 0x0000000000007941 */ /* 0x000fea0003800200 */
.L_x_59:
[----:B------:R-:W-:Y:S01]  /*6450*/  FMUL R3, R14, R14 ;  /* 0x0000000e0e037220 */ /* 0x000fe20000400000 */
[C---:B------:R-:W-:Y:S01]  /*6460*/  LOP3.LUT R0, R28.reuse, 0x1, RZ, 0xc0, !PT ;  /* 0x000000011c007812 */ /* 0x040fe200078ec0ff */
[----:B------:R-:W0:Y:S01]  /*6470*/  LDC.64 R16, c[0x0][0x398] ;  /* 0x0000e600ff107b82 */ /* 0x000e220000000a00 */
        /* <DEDUP_REMOVED lines=10> */
[----:B------:R-:W-:Y:S01]  /*6520*/  FFMA R0, R3, R8, R0 ;  /* 0x0000000803007223 */ /* 0x000fe20000000000 */
[----:B0-----:R-:W-:Y:S01]  /*6530*/  IMAD.WIDE.U32 R16, R5, 0x4, R16 ;  /* 0x0000000405107825 */ /* 0x001fe200078e0010 */
[----:B------:R-:W0:Y:S03]  /*6540*/  LDC.64 R8, c[0x0][0x3e0] ;  /* 0x0000f800ff087b82 */ /* 0x000e260000000a00 */
[----:B------:R-:W-:-:S04]  /*6550*/  @P1 FADD R0, RZ, -R0 ;  /* 0x80000000ff001221 */ /* 0x000fc80000000000 */
[----:B------:R-:W-:-:S05]  /*6560*/  FFMA R13, R0, 7.6999996963422745466e-05, R27 ;  /* 0x38a17b0f000d7823 */ /* 0x000fca000000001b */
[----:B------:R1:W-:Y:S04]  /*6570*/  STG.E desc[UR6][R16.64], R13 ;  /* 0x0000000d10007986 */ /* 0x0003e8000c101906 */
[----:B------:R-:W2:Y:S01]  /*6580*/  LDG.E R10, desc[UR6][R18.64] ;  /* 0x00000006120a7981 */ /* 0x000ea2000c1e1900 */
[----:B0-----:R-:W-:-:S05]  /*6590*/  IMAD.WIDE.U32 R8, R5, 0x4, R8 ;  /* 0x0000000405087825 */ /* 0x001fca00078e0008 */
[----:B------:R1:W5:Y:S01]  /*65a0*/  LDG.E R0, desc[UR6][R8.64] ;  /* 0x0000000608007981 */ /* 0x000362000c1e1900 */
[----:B------:R-:W-:Y:S01]  /*65b0*/  IMAD.MOV.U32 R3, RZ, RZ, 0x3f800000 ;  /* 0x3f800000ff037424 */ /* 0x000fe200078e00ff */
[----:B------:R-:W-:Y:S01]  /*65c0*/  BSSY.RECONVERGENT B0, `(.L_x_62) ;  /* 0x0000047000007945 */ /* 0x000fe20003800200 */
[----:B------:R-:W-:Y:S02]  /*65d0*/  HFMA2 R5, -RZ, RZ, 1.875, 0 ;  /* 0x3f800000ff057431 */ /* 0x000fe400000001ff */
[----:B--2---:R-:W-:-:S04]  /*65e0*/  FMUL R10, R10, 0.017453292384743690491 ;  /* 0x3c8efa350a0a7820 */ /* 0x004fc80000400000 */
[C---:B------:R-:W-:Y:S01]  /*65f0*/  FFMA R2, R10.reuse, 28.934400558471679688, R3 ;  /* 0x41e779a70a027823 */ /* 0x040fe20000000003 */
[----:B------:R-:W-:-:S13]  /*6600*/  FSETP.NEU.AND P0, PT, R10, 1, PT ;  /* 0x3f8000000a00780b */ /* 0x000fda0003f0d000 */
[----:B-1----:R-:W-:Y:S05]  /*6610*/  @!P0 BRA `(.L_x_63) ;  /* 0x0000000400048947 */ /* 0x002fea0003800000 */
[----:B------:R-:W-:-:S13]  /*6620*/  FSETP.NAN.AND P0, PT, |R10|, |R10|, PT ;  /* 0x4000000a0a00720b */ /* 0x000fda0003f08200 */
[----:B------:R-:W-:Y:S01]  /*6630*/  @P0 FADD R5, R10, 2 ;  /* 0x400000000a050421 */ /* 0x000fe20000000000 */
[----:B------:R-:W-:Y:S06]  /*6640*/  @P0 BRA `(.L_x_63) ;  /* 0x0000000000f80947 */ /* 0x000fec0003800000 */
[C---:B------:R-:W-:Y:S01]  /*6650*/  FMUL R3, |R10|.reuse, 16777216 ;  /* 0x4b8000000a037820 */ /* 0x040fe20000400200 */
[----:B------:R-:W-:-:S04]  /*6660*/  FSETP.GEU.AND P0, PT, |R10|, 1.175494350822287508e-38, PT ;  /* 0x008000000a00780b */ /* 0x000fc80003f0e200 */
[----:B------:R-:W-:-:S04]  /*6670*/  FSEL R3, R3, |R10|, !P0 ;  /* 0x4000000a03037208 */ /* 0x000fc80004000000 */
[----:B------:R-:W-:-:S04]  /*6680*/  IADD3 R5, PT, PT, R3, -0x3f3504f3, RZ ;  /* 0xc0cafb0d03057810 */ /* 0x000fc80007ffe0ff */
[----:B------:R-:W-:Y:S02]  /*6690*/  LOP3.LUT R8, R5, 0xff800000, RZ, 0xc0, !PT ;  /* 0xff80000005087812 */ /* 0x000fe400078ec0ff */
[----:B------:R-:W-:Y:S02]  /*66a0*/  FSEL R5, RZ, -24, P0 ;  /* 0xc1c00000ff057808 */ /* 0x000fe40000000000 */
[-C--:B------:R-:W-:Y:S02]  /*66b0*/  IADD3 R3, PT, PT, R3, -R8.reuse, RZ ;  /* 0x8000000803037210 */ /* 0x080fe40007ffe0ff */
[----:B------:R-:W-:Y:S02]  /*66c0*/  I2FP.F32.S32 R8, R8 ;  /* 0x0000000800087245 */ /* 0x000fe40000201400 */
[----:B------:R-:W-:Y:S01]  /*66d0*/  FSETP.NEU.AND P0, PT, |R10|, +INF , PT ;  /* 0x7f8000000a00780b */ /* 0x000fe20003f0d200 */
[C---:B------:R-:W-:Y:S01]  /*66e0*/  FADD R7, R3.reuse, 1 ;  /* 0x3f80000003077421 */ /* 0x040fe20000000000 */
[----:B------:R-:W-:Y:S01]  /*66f0*/  FADD R12, R3, -1 ;  /* 0xbf800000030c7421 */ /* 0x000fe20000000000 */
[----:B------:R-:W-:Y:S01]  /*6700*/  FFMA R8, R8, 1.1920928955078125e-07, R5 ;  /* 0x3400000008087823 */ /* 0x000fe20000000005 */
[----:B------:R-:W-:-:S02]  /*6710*/  FSETP.NEU.AND P0, PT, R10, RZ, P0 ;  /* 0x000000ff0a00720b */ /* 0x000fc4000070d000 */
[----:B------:R-:W-:Y:S01]  /*6720*/  FADD R14, R12, R12 ;  /* 0x0000000c0c0e7221 */ /* 0x000fe20000000000 */
[----:B------:R-:W0:Y:S03]  /*6730*/  MUFU.RCP R7, R7 ;  /* 0x0000000700077308 */ /* 0x000e260000001000 */
[----:B0-----:R-:W-:Y:S01]  /*6740*/  FMUL R3, R7, R14 ;  /* 0x0000000e07037220 */ /* 0x001fe20000400000 */
[----:B------:R-:W-:-:S03]  /*6750*/  IMAD.MOV.U32 R14, RZ, RZ, 0x3a2c32e4 ;  /* 0x3a2c32e4ff0e7424 */ /* 0x000fc600078e00ff */
[----:B------:R-:W-:Y:S01]  /*6760*/  FADD R11, R12, -R3 ;  /* 0x800000030c0b7221 */ /* 0x000fe20000000000 */
[CC--:B------:R-:W-:Y:S01]  /*6770*/  FMUL R9, R3.reuse, R3.reuse ;  /* 0x0000000303097220 */ /* 0x0c0fe20000400000 */
[----:B------:R-:W-:Y:S02]  /*6780*/  FFMA R5, R3, 1.4426950216293334961, R8 ;  /* 0x3fb8aa3b03057823 */ /* 0x000fe40000000008 */
[----:B------:R-:W-:Y:S01]  /*6790*/  FADD R11, R11, R11 ;  /* 0x0000000b0b0b7221 */ /* 0x000fe20000000000 */
[C---:B------:R-:W-:Y:S01]  /*67a0*/  FFMA R14, R9.reuse, R14, 0.0032181653659790754318 ;  /* 0x3b52e7db090e7423 */ /* 0x040fe2000000000e */
[----:B------:R-:W-:Y:S02]  /*67b0*/  FADD R8, R8, -R5 ;  /* 0x8000000508087221 */ /* 0x000fe40000000000 */
[----:B------:R-:W-:Y:S01]  /*67c0*/  FFMA R12, R12, -R3, R11 ;  /* 0x800000030c0c7223 */ /* 0x000fe2000000000b */
[----:B------:R-:W-:Y:S01]  /*67d0*/  FFMA R14, R9, R14, 0.018033718690276145935 ;  /* 0x3c93bb73090e7423 */ /* 0x000fe2000000000e */
[----:B------:R-:W-:-:S02]  /*67e0*/  FFMA R11, R3, 1.4426950216293334961, R8 ;  /* 0x3fb8aa3b030b7823 */ /* 0x000fc40000000008 */
[----:B------:R-:W-:Y:S01]  /*67f0*/  FMUL R12, R7, R12 ;  /* 0x0000000c070c7220 */ /* 0x000fe20000400000 */
[----:B------:R-:W-:-:S03]  /*6800*/  FFMA R14, R9, R14, 0.12022458761930465698 ;  /* 0x3df6384f090e7423 */ /* 0x000fc6000000000e */
[----:B------:R-:W-:Y:S01]  /*6810*/  FFMA R8, R12, 1.4426950216293334961, R11 ;  /* 0x3fb8aa3b0c087823 */ /* 0x000fe2000000000b */
[----:B------:R-:W-:-:S03]  /*6820*/  FMUL R14, R9, R14 ;  /* 0x0000000e090e7220 */ /* 0x000fc60000400000 */
[----:B------:R-:W-:Y:S01]  /*6830*/  FFMA R9, R3, 1.9251366722983220825e-08, R8 ;  /* 0x32a55e3403097823 */ /* 0x000fe20000000008 */
[----:B------:R-:W-:-:S04]  /*6840*/  FMUL R7, R14, 3 ;  /* 0x404000000e077820 */ /* 0x000fc80000400000 */
[----:B------:R-:W-:-:S04]  /*6850*/  FFMA R7, R12, R7, R9 ;  /* 0x000000070c077223 */ /* 0x000fc80000000009 */
[----:B------:R-:W-:-:S04]  /*6860*/  FFMA R14, R3, R14, R7 ;  /* 0x0000000e030e7223 */ /* 0x000fc80000000007 */
[----:B------:R-:W-:-:S04]  /*6870*/  FADD R8, R5, R14 ;  /* 0x0000000e05087221 */ /* 0x000fc80000000000 */
[----:B------:R-:W-:Y:S01]  /*6880*/  FMUL R3, R8, 2 ;  /* 0x4000000008037820 */ /* 0x000fe20000400000 */
[----:B------:R-:W-:-:S03]  /*6890*/  FADD R5, -R5, R8 ;  /* 0x0000000805057221 */ /* 0x000fc60000000100 */
[----:B------:R-:W0:Y:S01]  /*68a0*/  FRND R12, R3 ;  /* 0x00000003000c7307 */ /* 0x000e220000201000 */
[----:B------:R-:W-:Y:S01]  /*68b0*/  FADD R5, R14, -R5 ;  /* 0x800000050e057221 */ /* 0x000fe20000000000 */
[----:B------:R-:W-:Y:S01]  /*68c0*/  FFMA R8, R8, 2, -R3 ;  /* 0x4000000008087823 */ /* 0x000fe20000000803 */
[----:B------:R-:W-:Y:S02]  /*68d0*/  MOV R14, 0x391fcb8e ;  /* 0x391fcb8e000e7802 */ /* 0x000fe40000000f00 */
[----:B------:R-:W-:Y:S01]  /*68e0*/  FSETP.GT.AND P2, PT, |R3|, 152, PT ;  /* 0x431800000300780b */ /* 0x000fe20003f44200 */
[----:B------:R-:W-:Y:S01]  /*68f0*/  FFMA R8, R5, 2, R8 ;  /* 0x4000000005087823 */ /* 0x000fe20000000008 */
[----:B0-----:R-:W-:Y:S01]  /*6900*/  FADD R5, R3, -R12 ;  /* 0x8000000c03057221 */ /* 0x001fe20000000000 */
[----:B------:R-:W-:-:S03]  /*6910*/  FSETP.GT.AND P1, PT, R12, RZ, PT ;  /* 0x000000ff0c00720b */ /* 0x000fc60003f24000 */
[----:B------:R-:W-:Y:S01]  /*6920*/  FADD R5, R5, R8 ;  /* 0x0000000805057221 */ /* 0x000fe20000000000 */
[----:B------:R-:W-:Y:S02]  /*6930*/  SEL R7, RZ, 0x83000000, P1 ;  /* 0x83000000ff077807 */ /* 0x000fe40000800000 */
[----:B------:R-:W-:Y:S01]  /*6940*/  FSETP.GEU.AND P1, PT, R3, RZ, PT ;  /* 0x000000ff0300720b */ /* 0x000fe20003f2e000 */
[----:B------:R-:W-:Y:S01]  /*6950*/  FFMA R8, R5, R14, 0.0013391353422775864601 ;  /* 0x3aaf85ed05087423 */ /* 0x000fe2000000000e */
[----:B------:R-:W-:-:S03]  /*6960*/  IADD3 R9, PT, PT, R7, 0x7f000000, RZ ;  /* 0x7f00000007097810 */ /* 0x000fc60007ffe0ff */
[C---:B------:R-:W-:Y:S02]  /*6970*/  FFMA R14, R5.reuse, R8, 0.0096188392490148544312 ;  /* 0x3c1d9856050e7423 */ /* 0x040fe40000000008 */
[----:B------:R0:W1:Y:S02]  /*6980*/  F2I.NTZ R8, R3 ;  /* 0x0000000300087305 */ /* 0x0000640000203100 */
[----:B------:R-:W-:-:S04]  /*6990*/  FFMA R14, R5, R14, 0.055503588169813156128 ;  /* 0x3d6357bb050e7423 */ /* 0x000fc8000000000e */
[----:B------:R-:W-:Y:S01]  /*69a0*/  FFMA R14, R5, R14, 0.24022644758224487305 ;  /* 0x3e75fdec050e7423 */ /* 0x000fe2000000000e */
[----:B0-----:R-:W-:-:S03]  /*69b0*/  @!P0 FADD R3, R10, R10 ;  /* 0x0000000a0a038221 */ /* 0x001fc60000000000 */
[----:B------:R-:W-:-:S04]  /*69c0*/  FFMA R14, R5, R14, 0.69314718246459960938 ;  /* 0x3f317218050e7423 */ /* 0x000fc8000000000e */
[----:B------:R-:W-:Y:S01]  /*69d0*/  FFMA R14, R5, R14, 1 ;  /* 0x3f800000050e7423 */ /* 0x000fe2000000000e */
[----:B-1----:R-:W-:Y:S02]  /*69e0*/  LEA R8, R8, -R7, 0x17 ;  /* 0x8000000708087211 */ /* 0x002fe400078eb8ff */
[----:B------:R-:W-:Y:S01]  /*69f0*/  FSEL R5, RZ, +INF , !P1 ;  /* 0x7f800000ff057808 */ /* 0x000fe20004800000 */
[----:B------:R-:W-:-:S04]  /*6a00*/  FMUL R9, R9, R14 ;  /* 0x0000000e09097220 */ /* 0x000fc80000400000 */
[----:B------:R-:W-:Y:S01]  /*6a10*/  @!P2 FMUL R5, R8, R9 ;  /* 0x000000090805a220 */ /* 0x000fe20000400000 */
[----:B------:R-:W-:-:S07]  /*6a20*/  @!P0 LOP3.LUT R5, R3, 0x7fffffff, RZ, 0xc0, !PT ;  /* 0x7fffffff03058812 */ /* 0x000fce00078ec0ff */
.L_x_63:
[----:B------:R-:W-:Y:S05]  /*6a30*/  BSYNC.RECONVERGENT B0 ;  /* 0x0000000000007941 */ /* 0x000fea0003800200 */
.L_x_62:
[C---:B------:R-:W-:Y:S01]  /*6a40*/  FFMA R12, R5.reuse, 277.3970947265625, R2 ;  /* 0x438ab2d4050c7823 */ /* 0x040fe20000000002 */
[----:B------:R-:W-:Y:S01]  /*6a50*/  IMAD.MOV.U32 R7, RZ, RZ, 0x3f8fbe77 ;  /* 0x3f8fbe77ff077424 */ /* 0x000fe200078e00ff */
[----:B------:R-:W-:Y:S01]  /*6a60*/  I2FP.F32.U32 R3, R26 ;  /* 0x0000001a00037245 */ /* 0x000fe20000201000 */
[----:B-----5:R-:W-:Y:S01]  /*6a70*/  FADD R0, R0, -1 ;  /* 0xbf80000000007421 */ /* 0x020fe20000000000 */
[----:B------:R-:W0:Y:S01]  /*6a80*/  MUFU.RCP R8, R12 ;  /* 0x0000000c00087308 */ /* 0x000e220000001000 */
[----:B------:R-:W-:Y:S01]  /*6a90*/  FFMA R2, R10, R7, 0.1594000011682510376 ;  /* 0x3e2339c10a027423 */ /* 0x000fe20000000007 */
[----:B------:R-:W-:Y:S01]  /*6aa0*/  BSSY.RECONVERGENT B2, `(.L_x_64) ;  /* 0x000000f000027945 */ /* 0x000fe20003800200 */
[----:B------:R-:W-:Y:S02]  /*6ab0*/  FMUL R0, R0, R3 ;  /* 0x0000000300007220 */ /* 0x000fe40000400000 */
[----:B------:R-:W-:-:S03]  /*6ac0*/  FFMA R3, R5, 0.065655998885631561279, R2 ;  /* 0x3d8676a705037823 */ /* 0x000fc60000000002 */
[----:B------:R-:W-:Y:S08]  /*6ad0*/  F2I.TRUNC.NTZ R7, R0 ;  /* 0x0000000000077305 */ /* 0x000ff0000020f100 */
[----:B------:R-:W1:Y:S01]  /*6ae0*/  FCHK P0, R3, R12 ;  /* 0x0000000c03007302 */ /* 0x000e620000000000 */
[----:B0-----:R-:W-:-:S04]  /*6af0*/  FFMA R9, -R12, R8, 1 ;  /* 0x3f8000000c097423 */ /* 0x001fc80000000108 */
[----:B------:R-:W-:-:S04]  /*6b00*/  FFMA R8, R8, R9, R8 ;  /* 0x0000000908087223 */ /* 0x000fc80000000008 */
[----:B------:R-:W-:-:S04]  /*6b10*/  FFMA R5, R3, R8, RZ ;  /* 0x0000000803057223 */ /* 0x000fc800000000ff */
[----:B------:R-:W-:-:S04]  /*6b20*/  FFMA R2, -R12, R5, R3 ;  /* 0x000000050c027223 */ /* 0x000fc80000000103 */
[----:B------:R-:W-:Y:S01]  /*6b30*/  FFMA R5, R8, R2, R5 ;  /* 0x0000000208057223 */ /* 0x000fe20000000005 */
[----:B-1----:R-:W-:Y:S06]  /*6b40*/  @!P0 BRA `(.L_x_65) ;  /* 0x0000000000108947 */ /* 0x002fec0003800000 */
[----:B------:R-:W-:Y:S02]  /*6b50*/  MOV R0, R12 ;  /* 0x0000000c00007202 */ /* 0x000fe40000000f00 */
[----:B------:R-:W-:-:S07]  /*6b60*/  MOV R2, 0x6b80 ;  /* 0x00006b8000027802 */ /* 0x000fce0000000f00 */
[----:B------:R-:W-:Y:S05]  /*6b70*/  CALL.REL.NOINC `($__internal_2_$__cuda_sm3x_div_rn_noftz_f32_slowpath) ;  /* 0x000000ec00707944 */ /* 0x000fea0003c00000 */
[----:B------:R-:W-:-:S07]  /*6b80*/  MOV R5, R0 ;  /* 0x0000000000057202 */ /* 0x000fce0000000f00 */
.L_x_65:
[----:B------:R-:W-:Y:S05]  /*6b90*/  BSYNC.RECONVERGENT B2 ;  /* 0x0000000000027941 */ /* 0x000fea0003800200 */
.L_x_64:
[----:B------:R-:W-:Y:S01]  /*6ba0*/  FFMA R5, R5, 0.061358999460935592651, R10 ;  /* 0x3d7b539305057823 */ /* 0x000fe2000000000a */
[----:B------:R-:W0:Y:S01]  /*6bb0*/  LDC.64 R26, c[0x0][0x418] ;  /* 0x00010600ff1a7b82 */ /* 0x000e220000000a00 */
[----:B------:R-:W-:Y:S02]  /*6bc0*/  BSSY.RECONVERGENT B0, `(.L_x_66) ;  /* 0x000004a000007945 */ /* 0x000fe40003800200 */
[----:B------:R-:W-:-:S05]  /*6bd0*/  FMUL R5, R5, 57.2957763671875 ;  /* 0x42652ee005057820 */ /* 0x000fca0000400000 */
[----:B------:R-:W-:-:S04]  /*6be0*/  FSETP.GEU.AND P0, PT, R5, RZ, PT ;  /* 0x000000ff0500720b */ /* 0x000fc80003f0e000 */
[----:B------:R-:W-:Y:S01]  /*6bf0*/  FSEL R11, R5, RZ, P0 ;  /* 0x000000ff050b7208 */ /* 0x000fe20000000000 */
[----:B------:R-:W-:-:S04]  /*6c00*/  HFMA2 R5, -RZ, RZ, 1.875, 0 ;  /* 0x3f800000ff057431 */ /* 0x000fc800000001ff */
[----:B------:R-:W-:-:S05]  /*6c10*/  FADD R0, R11, 6.0799498558044433594 ;  /* 0x40c28ef30b007421 */ /* 0x000fca0000000000 */
[----:B------:R-:W-:-:S13]  /*6c20*/  FSETP.NEU.AND P0, PT, R0, 1, PT ;  /* 0x3f8000000000780b */ /* 0x000fda0003f0d000 */
[----:B------:R-:W-:Y:S05]  /*6c30*/  @!P0 BRA `(.L_x_67) ;  /* 0x0000000400088947 */ /* 0x000fea0003800000 */
[----:B------:R-:W-:-:S13]  /*6c40*/  FSETP.NAN.AND P0, PT, |R0|, |R0|, PT ;  /* 0x400000000000720b */ /* 0x000fda0003f08200 */
[----:B------:R-:W-:Y:S01]  /*6c50*/  @P0 FADD R5, R0, -1.6363999843597412109 ;  /* 0xbfd1758e00050421 */ /* 0x000fe20000000000 */
[----:B------:R-:W-:Y:S06]  /*6c60*/  @P0 BRA `(.L_x_67) ;  /* 0x0000000000fc0947 */ /* 0x000fec0003800000 */
[C---:B------:R-:W-:Y:S01]  /*6c70*/  FMUL R3, |R0|.reuse, 16777216 ;  /* 0x4b80000000037820 */ /* 0x040fe20000400200 */
[C---:B------:R-:W-:Y:S02]  /*6c80*/  FSETP.GEU.AND P0, PT, |R0|.reuse, 1.175494350822287508e-38, PT ;  /* 0x008000000000780b */ /* 0x040fe40003f0e200 */
[----:B------:R-:W-:Y:S02]  /*6c90*/  MOV R29, 0x3a2c32e4 ;  /* 0x3a2c32e4001d7802 */ /* 0x000fe40000000f00 */
[----:B------:R-:W-:Y:S02]  /*6ca0*/  FSEL R3, R3, |R0|, !P0 ;  /* 0x4000000003037208 */ /* 0x000fe40004000000 */
[----:B------:R-:W-:Y:S02]  /*6cb0*/  FSEL R8, RZ, -24, P0 ;  /* 0xc1c00000ff087808 */ /* 0x000fe40000000000 */
[----:B------:R-:W-:Y:S01]  /*6cc0*/  FSETP.NEU.AND P0, PT, |R0|, +INF , PT ;  /* 0x7f8000000000780b */ /* 0x000fe20003f0d200 */
[----:B------:R-:W-:-:S03]  /*6cd0*/  VIADD R2, R3, 0xc0cafb0d ;  /* 0xc0cafb0d03027836 */ /* 0x000fc60000000000 */
[----:B------:R-:W-:Y:S02]  /*6ce0*/  FSETP.NEU.AND P0, PT, R0, RZ, P0 ;  /* 0x000000ff0000720b */ /* 0x000fe4000070d000 */
[----:B------:R-:W-:-:S04]  /*6cf0*/  LOP3.LUT R2, R2, 0xff800000, RZ, 0xc0, !PT ;  /* 0xff80000002027812 */ /* 0x000fc800078ec0ff */
[----:B------:R-:W-:-:S05]  /*6d00*/  IADD3 R3, PT, PT, R3, -R2, RZ ;  /* 0x8000000203037210 */ /* 0x000fca0007ffe0ff */
[C---:B------:R-:W-:Y:S01]  /*6d10*/  FADD R5, R3.reuse, 1 ;  /* 0x3f80000003057421 */ /* 0x040fe20000000000 */
[----:B------:R-:W-:Y:S01]  /*6d20*/  FADD R15, R3, -1 ;  /* 0xbf800000030f7421 */ /* 0x000fe20000000000 */
[----:B------:R-:W-:Y:S01]  /*6d30*/  I2FP.F32.S32 R3, R2 ;  /* 0x0000000200037245 */ /* 0x000fe20000201400 */
[----:B------:R-:W-:Y:S02]  /*6d40*/  @!P0 FADD R0, R0, R0 ;  /* 0x0000000000008221 */ /* 0x000fe40000000000 */
[----:B------:R-:W-:Y:S01]  /*6d50*/  FADD R12, R15, R15 ;  /* 0x0000000f0f0c7221 */ /* 0x000fe20000000000 */
[----:B------:R-:W1:Y:S01]  /*6d60*/  MUFU.RCP R5, R5 ;  /* 0x0000000500057308 */ /* 0x000e620000001000 */
[----:B------:R-:W-:Y:S01]  /*6d70*/  FFMA R9, R3, 1.1920928955078125e-07, R8 ;  /* 0x3400000003097823 */ /* 0x000fe20000000008 */
[----:B------:R-:W-:Y:S01]  /*6d80*/  @!P0 LOP3.LUT R0, R0, 0x7fffffff, RZ, 0xc0, !PT ;  /* 0x7fffffff00008812 */ /* 0x000fe200078ec0ff */
[----:B-1----:R-:W-:-:S04]  /*6d90*/  FMUL R2, R5, R12 ;  /* 0x0000000c05027220 */ /* 0x002fc80000400000 */
        /* <DEDUP_REMOVED lines=12> */
[----:B------:R-:W-:Y:S01]  /*6e60*/  FMUL R29, R8, R29 ;  /* 0x0000001d081d7220 */ /* 0x000fe20000400000 */
[----:B------:R-:W-:Y:S02]  /*6e70*/  HFMA2 R8, -RZ, RZ, 0.64013671875, -15.109375 ;  /* 0x391fcb8eff087431 */ /* 0x000fe400000001ff */
[----:B------:R-:W-:Y:S01]  /*6e80*/  FFMA R9, R2, 1.9251366722983220825e-08, R9 ;  /* 0x32a55e3402097823 */ /* 0x000fe20000000009 */
[----:B------:R-:W-:-:S04]  /*6e90*/  FMUL R5, R29, 3 ;  /* 0x404000001d057820 */ /* 0x000fc80000400000 */
[----:B------:R-:W-:-:S04]  /*6ea0*/  FFMA R12, R12, R5, R9 ;  /* 0x000000050c0c7223 */ /* 0x000fc80000000009 */
[----:B------:R-:W-:-:S04]  /*6eb0*/  FFMA R12, R2, R29, R12 ;  /* 0x0000001d020c7223 */ /* 0x000fc8000000000c */
[----:B------:R-:W-:-:S04]  /*6ec0*/  FADD R5, R3, R12 ;  /* 0x0000000c03057221 */ /* 0x000fc80000000000 */
[----:B------:R-:W-:Y:S01]  /*6ed0*/  FMUL R2, R5, -1.6363999843597412109 ;  /* 0xbfd1758e05027820 */ /* 0x000fe20000400000 */
[----:B------:R-:W-:-:S03]  /*6ee0*/  FADD R3, -R3, R5 ;  /* 0x0000000503037221 */ /* 0x000fc60000000100 */
[----:B------:R-:W1:Y:S01]  /*6ef0*/  FRND R9, R2 ;  /* 0x0000000200097307 */ /* 0x000e620000201000 */
[----:B------:R-:W-:Y:S01]  /*6f00*/  FADD R12, R12, -R3 ;  /* 0x800000030c0c7221 */ /* 0x000fe20000000000 */
[----:B------:R-:W-:Y:S01]  /*6f10*/  FFMA R5, R5, -1.6363999843597412109, -R2 ;  /* 0xbfd1758e05057823 */ /* 0x000fe20000000802 */
[----:B------:R-:W-:-:S03]  /*6f20*/  FSETP.GEU.AND P2, PT, R2, RZ, PT ;  /* 0x000000ff0200720b */ /* 0x000fc60003f4e000 */
[----:B------:R-:W-:Y:S01]  /*6f30*/  FFMA R12, R12, -1.6363999843597412109, R5 ;  /* 0xbfd1758e0c0c7823 */ /* 0x000fe20000000005 */
[----:B-1----:R-:W-:Y:S01]  /*6f40*/  FADD R3, R2, -R9 ;  /* 0x8000000902037221 */ /* 0x002fe20000000000 */
[----:B------:R-:W-:-:S03]  /*6f50*/  FSETP.GT.AND P1, PT, R9, RZ, PT ;  /* 0x000000ff0900720b */ /* 0x000fc60003f24000 */
[----:B------:R-:W-:Y:S01]  /*6f60*/  FADD R3, R3, R12 ;  /* 0x0000000c03037221 */ /* 0x000fe20000000000 */
[----:B------:R-:W-:Y:S02]  /*6f70*/  SEL R5, RZ, 0x83000000, P1 ;  /* 0x83000000ff057807 */ /* 0x000fe40000800000 */
[----:B------:R-:W-:Y:S01]  /*6f80*/  FSETP.GT.AND P1, PT, |R2|, 152, PT ;  /* 0x431800000200780b */ /* 0x000fe20003f24200 */
[----:B------:R-:W-:Y:S02]  /*6f90*/  FFMA R8, R3, R8, 0.0013391353422775864601 ;  /* 0x3aaf85ed03087423 */ /* 0x000fe40000000008 */
[----:B------:R-:W-:Y:S02]  /*6fa0*/  VIADD R9, R5, 0x7f000000 ;  /* 0x7f00000005097836 */ /* 0x000fe40000000000 */
[C---:B------:R-:W-:Y:S02]  /*6fb0*/  FFMA R12, R3.reuse, R8, 0.0096188392490148544312 ;  /* 0x3c1d9856030c7423 */ /* 0x040fe40000000008 */
[----:B------:R-:W1:Y:S02]  /*6fc0*/  F2I.NTZ R8, R2 ;  /* 0x0000000200087305 */ /* 0x000e640000203100 */
[----:B------:R-:W-:-:S04]  /*6fd0*/  FFMA R12, R3, R12, 0.055503588169813156128 ;  /* 0x3d6357bb030c7423 */ /* 0x000fc8000000000c */
[----:B------:R-:W-:-:S04]  /*6fe0*/  FFMA R12, R3, R12, 0.24022644758224487305 ;  /* 0x3e75fdec030c7423 */ /* 0x000fc8000000000c */
[----:B------:R-:W-:-:S04]  /*6ff0*/  FFMA R12, R3, R12, 0.69314718246459960938 ;  /* 0x3f317218030c7423 */ /* 0x000fc8000000000c */
[----:B------:R-:W-:Y:S01]  /*7000*/  FFMA R12, R3, R12, 1 ;  /* 0x3f800000030c7423 */ /* 0x000fe2000000000c */
[----:B-1----:R-:W-:Y:S02]  /*7010*/  LEA R8, R8, -R5, 0x17 ;  /* 0x8000000508087211 */ /* 0x002fe400078eb8ff */
[----:B------:R-:W-:Y:S01]  /*7020*/  FSEL R5, RZ, +INF , !P2 ;  /* 0x7f800000ff057808 */ /* 0x000fe20005000000 */
[----:B------:R-:W-:-:S04]  /*7030*/  FMUL R9, R9, R12 ;  /* 0x0000000c09097220 */ /* 0x000fc80000400000 */
[----:B------:R-:W-:Y:S01]  /*7040*/  @!P1 FMUL R5, R8, R9 ;  /* 0x0000000908059220 */ /* 0x000fe20000400000 */
[----:B------:R-:W-:-:S07]  /*7050*/  @!P0 LOP3.LUT R5, R0, 0x7f800000, RZ, 0x3c, !PT ;  /* 0x7f80000000058812 */ /* 0x000fce00078e3cff */
.L_x_67:
[----:B------:R-:W-:Y:S05]  /*7060*/  BSYNC.RECONVERGENT B0 ;  /* 0x0000000000007941 */ /* 0x000fea0003800200 */
.L_x_66:
[----:B------:R-:W1:Y:S01]  /*7070*/  LDCU.64 UR4, c[0x0][0x3f0] ;  /* 0x00007e00ff0477ac */ /* 0x000e620008000a00 */
[----:B0-----:R-:W2:Y:S01]  /*7080*/  LDG.E R0, desc[UR6][R26.64] ;  /* 0x000000061a007981 */ /* 0x001ea2000c1e1900 */
[----:B-1----:R-:W-:-:S04]  /*7090*/  LEA R14, P0, R6, UR4, 0x2 ;  /* 0x00000004060e7c11 */ /* 0x002fc8000f8010ff */
[----:B------:R-:W-:-:S05]  /*70a0*/  LEA.HI.X R15, R6, UR5, RZ, 0x2, P0 ;  /* 0x00000005060f7c11 */ /* 0x000fca00080f14ff */
[----:B------:R-:W3:Y:S01]  /*70b0*/  LDG.E R3, desc[UR6][R14.64] ;  /* 0x000000060e037981 */ /* 0x000ee2000c1e1900 */
[----:B------:R-:W-:Y:S01]  /*70c0*/  BSSY.RECONVERGENT B2, `(.L_x_68) ;  /* 0x000000d000027945 */ /* 0x000fe20003800200 */
[----:B--2---:R-:W0:Y:S02]  /*70d0*/  MUFU.RCP R9, R0 ;  /* 0x0000000000097308 */ /* 0x004e240000001000 */
[----:B0-----:R-:W-:-:S04]  /*70e0*/  FFMA R2, -R0, R9, 1 ;  /* 0x3f80000000027423 */ /* 0x001fc80000000109 */
[----:B------:R-:W-:Y:S02]  /*70f0*/  FFMA R2, R9, R2, R9 ;  /* 0x0000000209027223 */ /* 0x000fe40000000009 */
[----:B---3--:R-:W0:Y:S02]  /*7100*/  FCHK P0, -R3, R0 ;  /* 0x0000000003007302 */ /* 0x008e240000000100 */
[----:B------:R-:W-:-:S04]  /*7110*/  FFMA R9, -R3, R2, RZ ;  /* 0x0000000203097223 */ /* 0x000fc800000001ff */
[----:B------:R-:W-:-:S04]  /*7120*/  FFMA R8, -R0, R9, -R3 ;  /* 0x0000000900087223 */ /* 0x000fc80000000903 */
[----:B------:R-:W-:Y:S01]  /*7130*/  FFMA R9, R2, R8, R9 ;  /* 0x0000000802097223 */ /* 0x000fe20000000009 */
[----:B0-----:R-:W-:Y:S06]  /*7140*/  @!P0 BRA `(.L_x_69) ;  /* 0x0000000000108947 */ /* 0x001fec0003800000 */
[----:B------:R-:W-:Y:S01]  /*7150*/  FADD R3, -R3, -RZ ;  /* 0x800000ff03037221 */ /* 0x000fe20000000100 */
[----:B------:R-:W-:-:S07]  /*7160*/  MOV R2, 0x7180 ;  /* 0x0000718000027802 */ /* 0x000fce0000000f00 */
[----:B------:R-:W-:Y:S05]  /*7170*/  CALL.REL.NOINC `($__internal_2_$__cuda_sm3x_div_rn_noftz_f32_slowpath) ;  /* 0x000000e400f07944 */ /* 0x000fea0003c00000 */
[----:B------:R-:W-:-:S07]  /*7180*/  MOV R9, R0 ;  /* 0x0000000000097202 */ /* 0x000fce0000000f00 */
.L_x_69:
[----:B------:R-:W-:Y:S05]  /*7190*/  BSYNC.RECONVERGENT B2 ;  /* 0x0000000000027941 */ /* 0x000fea0003800200 */
.L_x_68:
[----:B------:R-:W-:Y:S01]  /*71a0*/  FMUL R11, R11, 0.017453292384743690491 ;  /* 0x3c8efa350b0b7820 */ /* 0x000fe20000400000 */
[----:B------:R-:W-:Y:S03]  /*71b0*/  BSSY.RECONVERGENT B0, `(.L_x_70) ;  /* 0x0000040000007945 */ /* 0x000fe60003800200 */
[C---:B------:R-:W-:Y:S01]  /*71c0*/  FMUL R0, R11.reuse, 0.63661974668502807617 ;  /* 0x3f22f9830b007820 */ /* 0x040fe20000400000 */
[----:B------:R-:W-:-:S05]  /*71d0*/  FSETP.GE.AND P0, PT, |R11|, 105615, PT ;  /* 0x47ce47800b00780b */ /* 0x000fca0003f06200 */
[----:B------:R-:W0:Y:S02]  /*71e0*/  F2I.NTZ R0, R0 ;  /* 0x0000000000007305 */ /* 0x000e240000203100 */
[----:B0-----:R-:W-:-:S05]  /*71f0*/  I2FP.F32.S32 R2, R0 ;  /* 0x0000000000027245 */ /* 0x001fca0000201400 */
[----:B------:R-:W-:-:S04]  /*7200*/  FFMA R3, R2, -1.5707962512969970703, R11 ;  /* 0xbfc90fda02037823 */ /* 0x000fc8000000000b */
[----:B------:R-:W-:-:S04]  /*7210*/  FFMA R3, R2, -7.5497894158615963534e-08, R3 ;  /* 0xb3a2216802037823 */ /* 0x000fc80000000003 */
[----:B------:R-:W-:Y:S01]  /*7220*/  FFMA R2, R2, -5.3903029534742383927e-15, R3 ;  /* 0xa7c234c502027823 */ /* 0x000fe20000000003 */
        /* <DEDUP_REMOVED lines=12> */
.L_x_72:
        /* <DEDUP_REMOVED lines=32> */
[----:B------:R-:W-:Y:S02]  /*74f0*/  LOP3.LUT R11, R2, R11, RZ, 0x3c, !PT ;  /* 0x0000000b020b7212 */ /* 0x000fe400078e3cff */
[C---:B------:R-:W-:Y:S02]  /*7500*/  LOP3.LUT R26, R8.reuse, R3, RZ, 0x3c, !PT ;  /* 0x00000003081a7212 */ /* 0x040fe400078e3cff */
[----:B------:R-:W-:Y:S02]  /*7510*/  LOP3.LUT R27, R8, R2, RZ, 0x3c, !PT ;  /* 0x00000002081b7212 */ /* 0x000fe400078e3cff */
[----:B------:R-:W-:Y:S02]  /*7520*/  SHF.R.U32.HI R3, RZ, 0x1e, R0 ;  /* 0x0000001eff037819 */ /* 0x000fe40000011600 */
[----:B------:R-:W-:Y:S02]  /*7530*/  ISETP.GE.AND P1, PT, R11, RZ, PT ;  /* 0x000000ff0b00720c */ /* 0x000fe40003f26270 */
[----:B------:R-:W1:Y:S01]  /*7540*/  I2F.F64.S64 R26, R26 ;  /* 0x0000001a001a7312 */ /* 0x000e620000301c00 */
[----:B------:R-:W-:-:S05]  /*7550*/  LEA.HI R0, R2, R3, RZ, 0x1 ;  /* 0x0000000302007211 */ /* 0x000fca00078f08ff */
[----:B------:R-:W-:-:S05]  /*7560*/  IMAD.MOV R2, RZ, RZ, -R0 ;  /* 0x000000ffff027224 */ /* 0x000fca00078e0a00 */
[----:B------:R-:W-:Y:S01]  /*7570*/  @!P0 MOV R0, R2 ;  /* 0x0000000200008202 */ /* 0x000fe20000000f00 */
[----:B-1----:R-:W-:-:S10]  /*7580*/  DMUL R28, R26, UR4 ;  /* 0x000000041a1c7c28 */ /* 0x002fd40008000000 */
[----:B------:R-:W1:Y:S02]  /*7590*/  F2F.F32.F64 R28, R28 ;  /* 0x0000001c001c7310 */ /* 0x000e640000301000 */
[----:B01----:R-:W-:-:S07]  /*75a0*/  FSEL R2, -R28, R28, !P1 ;  /* 0x0000001c1c027208 */ /* 0x003fce0004800100 */
.L_x_71:
[----:B------:R-:W-:Y:S05]  /*75b0*/  BSYNC.RECONVERGENT B0 ;  /* 0x0000000000007941 */ /* 0x000fea0003800200 */
.L_x_70:
[----:B------:R-:W-:Y:S02]  /*75c0*/  HFMA2 R8, -RZ, RZ, 0.487060546875, -0.0625 ;  /* 0x37cbac00ff087431 */ /* 0x000fe400000001ff */
[----:B------:R-:W-:Y:S01]  /*75d0*/  FMUL R3, R2, R2 ;  /* 0x0000000202037220 */ /* 0x000fe20000400000 */
[C---:B------:R-:W-:Y:S01]  /*75e0*/  LOP3.LUT R11, R0.reuse, 0x1, RZ, 0xc0, !PT ;  /* 0x00000001000b7812 */ /* 0x040fe200078ec0ff */
[----:B------:R-:W-:Y:S01]  /*75f0*/  BSSY.RECONVERGENT B2, `(.L_x_73) ;  /* 0x0000026000027945 */ /* 0x000fe20003800200 */
[----:B------:R-:W-:Y:S02]  /*7600*/  MOV R12, 0x3d2aaabb ;  /* 0x3d2aaabb000c7802 */ /* 0x000fe40000000f00 */
[----:B------:R-:W-:Y:S01]  /*7610*/  ISETP.NE.U32.AND P0, PT, R11, 0x1, PT ;  /* 0x000000010b00780c */ /* 0x000fe20003f05070 */
[----:B------:R-:W-:Y:S01]  /*7620*/  IMAD.MOV.U32 R11, RZ, RZ, 0x3effffff ;  /* 0x3effffffff0b7424 */ /* 0x000fe200078e00ff */
[----:B------:R-:W-:Y:S01]  /*7630*/  LOP3.LUT P1, RZ, R0, 0x2, RZ, 0xc0, !PT ;  /* 0x0000000200ff7812 */ /* 0x000fe2000782c0ff */
[----:B------:R-:W-:Y:S01]  /*7640*/  FFMA R8, R3, R8, -0.0013887860113754868507 ;  /* 0xbab607ed03087423 */ /* 0x000fe20000000008 */
[----:B------:R-:W-:-:S02]  /*7650*/  FSEL R12, R12, 0.0083327032625675201416, !P0 ;  /* 0x3c0885e40c0c7808 */ /* 0x000fc40004000000 */
[----:B------:R-:W-:Y:S01]  /*7660*/  FSEL R0, R2, 1, P0 ;  /* 0x3f80000002007808 */ /* 0x000fe20000000000 */
[----:B------:R-:W-:Y:S01]  /*7670*/  HFMA2 R2, -RZ, RZ, 0.96630859375, -0.0022525787353515625 ;  /* 0x3bbb989dff027431 */ /* 0x000fe200000001ff */
[----:B------:R-:W-:Y:S02]  /*7680*/  FSEL R8, R8, -0.00019574658654164522886, !P0 ;  /* 0xb94d415308087808 */ /* 0x000fe40004000000 */
[----:B------:R-:W-:-:S03]  /*7690*/  FSEL R11, -R11, -0.16666662693023681641, !P0 ;  /* 0xbe2aaaa80b0b7808 */ /* 0x000fc60004000100 */
[----:B------:R-:W-:-:S04]  /*76a0*/  FFMA R8, R3, R8, R12 ;  /* 0x0000000803087223 */ /* 0x000fc8000000000c */
[----:B------:R-:W-:Y:S01]  /*76b0*/  FFMA R8, R3, R8, R11 ;  /* 0x0000000803087223 */ /* 0x000fe2000000000b */
[----:B------:R-:W-:Y:S01]  /*76c0*/  MOV R11, 0x437c0000 ;  /* 0x437c0000000b7802 */ /* 0x000fe20000000f00 */
[----:B------:R-:W-:Y:S01]  /*76d0*/  FFMA.SAT R2, R9, R2, 0.5 ;  /* 0x3f00000009027423 */ /* 0x000fe20000002002 */
[----:B------:R-:W-:-:S03]  /*76e0*/  FFMA R3, R3, R0, RZ ;  /* 0x0000000003037223 */ /* 0x000fc600000000ff */
[----:B------:R-:W-:Y:S01]  /*76f0*/  FFMA.RM R2, R2, R11, 12582913 ;  /* 0x4b40000102027423 */ /* 0x000fe2000000400b */
[----:B------:R-:W-:-:S03]  /*7700*/  FFMA R0, R3, R8, R0 ;  /* 0x0000000803007223 */ /* 0x000fc60000000000 */
[C---:B------:R-:W-:Y:S01]  /*7710*/  FADD R8, R2.reuse, -12583039 ;  /* 0xcb40007f02087421 */ /* 0x040fe20000000000 */
[----:B------:R-:W-:Y:S01]  /*7720*/  @P1 FADD R0, RZ, -R0 ;  /* 0x80000000ff001221 */ /* 0x000fe20000000000 */
[----:B------:R-:W-:Y:S02]  /*7730*/  SHF.L.U32 R2, R2, 0x17, RZ ;  /* 0x0000001702027819 */ /* 0x000fe400000006ff */
[----:B------:R-:W-:Y:S01]  /*7740*/  FFMA R8, R9, 1.4426950216293334961, -R8 ;  /* 0x3fb8aa3b09087823 */ /* 0x000fe20000000808 */
[----:B------:R-:W-:-:S03]  /*7750*/  FFMA R12, R5, 0.50572001934051513672, R0 ;  /* 0x3f0176de050c7823 */ /* 0x000fc60000000000 */
[----:B------:R-:W-:Y:S01]  /*7760*/  FFMA R8, R9, 1.925963033500011079e-08, R8 ;  /* 0x32a5706009087823 */ /* 0x000fe20000000008 */
[----:B------:R-:W0:Y:S08]  /*7770*/  MUFU.RCP R0, R12 ;  /* 0x0000000c00007308 */ /* 0x000e300000001000 */
[----:B------:R-:W1:Y:S01]  /*7780*/  MUFU.EX2 R3, R8 ;  /* 0x0000000800037308 */ /* 0x000e620000000800 */
[----:B0-----:R-:W-:-:S04]  /*7790*/  FFMA R5, -R12, R0, 1 ;  /* 0x3f8000000c057423 */ /* 0x001fc80000000100 */
[----:B------:R-:W-:Y:S01]  /*77a0*/  FFMA R0, R0, R5, R0 ;  /* 0x0000000500007223 */ /* 0x000fe20000000000 */
[----:B-1----:R-:W-:-:S04]  /*77b0*/  FMUL R3, R3, R2 ;  /* 0x0000000203037220 */ /* 0x002fc80000400000 */
[----:B------:R-:W0:Y:S01]  /*77c0*/  FCHK P0, R3, R12 ;  /* 0x0000000c03007302 */ /* 0x000e220000000000 */
[----:B------:R-:W-:-:S04]  /*77d0*/  FFMA R27, R3, R0, RZ ;  /* 0x00000000031b7223 */ /* 0x000fc800000000ff */
[----:B------:R-:W-:-:S04]  /*77e0*/  FFMA R2, -R12, R27, R3 ;  /* 0x0000001b0c027223 */ /* 0x000fc80000000103 */
[----:B------:R-:W-:Y:S01]  /*77f0*/  FFMA R27, R0, R2, R27 ;  /* 0x00000002001b7223 */ /* 0x000fe2000000001b */
[----:B0-----:R-:W-:Y:S06]  /*7800*/  @!P0 BRA `(.L_x_74) ;  /* 0x0000000000108947 */ /* 0x001fec0003800000 */
[----:B------:R-:W-:Y:S01]  /*7810*/  IMAD.MOV.U32 R0, RZ, RZ, R12 ;  /* 0x000000ffff007224 */ /* 0x000fe200078e000c */
[----:B------:R-:W-:-:S07]  /*7820*/  MOV R2, 0x7840 ;  /* 0x0000784000027802 */ /* 0x000fce0000000f00 */
[----:B------:R-:W-:Y:S05]  /*7830*/  CALL.REL.NOINC `($__internal_2_$__cuda_sm3x_div_rn_noftz_f32_slowpath) ;  /* 0x000000e000407944 */ /* 0x000fea0003c00000 */
[----:B------:R-:W-:-:S07]  /*7840*/  MOV R27, R0 ;  /* 0x00000000001b7202 */ /* 0x000fce0000000f00 */
.L_x_74:
[----:B------:R-:W-:Y:S05]  /*7850*/  BSYNC.RECONVERGENT B2 ;  /* 0x0000000000027941 */ /* 0x000fea0003800200 */
.L_x_73:
[----:B------:R-:W-:Y:S01]  /*7860*/  FSETP.GTU.AND P0, PT, R27, 20, PT ;  /* 0x41a000001b00780b */ /* 0x000fe20003f0c000 */
[----:B------:R-:W-:-:S12]  /*7870*/  BSSY.RECONVERGENT B0, `(.L_x_75) ;  /* 0x0000097000007945 */ /* 0x000fd80003800200 */
[----:B------:R-:W-:Y:S05]  /*7880*/  @P0 BRA `(.L_x_76) ;  /* 0x00000008004c0947 */ /* 0x000fea0003800000 */
[C---:B------:R-:W-:Y:S01]  /*7890*/  FMUL R0, |R27|.reuse, 16777216 ;  /* 0x4b8000001b007820 */ /* 0x040fe20000400200 */
[C---:B------:R-:W-:Y:S01]  /*78a0*/  FSETP.GEU.AND P0, PT, |R27|.reuse, 1.175494350822287508e-38, PT ;  /* 0x008000001b00780b */ /* 0x040fe20003f0e200 */
[----:B------:R-:W-:Y:S01]  /*78b0*/  IMAD.MOV.U32 R26, RZ, RZ, 0x3a2c32e4 ;  /* 0x3a2c32e4ff1a7424 */ /* 0x000fe200078e00ff */
[----:B------:R-:W-:Y:S01]  /*78c0*/  FSETP.NEU.AND P1, PT, R27, 1, PT ;  /* 0x3f8000001b00780b */ /* 0x000fe20003f2d000 */
[----:B------:R-:W-:Y:S01]  /*78d0*/  BSSY.RECONVERGENT B1, `(.L_x_77) ;  /* 0x0000059000017945 */ /* 0x000fe20003800200 */
[----:B------:R-:W-:-:S04]  /*78e0*/  FSEL R0, R0, |R27|, !P0 ;  /* 0x4000001b00007208 */ /* 0x000fc80004000000 */
[----:B------:R-:W-:-:S04]  /*78f0*/  IADD3 R2, PT, PT, R0, -0x3f3504f3, RZ ;  /* 0xc0cafb0d00027810 */ /* 0x000fc80007ffe0ff */
[----:B------:R-:W-:-:S04]  /*7900*/  LOP3.LUT R3, R2, 0xff800000, RZ, 0xc0, !PT ;  /* 0xff80000002037812 */ /* 0x000fc800078ec0ff */
[-C--:B------:R-:W-:Y:S02]  /*7910*/  IADD3 R0, PT, PT, R0, -R3.reuse, RZ ;  /* 0x8000000300007210 */ /* 0x080fe40007ffe0ff */
[----:B------:R-:W-:-:S03]  /*7920*/  I2FP.F32.S32 R3, R3 ;  /* 0x0000000300037245 */ /* 0x000fc60000201400 */
[C---:B------:R-:W-:Y:S01]  /*7930*/  FADD R8, R0.reuse, 1 ;  /* 0x3f80000000087421 */ /* 0x040fe20000000000 */
[----:B------:R-:W-:Y:S01]  /*7940*/  FADD R5, R0, -1 ;  /* 0xbf80000000057421 */ /* 0x000fe20000000000 */
[----:B------:R-:W-:-:S03]  /*7950*/  FSEL R0, RZ, -24, P0 ;  /* 0xc1c00000ff007808 */ /* 0x000fc60000000000 */
[----:B------:R-:W-:Y:S01]  /*7960*/  FADD R9, R5, R5 ;  /* 0x0000000505097221 */ /* 0x000fe20000000000 */
[----:B------:R-:W0:Y:S01]  /*7970*/  MUFU.RCP R8, R8 ;  /* 0x0000000800087308 */ /* 0x000e220000001000 */
[----:B------:R-:W-:Y:S02]  /*7980*/  FFMA R3, R3, 1.1920928955078125e-07, R0 ;  /* 0x3400000003037823 */ /* 0x000fe40000000000 */
[----:B0-----:R-:W-:-:S04]  /*7990*/  FMUL R2, R8, R9 ;  /* 0x0000000908027220 */ /* 0x001fc80000400000 */
[----:B------:R-:W-:Y:S01]  /*79a0*/  FADD R11, R5, -R2 ;  /* 0x80000002050b7221 */ /* 0x000fe20000000000 */
[C---:B------:R-:W-:Y:S01]  /*79b0*/  FMUL R9, R2.reuse, R2 ;  /* 0x0000000202097220 */ /* 0x040fe20000400000 */
[C---:B------:R-:W-:Y:S02]  /*79c0*/  FFMA R0, R2.reuse, 1.4426950216293334961, R3 ;  /* 0x3fb8aa3b02007823 */ /* 0x040fe40000000003 */
[----:B------:R-:W-:Y:S01]  /*79d0*/  FADD R12, R11, R11 ;  /* 0x0000000b0b0c7221 */ /* 0x000fe20000000000 */
[----:B------:R-:W-:Y:S01]  /*79e0*/  FFMA R26, R9, R26, 0.0032181653659790754318 ;  /* 0x3b52e7db091a7423 */ /* 0x000fe2000000001a */
        /* <DEDUP_REMOVED lines=11> */
[----:B------:R-:W-:Y:S01]  /*7aa0*/  FFMA R9, R2, R9, R8 ;  /* 0x0000000902097223 */ /* 0x000fe20000000008 */
[----:B------:R-:W-:-:S03]  /*7ab0*/  HFMA2 R2, -RZ, RZ, 0.64013671875, -15.109375 ;  /* 0x391fcb8eff027431 */ /* 0x000fc600000001ff */
[----:B------:R-:W-:-:S04]  /*7ac0*/  FADD R3, R0, R9 ;  /* 0x0000000900037221 */ /* 0x000fc80000000000 */
[----:B------:R-:W-:Y:S01]  /*7ad0*/  FMUL R8, R3, 3 ;  /* 0x4040000003087820 */ /* 0x000fe20000400000 */
[----:B------:R-:W-:-:S03]  /*7ae0*/  FADD R0, -R0, R3 ;  /* 0x0000000300007221 */ /* 0x000fc60000000100 */
[----:B------:R-:W0:Y:S01]  /*7af0*/  FRND R11, R8 ;  /* 0x00000008000b7307 */ /* 0x000e220000201000 */
[----:B------:R-:W-:Y:S01]  /*7b00*/  FADD R0, R9, -R0 ;  /* 0x8000000009007221 */ /* 0x000fe20000000000 */
[----:B------:R-:W-:Y:S01]  /*7b10*/  FFMA R5, R3, 3, -R8 ;  /* 0x4040000003057823 */ /* 0x000fe20000000808 */
[C---:B------:R-:W-:Y:S02]  /*7b20*/  FSETP.GT.AND P2, PT, |R8|.reuse, 152, PT ;  /* 0x431800000800780b */ /* 0x040fe40003f44200 */
[----:B------:R-:W-:Y:S01]  /*7b30*/  FSETP.GEU.AND P3, PT, R8, RZ, PT ;  /* 0x000000ff0800720b */ /* 0x000fe20003f6e000 */
[----:B------:R-:W-:Y:S02]  /*7b40*/  FFMA R5, R0, 3, R5 ;  /* 0x4040000000057823 */ /* 0x000fe40000000005 */
[----:B------:R1:W2:Y:S01]  /*7b50*/  F2I.NTZ R9, R8 ;  /* 0x0000000800097305 */ /* 0x0002a20000203100 */
[----:B0-----:R-:W-:Y:S01]  /*7b60*/  FADD R12, R8, -R11 ;  /* 0x8000000b080c7221 */ /* 0x001fe20000000000 */
[----:B------:R-:W-:Y:S01]  /*7b70*/  FSETP.GT.AND P0, PT, R11, RZ, PT ;  /* 0x000000ff0b00720b */ /* 0x000fe20003f04000 */
[----:B-1----:R-:W-:-:S02]  /*7b80*/  IMAD.MOV.U32 R8, RZ, RZ, 0x3fe02a99 ;  /* 0x3fe02a99ff087424 */ /* 0x002fc400078e00ff */
[----:B------:R-:W-:Y:S01]  /*7b90*/  FADD R5, R5, R12 ;  /* 0x0000000c05057221 */ /* 0x000fe20000000000 */
[----:B------:R-:W-:Y:S01]  /*7ba0*/  SEL R26, RZ, 0x83000000, P0 ;  /* 0x83000000ff1a7807 */ /* 0x000fe20000000000 */
[----:B------:R-:W-:Y:S02]  /*7bb0*/  FFMA R8, R27, R8, 6.6296000480651855469 ;  /* 0x40d425af1b087423 */ /* 0x000fe40000000008 */
[----:B------:R-:W-:Y:S01]  /*7bc0*/  FFMA R12, R5, R2, 0.0013391353422775864601 ;  /* 0x3aaf85ed050c7423 */ /* 0x000fe20000000002 */
[----:B------:R-:W-:Y:S02]  /*7bd0*/  IADD3 R11, PT, PT, R26, 0x7f000000, RZ ;  /* 0x7f0000001a0b7810 */ /* 0x000fe40007ffe0ff */
[----:B--2---:R-:W-:Y:S01]  /*7be0*/  LEA R26, R9, -R26, 0x17 ;  /* 0x8000001a091a7211 */ /* 0x004fe200078eb8ff */
[----:B------:R-:W-:Y:S01]  /*7bf0*/  FFMA R12, R5, R12, 0.0096188392490148544312 ;  /* 0x3c1d9856050c7423 */ /* 0x000fe2000000000c */
[----:B------:R-:W-:-:S03]  /*7c00*/  MOV R9, 0x3f800000 ;  /* 0x3f80000000097802 */ /* 0x000fc60000000f00 */
[----:B------:R-:W-:-:S04]  /*7c10*/  FFMA R12, R5, R12, 0.055503588169813156128 ;  /* 0x3d6357bb050c7423 */ /* 0x000fc8000000000c */
[----:B------:R-:W-:-:S04]  /*7c20*/  FFMA R12, R5, R12, 0.24022644758224487305 ;  /* 0x3e75fdec050c7423 */ /* 0x000fc8000000000c */
[----:B------:R-:W-:-:S04]  /*7c30*/  FFMA R12, R5, R12, 0.69314718246459960938 ;  /* 0x3f317218050c7423 */ /* 0x000fc8000000000c */
[----:B------:R-:W-:-:S04]  /*7c40*/  FFMA R12, R5, R12, 1 ;  /* 0x3f800000050c7423 */ /* 0x000fc8000000000c */
[----:B------:R-:W-:-:S04]  /*7c50*/  FMUL R11, R12, R11 ;  /* 0x0000000b0c0b7220 */ /* 0x000fc80000400000 */
[----:B------:R-:W-:Y:S01]  /*7c60*/  FMUL R5, R11, R26 ;  /* 0x0000001a0b057220 */ /* 0x000fe20000400000 */
[----:B------:R-:W-:Y:S06]  /*7c70*/  @!P1 BRA `(.L_x_78) ;  /* 0x0000000000789947 */ /* 0x000fec0003800000 */
[----:B------:R-:W-:-:S13]  /*7c80*/  FSETP.NAN.AND P0, PT, |R27|, |R27|, PT ;  /* 0x4000001b1b00720b */ /* 0x000fda0003f08200 */
[----:B------:R-:W-:Y:S01]  /*7c90*/  @P0 FADD R9, R27, 2 ;  /* 0x400000001b090421 */ /* 0x000fe20000000000 */
[----:B------:R-:W-:Y:S06]  /*7ca0*/  @P0 BRA `(.L_x_78) ;  /* 0x00000000006c0947 */ /* 0x000fec0003800000 */
[----:B------:R-:W-:Y:S01]  /*7cb0*/  FMUL R12, R3, 2 ;  /* 0x40000000030c7820 */ /* 0x000fe20000400000 */
[----:B------:R-:W-:Y:S01]  /*7cc0*/  HFMA2 R28, -RZ, RZ, 0.64013671875, -15.109375 ;  /* 0x391fcb8eff1c7431 */ /* 0x000fe200000001ff */
[----:B------:R-:W-:Y:S02]  /*7cd0*/  FSETP.NEU.AND P0, PT, |R27|, +INF , PT ;  /* 0x7f8000001b00780b */ /* 0x000fe40003f0d200 */
[----:B------:R-:W0:Y:S01]  /*7ce0*/  FRND R9, R12 ;  /* 0x0000000c00097307 */ /* 0x000e220000201000 */
[----:B------:R-:W-:Y:S01]  /*7cf0*/  FFMA R11, R3, 2, -R12 ;  /* 0x40000000030b7823 */ /* 0x000fe2000000080c */
[----:B------:R-:W-:Y:S02]  /*7d00*/  FSETP.NEU.AND P0, PT, R27, RZ, P0 ;  /* 0x000000ff1b00720b */ /* 0x000fe4000070d000 */
[----:B------:R-:W-:Y:S01]  /*7d10*/  FSETP.GT.AND P5, PT, |R12|, 152, PT ;  /* 0x431800000c00780b */ /* 0x000fe20003fa4200 */
[----:B------:R-:W-:Y:S01]  /*7d20*/  FFMA R26, R0, 2, R11 ;  /* 0x40000000001a7823 */ /* 0x000fe2000000000b */
[----:B0-----:R-:W-:Y:S01]  /*7d30*/  FADD R11, R12, -R9 ;  /* 0x800000090c0b7221 */ /* 0x001fe20000000000 */
[----:B------:R-:W-:-:S03]  /*7d40*/  FSETP.GT.AND P4, PT, R9, RZ, PT ;  /* 0x000000ff0900720b */ /* 0x000fc60003f84000 */
[----:B------:R-:W-:Y:S01]  /*7d50*/  FADD R11, R11, R26 ;  /* 0x0000001a0b0b7221 */ /* 0x000fe20000000000 */
[----:B------:R-:W-:Y:S02]  /*7d60*/  SEL R9, RZ, 0x83000000, P4 ;  /* 0x83000000ff097807 */ /* 0x000fe40002000000 */
[----:B------:R-:W-:Y:S01]  /*7d70*/  FSETP.GEU.AND P4, PT, R12, RZ, PT ;  /* 0x000000ff0c00720b */ /* 0x000fe20003f8e000 */
[----:B------:R-:W-:-:S04]  /*7d80*/  FFMA R26, R11, R28, 0.0013391353422775864601 ;  /* 0x3aaf85ed0b1a7423 */ /* 0x000fc8000000001c */
[C---:B------:R-:W-:Y:S02]  /*7d90*/  FFMA R28, R11.reuse, R26, 0.0096188392490148544312 ;  /* 0x3c1d98560b1c7423 */ /* 0x040fe4000000001a */
[----:B------:R0:W1:Y:S02]  /*7da0*/  F2I.NTZ R26, R12 ;  /* 0x0000000c001a7305 */ /* 0x0000640000203100 */
[----:B------:R-:W-:-:S04]  /*7db0*/  FFMA R28, R11, R28, 0.055503588169813156128 ;  /* 0x3d6357bb0b1c7423 */ /* 0x000fc8000000001c */
[----:B------:R-:W-:Y:S01]  /*7dc0*/  FFMA R28, R11, R28, 0.24022644758224487305 ;  /* 0x3e75fdec0b1c7423 */ /* 0x000fe2000000001c */
[----:B0-----:R-:W-:-:S03]  /*7dd0*/  @!P0 FADD R12, R27, R27 ;  /* 0x0000001b1b0c8221 */ /* 0x001fc60000000000 */
[----:B------:R-:W-:Y:S01]  /*7de0*/  FFMA R30, R11, R28, 0.69314718246459960938 ;  /* 0x3f3172180b1e7423 */ /* 0x000fe2000000001c */
[----:B------:R-:W-:-:S03]  /*7df0*/  IADD3 R28, PT, PT, R9, 0x7f000000, RZ ;  /* 0x7f000000091c7810 */ /* 0x000fc60007ffe0ff */
[----:B------:R-:W-:Y:S01]  /*7e00*/  FFMA R11, R11, R30, 1 ;  /* 0x3f8000000b0b7423 */ /* 0x000fe2000000001e */
[----:B-1----:R-:W-:Y:S01]  /*7e10*/  IMAD R26, R26, 0x800000, -R9 ;  /* 0x008000001a1a7824 */ /* 0x002fe200078e0a09 */
[----:B------:R-:W-:Y:S02]  /*7e20*/  FSEL R9, RZ, +INF , !P4 ;  /* 0x7f800000ff097808 */ /* 0x000fe40006000000 */
[----:B------:R-:W-:-:S04]  /*7e30*/  FMUL R11, R28, R11 ;  /* 0x0000000b1c0b7220 */ /* 0x000fc80000400000 */
[----:B------:R-:W-:Y:S01]  /*7e40*/  @!P5 FMUL R9, R26, R11 ;  /* 0x0000000b1a09d220 */ /* 0x000fe20000400000 */
[----:B------:R-:W-:-:S07]  /*7e50*/  @!P0 LOP3.LUT R9, R12, 0x7fffffff, RZ, 0xc0, !PT ;  /* 0x7fffffff0c098812 */ /* 0x000fce00078ec0ff */
.L_x_78:
[----:B------:R-:W-:Y:S05]  /*7e60*/  BSYNC.RECONVERGENT B1 ;  /* 0x0000000000017941 */ /* 0x000fea0003800200 */
.L_x_77:
[----:B------:R-:W-:Y:S01]  /*7e70*/  BSSY.RECONVERGENT B1, `(.L_x_79) ;  /* 0x000000f000017945 */ /* 0x000fe20003800200 */
[----:B------:R-:W-:Y:S01]  /*7e80*/  FFMA R9, R9, -0.12020000070333480835, R8 ;  /* 0xbdf62b6b09097823 */ /* 0x000fe20000000008 */
[----:B------:R-:W-:Y:S02]  /*7e90*/  MOV R8, 0x3f800000 ;  /* 0x3f80000000087802 */ /* 0x000fe40000000f00 */
[----:B------:R-:W-:Y:S01]  /*7ea0*/  @P2 FSEL R5, RZ, +INF , !P3 ;  /* 0x7f800000ff052808 */ /* 0x000fe20005800000 */
[----:B------:R-:W-:Y:S06]  /*7eb0*/  @!P1 BRA `(.L_x_80) ;  /* 0x0000000000289947 */ /* 0x000fec0003800000 */
[----:B------:R-:W-:-:S13]  /*7ec0*/  FSETP.NAN.AND P0, PT, |R27|, |R27|, PT ;  /* 0x4000001b1b00720b */ /* 0x000fda0003f08200 */
[----:B------:R-:W-:Y:S01]  /*7ed0*/  @P0 FADD R8, R27, 3 ;  /* 0x404000001b080421 */ /* 0x000fe20000000000 */
[----:B------:R-:W-:Y:S06]  /*7ee0*/  @P0 BRA `(.L_x_80) ;  /* 0x00000000001c0947 */ /* 0x000fec0003800000 */
[----:B------:R-:W-:-:S04]  /*7ef0*/  FSETP.NEU.AND P0, PT, |R27|, +INF , PT ;  /* 0x7f8000001b00780b */ /* 0x000fc80003f0d200 */
[----:B------:R-:W-:-:S13]  /*7f00*/  FSETP.NEU.AND P0, PT, R27, RZ, P0 ;  /* 0x000000ff1b00720b */ /* 0x000fda000070d000 */
[----:B------:R-:W-:Y:S01]  /*7f10*/  @!P0 FADD R8, R27, R27 ;  /* 0x0000001b1b088221 */ /* 0x000fe20000000000 */
[----:B------:R-:W-:Y:S06]  /*7f20*/  @!P0 BRA `(.L_x_80) ;  /* 0x00000000000c8947 */ /* 0x000fec0003800000 */
[----:B------:R-:W-:Y:S02]  /*7f30*/  FSETP.GEU.AND P0, PT, R27, RZ, PT ;  /* 0x000000ff1b00720b */ /* 0x000fe40003f0e000 */
[----:B------:R-:W-:-:S11]  /*7f40*/  MOV R8, R5 ;  /* 0x0000000500087202 */ /* 0x000fd60000000f00 */
[----:B------:R-:W-:-:S07]  /*7f50*/  @!P0 FADD R8, -R5, -RZ ;  /* 0x800000ff05088221 */ /* 0x000fce0000000100 */
.L_x_80:
[----:B------:R-:W-:Y:S05]  /*7f60*/  BSYNC.RECONVERGENT B1 ;  /* 0x0000000000017941 */ /* 0x000fea0003800200 */
.L_x_79:
[C---:B------:R-:W-:Y:S01]  /*7f70*/  FMUL R12, R3.reuse, 4 ;  /* 0x40800000030c7820 */ /* 0x040fe20000400000 */
[----:B------:R-:W-:Y:S01]  /*7f80*/  BSSY.RECONVERGENT B1, `(.L_x_81) ;  /* 0x0000021000017945 */ /* 0x000fe20003800200 */
[----:B------:R-:W-:Y:S02]  /*7f90*/  HFMA2 R26, -RZ, RZ, 1.875, 0 ;  /* 0x3f800000ff1a7431 */ /* 0x000fe400000001ff */
[----:B------:R-:W-:Y:S01]  /*7fa0*/  FFMA R9, R8, 0.0065000001341104507446, R9 ;  /* 0x3bd4fdf408097823 */ /* 0x000fe20000000009 */
[----:B------:R-:W0:Y:S01]  /*7fb0*/  FRND R5, R12 ;  /* 0x0000000c00057307 */ /* 0x000e220000201000 */
[----:B------:R-:W-:Y:S01]  /*7fc0*/  FFMA R3, R3, 4, -R12 ;  /* 0x4080000003037823 */ /* 0x000fe2000000080c */
[----:B------:R-:W-:-:S03]  /*7fd0*/  FSETP.GEU.AND P2, PT, R12, RZ, PT ;  /* 0x000000ff0c00720b */ /* 0x000fc60003f4e000 */
[----:B------:R-:W-:Y:S01]  /*7fe0*/  FFMA R3, R0, 4, R3 ;  /* 0x4080000000037823 */ /* 0x000fe20000000003 */
[----:B0-----:R-:W-:Y:S01]  /*7ff0*/  FADD R0, R12, -R5 ;  /* 0x800000050c007221 */ /* 0x001fe20000000000 */
[----:B------:R-:W-:-:S03]  /*8000*/  FSETP.GT.AND P0, PT, R5, RZ, PT ;  /* 0x000000ff0500720b */ /* 0x000fc60003f04000 */
[----:B------:R-:W-:Y:S01]  /*8010*/  FADD R3, R3, R0 ;  /* 0x0000000003037221 */ /* 0x000fe20000000000 */
[----:B------:R-:W-:Y:S01]  /*8020*/  SEL R5, RZ, 0x83000000, P0 ;  /* 0x83000000ff057807 */ /* 0x000fe20000000000 */
[----:B------:R-:W0:Y:S01]  /*8030*/  F2I.NTZ R0, R12 ;  /* 0x0000000c00007305 */ /* 0x000e220000203100 */
[----:B------:R-:W-:Y:S01]  /*8040*/  FSETP.GT.AND P0, PT, |R12|, 152, PT ;  /* 0x431800000c00780b */ /* 0x000fe20003f04200 */
[----:B------:R-:W-:Y:S01]  /*8050*/  FFMA R2, R3, R2, 0.0013391353422775864601 ;  /* 0x3aaf85ed03027423 */ /* 0x000fe20000000002 */
[----:B------:R-:W-:-:S03]  /*8060*/  IADD3 R11, PT, PT, R5, 0x7f000000, RZ ;  /* 0x7f000000050b7810 */ /* 0x000fc60007ffe0ff */
[----:B------:R-:W-:-:S04]  /*8070*/  FFMA R2, R3, R2, 0.0096188392490148544312 ;  /* 0x3c1d985603027423 */ /* 0x000fc80000000002 */
[----:B------:R-:W-:-:S04]  /*8080*/  FFMA R2, R3, R2, 0.055503588169813156128 ;  /* 0x3d6357bb03027423 */ /* 0x000fc80000000002 */
[----:B------:R-:W-:Y:S01]  /*8090*/  FFMA R2, R3, R2, 0.24022644758224487305 ;  /* 0x3e75fdec03027423 */ /* 0x000fe20000000002 */
[----:B0-----:R-:W-:-:S03]  /*80a0*/  IMAD R5, R0, 0x800000, -R5 ;  /* 0x0080000000057824 */ /* 0x001fc600078e0a05 */
[----:B------:R-:W-:-:S04]  /*80b0*/  FFMA R2, R3, R2, 0.69314718246459960938 ;  /* 0x3f31721803027423 */ /* 0x000fc80000000002 */
[----:B------:R-:W-:-:S04]  /*80c0*/  FFMA R2, R3, R2, 1 ;  /* 0x3f80000003027423 */ /* 0x000fc80000000002 */
[----:B------:R-:W-:-:S04]  /*80d0*/  FMUL R2, R2, R11 ;  /* 0x0000000b02027220 */ /* 0x000fc80000400000 */
[----:B------:R-:W-:Y:S01]  /*80e0*/  FMUL R2, R2, R5 ;  /* 0x0000000502027220 */ /* 0x000fe20000400000 */
[----:B------:R-:W-:Y:S01]  /*80f0*/  @P0 FSEL R2, RZ, +INF , !P2 ;  /* 0x7f800000ff020808 */ /* 0x000fe20005000000 */
[----:B------:R-:W-:Y:S06]  /*8100*/  @!P1 BRA `(.L_x_82) ;  /* 0x0000000000209947 */ /* 0x000fec0003800000 */
[----:B------:R-:W-:-:S13]  /*8110*/  FSETP.NAN.AND P0, PT, |R27|, |R27|, PT ;  /* 0x4000001b1b00720b */ /* 0x000fda0003f08200 */
[----:B------:R-:W-:Y:S01]  /*8120*/  @P0 FADD R26, R27, 4 ;  /* 0x408000001b1a0421 */ /* 0x000fe20000000000 */
[----:B------:R-:W-:Y:S06]  /*8130*/  @P0 BRA `(.L_x_82) ;  /* 0x0000000000140947 */ /* 0x000fec0003800000 */
[C---:B------:R-:W-:Y:S02]  /*8140*/  FSETP.NEU.AND P0, PT, |R27|.reuse, +INF , PT ;  /* 0x7f8000001b00780b */ /* 0x040fe40003f0d200 */
[----:B------:R-:W-:Y:S02]  /*8150*/  MOV R26, R2 ;  /* 0x00000002001a7202 */ /* 0x000fe40000000f00 */
[----:B------:R-:W-:-:S13]  /*8160*/  FSETP.NEU.AND P0, PT, R27, RZ, P0 ;  /* 0x000000ff1b00720b */ /* 0x000fda000070d000 */
[----:B------:R-:W-:-:S05]  /*8170*/  @!P0 FADD R0, R27, R27 ;  /* 0x0000001b1b008221 */ /* 0x000fca0000000000 */
[----:B------:R-:W-:-:S07]  /*8180*/  @!P0 LOP3.LUT R26, R0, 0x7fffffff, RZ, 0xc0, !PT ;  /* 0x7fffffff001a8812 */ /* 0x000fce00078ec0ff */
.L_x_82:
[----:B------:R-:W-:Y:S05]  /*8190*/  BSYNC.RECONVERGENT B1 ;  /* 0x0000000000017941 */ /* 0x000fea0003800200 */
.L_x_81:
[----:B------:R-:W-:Y:S01]  /*81a0*/  FFMA R26, R26, -0.00013000000035390257835, R9 ;  /* 0xb908509c1a1a7823 */ /* 0x000fe20000000009 */
[----:B------:R-:W-:Y:S06]  /*81b0*/  BRA `(.L_x_83) ;  /* 0x0000000000087947 */ /* 0x000fec0003800000 */
.L_x_76:
[----:B------:R-:W-:-:S05]  /*81c0*/  HFMA2 R26, -RZ, RZ, 1.8037109375, -27.390625 ;  /* 0x3f37ced9ff1a7431 */ /* 0x000fca00000001ff */
[----:B------:R-:W-:-:S07]  /*81d0*/  FFMA R26, R27, R26, 10.399999618530273438 ;  /* 0x412666661b1a7423 */ /* 0x000fce000000001a */
.L_x_83:
[----:B------:R-:W-:Y:S05]  /*81e0*/  BSYNC.RECONVERGENT B0 ;  /* 0x0000000000007941 */ /* 0x000fea0003800200 */
.L_x_75:
[----:B------:R-:W2:Y:S01]  /*81f0*/  LDG.E R11, desc[UR6][R20.64] ;  /* 0x00000006140b7981 */ /* 0x000ea2000c1e1900 */
[----:B------:R-:W0:Y:S03]  /*8200*/  LDC.64 R8, c[0x0][0x410] ;  /* 0x00010400ff087b82 */ /* 0x000e260000000a00 */
[----:B0-----:R-:W3:Y:S01]  /*8210*/  LDG.E R8, desc[UR6][R8.64] ;  /* 0x0000000608087981 */ /* 0x001ee2000c1e1900 */
[----:B------:R-:W-:Y:S01]  /*8220*/  BSSY.RECONVERGENT B0, `(.L_x_84) ;  /* 0x0000042000007945 */ /* 0x000fe20003800200 */
[----:B--2---:R-:W-:-:S04]  /*8230*/  FMUL R11, R11, 0.017453292384743690491 ;  /* 0x3c8efa350b0b7820 */ /* 0x004fc80000400000 */
[C---:B------:R-:W-:Y:S01]  /*8240*/  FMUL R0, R11.reuse, 0.63661974668502807617 ;  /* 0x3f22f9830b007820 */ /* 0x040fe20000400000 */
[----:B------:R-:W-:-:S05]  /*8250*/  FSETP.GE.AND P0, PT, |R11|, 105615, PT ;  /* 0x47ce47800b00780b */ /* 0x000fca0003f06200 */
[----:B------:R-:W0:Y:S02]  /*8260*/  F2I.NTZ R0, R0 ;  /* 0x0000000000007305 */ /* 0x000e240000203100 */
[----:B0-----:R-:W-:Y:S01]  /*8270*/  I2FP.F32.S32 R2, R0 ;  /* 0x0000000000027245 */ /* 0x001fe20000201400 */
[----:B---3--:R-:W-:-:S04]  /*8280*/  FMUL R5, R13, R8 ;  /* 0x000000080d057220 */ /* 0x008fc80000400000 */
[----:B------:R-:W-:-:S04]  /*8290*/  FFMA R3, R2, -1.5707962512969970703, R11 ;  /* 0xbfc90fda02037823 */ /* 0x000fc8000000000b */
[----:B------:R-:W-:-:S04]  /*82a0*/  FFMA R3, R2, -7.5497894158615963534e-08, R3 ;  /* 0xb3a2216802037823 */ /* 0x000fc80000000003 */
[----:B------:R-:W-:Y:S01]  /*82b0*/  FFMA R2, R2, -5.3903029534742383927e-15, R3 ;  /* 0xa7c234c502027823 */ /* 0x000fe20000000003 */
        /* <DEDUP_REMOVED lines=12> */
.L_x_86:
        /* <DEDUP_REMOVED lines=33> */
[C---:B------:R-:W-:Y:S02]  /*8590*/  LOP3.LUT R11, R0.reuse, R11, RZ, 0x3c, !PT ;  /* 0x0000000b000b7212 */ /* 0x040fe400078e3cff */
        /* <DEDUP_REMOVED lines=10> */
.L_x_85:
[----:B------:R-:W-:Y:S05]  /*8640*/  BSYNC.RECONVERGENT B0 ;  /* 0x0000000000007941 */ /* 0x000fea0003800200 */
.L_x_84:
[----:B------:R-:W0:Y:S01]  /*8650*/  LDCU.64 UR4, c[0x0][0x3f8] ;  /* 0x00007f00ff0477ac */ /* 0x000e220008000a00 */
[----:B------:R-:W-:-:S04]  /*8660*/  IADD3 R6, P0, PT, R6, R7, RZ ;  /* 0x0000000706067210 */ /* 0x000fc80007f1e0ff */
[----:B------:R-:W-:Y:S02]  /*8670*/  LEA.HI.X.SX32 R7, R7, RZ, 0x1, P0 ;  /* 0x000000ff07077211 */ /* 0x000fe400000f0eff */
[----:B0-----:R-:W-:-:S04]  /*8680*/  LEA R12, P0, R6, UR4, 0x2 ;  /* 0x00000004060c7c11 */ /* 0x001fc8000f8010ff */
[----:B------:R-:W-:-:S05]  /*8690*/  LEA.HI.X R13, R6, UR5, R7, 0x2, P0 ;  /* 0x00000005060d7c11 */ /* 0x000fca00080f1407 */
[----:B------:R-:W2:Y:S01]  /*86a0*/  LDG.E R11, desc[UR6][R12.64] ;  /* 0x000000060c0b7981 */ /* 0x000ea2000c1e1900 */
[----:B------:R-:W-:Y:S02]  /*86b0*/  HFMA2 R8, -RZ, RZ, 0.487060546875, -0.0625 ;  /* 0x37cbac00ff087431 */ /* 0x000fe400000001ff */
[----:B------:R-:W-:Y:S01]  /*86c0*/  FMUL R3, R2, R2 ;  /* 0x0000000202037220 */ /* 0x000fe20000400000 */
[C---:B------:R-:W-:Y:S01]  /*86d0*/  LOP3.LUT R6, R0.reuse, 0x1, RZ, 0xc0, !PT ;  /* 0x0000000100067812 */ /* 0x040fe200078ec0ff */
[----:B------:R-:W-:Y:S01]  /*86e0*/  BSSY.RECONVERGENT B0, `(.L_x_87) ;  /* 0x0000020000007945 */ /* 0x000fe20003800200 */
[----:B------:R-:W-:Y:S02]  /*86f0*/  IADD3 R0, PT, PT, R0, 0x1, RZ ;  /* 0x0000000100007810 */ /* 0x000fe40007ffe0ff */
[----:B------:R-:W-:Y:S02]  /*8700*/  ISETP.NE.U32.AND P0, PT, R6, 0x1, PT ;  /* 0x000000010600780c */ /* 0x000fe40003f05070 */
[----:B------:R-:W-:Y:S01]  /*8710*/  LOP3.LUT P1, RZ, R0, 0x2, RZ, 0xc0, !PT ;  /* 0x0000000200ff7812 */ /* 0x000fe2000782c0ff */
[----:B------:R-:W-:Y:S01]  /*8720*/  FFMA R7, R3, R8, -0.0013887860113754868507 ;  /* 0xbab607ed03077423 */ /* 0x000fe20000000008 */
[----:B------:R-:W-:Y:S01]  /*8730*/  IMAD.MOV.U32 R8, RZ, RZ, 0x3c0885e4 ;  /* 0x3c0885e4ff087424 */ /* 0x000fe200078e00ff */
[----:B------:R-:W-:-:S02]  /*8740*/  FSEL R0, R2, 1, !P0 ;  /* 0x3f80000002007808 */ /* 0x000fc40004000000 */
[----:B------:R-:W-:Y:S02]  /*8750*/  IADD3 R2, PT, PT, R26, 0x1800000, RZ ;  /* 0x018000001a027810 */ /* 0x000fe40007ffe0ff */
[----:B------:R-:W-:Y:S02]  /*8760*/  FSEL R6, R7, -0.00019574658654164522886, P0 ;  /* 0xb94d415307067808 */ /* 0x000fe40000000000 */
[----:B------:R-:W-:Y:S02]  /*8770*/  FSEL R8, R8, 0.041666727513074874878, !P0 ;  /* 0x3d2aaabb08087808 */ /* 0x000fe40004000000 */
[----:B------:R-:W-:Y:S02]  /*8780*/  MOV R7, 0x3e2aaaa8 ;  /* 0x3e2aaaa800077802 */ /* 0x000fe40000000f00 */
[----:B------:R-:W-:Y:S01]  /*8790*/  LOP3.LUT R2, R2, 0x7f800000, RZ, 0xc0, !PT ;  /* 0x7f80000002027812 */ /* 0x000fe200078ec0ff */
[----:B------:R-:W-:Y:S01]  /*87a0*/  FFMA R6, R3, R6, R8 ;  /* 0x0000000603067223 */ /* 0x000fe20000000008 */
[----:B------:R-:W-:-:S02]  /*87b0*/  FSEL R8, -R7, -0.4999999701976776123, !P0 ;  /* 0xbeffffff07087808 */ /* 0x000fc40004000100 */
[----:B------:R-:W-:-:S03]  /*87c0*/  ISETP.GT.U32.AND P0, PT, R2, 0x1ffffff, PT ;  /* 0x01ffffff0200780c */ /* 0x000fc60003f04070 */
[C---:B------:R-:W-:Y:S01]  /*87d0*/  FFMA R6, R3.reuse, R6, R8 ;  /* 0x0000000603067223 */ /* 0x040fe20000000008 */
[----:B------:R-:W-:-:S04]  /*87e0*/  FFMA R3, R3, R0, RZ ;  /* 0x0000000003037223 */ /* 0x000fc800000000ff */
[----:B------:R-:W-:-:S04]  /*87f0*/  FFMA R6, R3, R6, R0 ;  /* 0x0000000603067223 */ /* 0x000fc80000000000 */
[----:B------:R-:W-:-:S04]  /*8800*/  @P1 FADD R6, RZ, -R6 ;  /* 0x80000006ff061221 */ /* 0x000fc80000000000 */
[----:B------:R-:W-:Y:S01]  /*8810*/  FMUL R6, R5, R6 ;  /* 0x0000000605067220 */ /* 0x000fe20000400000 */
[----:B--2---:R-:W-:-:S04]  /*8820*/  FMUL R0, R11, -0.86619997024536132812 ;  /* 0xbf5dbf480b007820 */ /* 0x004fc80000400000 */
[----:B------:R-:W-:Y:S01]  /*8830*/  FMUL R27, R0, R27 ;  /* 0x0000001b001b7220 */ /* 0x000fe20000400000 */
[----:B------:R-:W-:Y:S06]  /*8840*/  @P0 BRA `(.L_x_88) ;  /* 0x0000000000140947 */ /* 0x000fec0003800000 */
[----:B------:R-:W-:Y:S01]  /*8850*/  IMAD.MOV.U32 R0, RZ, RZ, R26 ;  /* 0x000000ffff007224 */ /* 0x000fe200078e001a */
[----:B------:R-:W-:-:S07]  /*8860*/  MOV R7, 0x8880 ;  /* 0x0000888000077802 */ /* 0x000fce0000000f00 */
[----:B------:R-:W-:Y:S05]  /*8870*/  CALL.REL.NOINC `($__internal_0_$__cuda_sm20_rcp_rn_f32_slowpath) ;  /* 0x000000c800fc7944 */ /* 0x000fea0003c00000 */
[----:B------:R-:W-:Y:S01]  /*8880*/  MOV R2, R0 ;  /* 0x0000000000027202 */ /* 0x000fe20000000f00 */
[----:B------:R-:W-:Y:S06]  /*8890*/  BRA `(.L_x_89) ;  /* 0x0000000000107947 */ /* 0x000fec0003800000 */
.L_x_88:
[----:B------:R-:W0:Y:S02]  /*88a0*/  MUFU.RCP R3, R26 ;  /* 0x0000001a00037308 */ /* 0x000e240000001000 */
[----:B0-----:R-:W-:-:S04]  /*88b0*/  FFMA R0, R3, R26, -1 ;  /* 0xbf80000003007423 */ /* 0x001fc8000000001a */
[----:B------:R-:W-:-:S04]  /*88c0*/  FADD.FTZ R0, -R0, -RZ ;  /* 0x800000ff00007221 */ /* 0x000fc80000010100 */
[----:B------:R-:W-:-:S07]  /*88d0*/  FFMA R2, R3, R0, R3 ;  /* 0x0000000003027223 */ /* 0x000fce0000000003 */
.L_x_89:
[----:B------:R-:W-:Y:S05]  /*88e0*/  BSYNC.RECONVERGENT B0 ;  /* 0x0000000000007941 */ /* 0x000fea0003800200 */
.L_x_87:
[C---:B------:R-:W-:Y:S01]  /*88f0*/  FMUL R0, |R11|.reuse, 16777216 ;  /* 0x4b8000000b007820 */ /* 0x040fe20000400200 */
[----:B------:R-:W-:Y:S01]  /*8900*/  FSETP.GEU.AND P0, PT, |R11|, 1.175494350822287508e-38, PT ;  /* 0x008000000b00780b */ /* 0x000fe20003f0e200 */
[----:B------:R-:W-:Y:S02]  /*8910*/  IMAD.MOV.U32 R31, RZ, RZ, 0x3a2c32e4 ;  /* 0x3a2c32e4ff1f7424 */ /* 0x000fe400078e00ff */
[----:B------:R-:W-:Y:S01]  /*8920*/  FMUL R27, R27, R2 ;  /* 0x000000021b1b7220 */ /* 0x000fe20000400000 */
[----:B------:R-:W-:Y:S01]  /*8930*/  HFMA2 R2, -RZ, RZ, 0.96630859375, -0.0022525787353515625 ;  /* 0x3bbb989dff027431 */ /* 0x000fe200000001ff */
[----:B------:R-:W-:Y:S01]  /*8940*/  FSEL R0, R0, |R11|, !P0 ;  /* 0x4000000b00007208 */ /* 0x000fe20004000000 */
[----:B------:R-:W-:Y:S01]  /*8950*/  BSSY.RECONVERGENT B0, `(.L_x_90) ;  /* 0x0000054000007945 */ /* 0x000fe20003800200 */
[----:B------:R-:W-:Y:S02]  /*8960*/  FSETP.NEU.AND P1, PT, R11, 1, PT ;  /* 0x3f8000000b00780b */ /* 0x000fe40003f2d000 */
[----:B------:R-:W-:-:S02]  /*8970*/  IADD3 R3, PT, PT, R0, -0x3f3504f3, RZ ;  /* 0xc0cafb0d00037810 */ /* 0x000fc40007ffe0ff */
[----:B------:R-:W-:Y:S02]  /*8980*/  FSETP.GE.AND P3, PT, |R10|, 105615, PT ;  /* 0x47ce47800a00780b */ /* 0x000fe40003f66200 */
[----:B------:R-:W-:Y:S01]  /*8990*/  LOP3.LUT R9, R3, 0xff800000, RZ, 0xc0, !PT ;  /* 0xff80000003097812 */ /* 0x000fe200078ec0ff */
[----:B------:R-:W-:Y:S01]  /*89a0*/  FFMA.SAT R2, R27, R2, 0.5 ;  /* 0x3f0000001b027423 */ /* 0x000fe20000002002 */
[----:B------:R-:W-:Y:S02]  /*89b0*/  FSEL R3, RZ, -24, P0 ;  /* 0xc1c00000ff037808 */ /* 0x000fe40000000000 */
[-C--:B------:R-:W-:Y:S02]  /*89c0*/  IADD3 R0, PT, PT, R0, -R9.reuse, RZ ;  /* 0x8000000900007210 */ /* 0x080fe40007ffe0ff */
[----:B------:R-:W-:-:S03]  /*89d0*/  I2FP.F32.S32 R8, R9 ;  /* 0x0000000900087245 */ /* 0x000fc60000201400 */
[C---:B------:R-:W-:Y:S01]  /*89e0*/  FADD R7, R0.reuse, 1 ;  /* 0x3f80000000077421 */ /* 0x040fe20000000000 */
[----:B------:R-:W-:Y:S01]  /*89f0*/  FADD R29, R0, -1 ;  /* 0xbf800000001d7421 */ /* 0x000fe20000000000 */
[----:B------:R-:W-:-:S03]  /*8a00*/  FFMA R9, R8, 1.1920928955078125e-07, R3 ;  /* 0x3400000008097823 */ /* 0x000fc60000000003 */
[----:B------:R-:W-:Y:S01]  /*8a10*/  FADD R0, R29, R29 ;  /* 0x0000001d1d007221 */ /* 0x000fe20000000000 */
[----:B------:R-:W0:Y:S03]  /*8a20*/  MUFU.RCP R7, R7 ;  /* 0x0000000700077308 */ /* 0x000e260000001000 */
[----:B0-----:R-:W-:-:S04]  /*8a30*/  FMUL R0, R7, R0 ;  /* 0x0000000007007220 */ /* 0x001fc80000400000 */
        /* <DEDUP_REMOVED lines=8> */
[----:B------:R-:W-:Y:S01]  /*8ac0*/  FFMA R9, R0, 1.4426950216293334961, R9 ;  /* 0x3fb8aa3b00097823 */ /* 0x000fe20000000009 */
[----:B------:R-:W-:Y:S01]  /*8ad0*/  MOV R29, 0x437c0000 ;  /* 0x437c0000001d7802 */ /* 0x000fe20000000f00 */
[----:B------:R-:W-:Y:S01]  /*8ae0*/  FMUL R26, R7, R26 ;  /* 0x0000001a071a7220 */ /* 0x000fe20000400000 */
[----:B------:R-:W-:-:S03]  /*8af0*/  FFMA R31, R8, R31, 0.12022458761930465698 ;  /* 0x3df6384f081f7423 */ /* 0x000fc6000000001f */
[----:B------:R-:W-:Y:S01]  /*8b00*/  FFMA R9, R26, 1.4426950216293334961, R9 ;  /* 0x3fb8aa3b1a097823 */ /* 0x000fe20000000009 */
[----:B------:R-:W-:Y:S01]  /*8b10*/  FMUL R31, R8, R31 ;  /* 0x0000001f081f7220 */ /* 0x000fe20000400000 */
[----:B------:R-:W-:Y:S02]  /*8b20*/  FFMA.RM R2, R2, R29, 12582913 ;  /* 0x4b40000102027423 */ /* 0x000fe4000000401d */
        /* <DEDUP_REMOVED lines=10> */
[----:B------:R-:W-:Y:S02]  /*8bd0*/  HFMA2 R26, -RZ, RZ, 0.64013671875, -15.109375 ;  /* 0x391fcb8eff1a7431 */ /* 0x000fe400000001ff */
[----:B------:R-:W-:Y:S01]  /*8be0*/  FMUL R9, R10, 0.63661974668502807617 ;  /* 0x3f22f9830a097820 */ /* 0x000fe20000400000 */
[----:B------:R-:W-:Y:S01]  /*8bf0*/  FSETP.GEU.AND P2, PT, R0, RZ, PT ;  /* 0x000000ff0000720b */ /* 0x000fe20003f4e000 */
[----:B------:R-:W-:-:S04]  /*8c00*/  FFMA R3, R3, 2, R8 ;  /* 0x4000000003037823 */ /* 0x000fc80000000008 */
[----:B------:R-:W1:Y:S01]  /*8c10*/  F2I.NTZ R9, R9 ;  /* 0x0000000900097305 */ /* 0x000e620000203100 */
[----:B0-----:R-:W-:Y:S01]  /*8c20*/  FADD R8, R0, -R7 ;  /* 0x8000000700087221 */ /* 0x001fe20000000000 */
[----:B------:R-:W-:-:S03]  /*8c30*/  FSETP.GT.AND P0, PT, R7, RZ, PT ;  /* 0x000000ff0700720b */ /* 0x000fc60003f04000 */
[----:B------:R-:W-:Y:S01]  /*8c40*/  FADD R3, R3, R8 ;  /* 0x0000000803037221 */ /* 0x000fe20000000000 */
[C---:B------:R-:W-:Y:S01]  /*8c50*/  FADD R8, R2.reuse, -12583039 ;  /* 0xcb40007f02087421 */ /* 0x040fe20000000000 */
[----:B------:R-:W-:Y:S02]  /*8c60*/  SHF.L.U32 R2, R2, 0x17, RZ ;  /* 0x0000001702027819 */ /* 0x000fe400000006ff */
[----:B------:R-:W-:Y:S01]  /*8c70*/  FFMA R26, R3, R26, 0.0013391353422775864601 ;  /* 0x3aaf85ed031a7423 */ /* 0x000fe2000000001a */
[----:B-1----:R-:W-:-:S03]  /*8c80*/  I2FP.F32.S32 R29, R9 ;  /* 0x00000009001d7245 */ /* 0x002fc60000201400 */
[----:B------:R-:W-:Y:S01]  /*8c90*/  FFMA R28, R3, R26, 0.0096188392490148544312 ;  /* 0x3c1d9856031c7423 */ /* 0x000fe2000000001a */
[----:B------:R-:W-:Y:S02]  /*8ca0*/  FFMA R26, R27, 1.4426950216293334961, -R8 ;  /* 0x3fb8aa3b1b1a7823 */ /* 0x000fe40000000808 */
[----:B------:R-:W0:Y:S01]  /*8cb0*/  F2I.NTZ R8, R0 ;  /* 0x0000000000087305 */ /* 0x000e220000203100 */
[----:B------:R-:W-:Y:S01]  /*8cc0*/  FFMA R28, R3, R28, 0.055503588169813156128 ;  /* 0x3d6357bb031c7423 */ /* 0x000fe2000000001c */
[----:B------:R-:W-:Y:S01]  /*8cd0*/  FFMA R26, R27, 1.925963033500011079e-08, R26 ;  /* 0x32a570601b1a7823 */ /* 0x000fe2000000001a */
[----:B------:R-:W-:Y:S01]  /*8ce0*/  SEL R27, RZ, 0x83000000, P0 ;  /* 0x83000000ff1b7807 */ /* 0x000fe20000000000 */
[----:B------:R-:W-:Y:S01]  /*8cf0*/  FFMA R30, R29, -1.5707962512969970703, R10 ;  /* 0xbfc90fda1d1e7823 */ /* 0x000fe2000000000a */
[C---:B------:R-:W-:Y:S01]  /*8d00*/  FFMA R28, R3.reuse, R28, 0.24022644758224487305 ;  /* 0x3e75fdec031c7423 */ /* 0x040fe2000000001c */
[----:B------:R-:W-:Y:S02]  /*8d10*/  FSETP.GT.AND P0, PT, |R0|, 152, PT ;  /* 0x431800000000780b */ /* 0x000fe40003f04200 */
[----:B------:R-:W1:Y:S01]  /*8d20*/  MUFU.EX2 R7, R26 ;  /* 0x0000001a00077308 */ /* 0x000e620000000800 */
[----:B------:R-:W-:Y:S01]  /*8d30*/  FFMA R28, R3, R28, 0.69314718246459960938 ;  /* 0x3f317218031c7423 */ /* 0x000fe2000000001c */
[----:B------:R-:W-:-:S02]  /*8d40*/  VIADD R31, R27, 0x7f000000 ;  /* 0x7f0000001b1f7836 */ /* 0x000fc40000000000 */
[----:B------:R-:W-:Y:S01]  /*8d50*/  FFMA R30, R29, -7.5497894158615963534e-08, R30 ;  /* 0xb3a221681d1e7823 */ /* 0x000fe2000000001e */
[----:B------:R-:W-:Y:S01]  /*8d60*/  FFMA R28, R3, R28, 1 ;  /* 0x3f800000031c7423 */ /* 0x000fe2000000001c */
[----:B0-----:R-:W-:Y:S02]  /*8d70*/  LEA R27, R8, -R27, 0x17 ;  /* 0x8000001b081b7211 */ /* 0x001fe400078eb8ff */
[----:B------:R-:W-:Y:S01]  /*8d80*/  FFMA R3, R29, -5.3903029534742383927e-15, R30 ;  /* 0xa7c234c51d037823 */ /* 0x000fe2000000001e */
[----:B------:R-:W-:Y:S01]  /*8d90*/  FMUL R28, R28, R31 ;  /* 0x0000001f1c1c7220 */ /* 0x000fe20000400000 */
[----:B------:R-:W-:Y:S01]  /*8da0*/  MOV R8, 0x3cfa3550 ;  /* 0x3cfa355000087802 */ /* 0x000fe20000000f00 */
[----:B------:R-:W-:Y:S02]  /*8db0*/  IMAD.MOV.U32 R29, RZ, RZ, 0x3f800000 ;  /* 0x3f800000ff1d7424 */ /* 0x000fe400078e00ff */
[----:B------:R-:W-:Y:S01]  /*8dc0*/  FMUL R27, R28, R27 ;  /* 0x0000001b1c1b7220 */ /* 0x000fe20000400000 */
[----:B------:R-:W-:Y:S01]  /*8dd0*/  @P0 FSEL R27, RZ, +INF , !P2 ;  /* 0x7f800000ff1b0808 */ /* 0x000fe20005000000 */
[----:B------:R-:W-:Y:S01]  /*8de0*/  FFMA R28, R11, R8, -0.015843000262975692749 ;  /* 0xbc81c92e0b1c7423 */ /* 0x000fe20000000008 */
[----:B-1----:R-:W-:Y:S01]  /*8df0*/  FMUL R7, R2, R7 ;  /* 0x0000000702077220 */ /* 0x002fe20000400000 */
        /* <DEDUP_REMOVED lines=9> */
.L_x_91:
[----:B------:R-:W-:Y:S05]  /*8e90*/  BSYNC.RECONVERGENT B0 ;  /* 0x0000000000007941 */ /* 0x000fea0003800200 */
.L_x_90:
[----:B------:R-:W-:Y:S01]  /*8ea0*/  BSSY.RECONVERGENT B0, `(.L_x_92) ;  /* 0x000003b000007945 */ /* 0x000fe20003800200 */
[----:B------:R-:W-:Y:S01]  /*8eb0*/  FMUL R6, R6, R7 ;  /* 0x0000000706067220 */ /* 0x000fe20000400000 */
[----:B------:R-:W-:Y:S02]  /*8ec0*/  FFMA R7, R29, 0.00037970000994391739368, R28 ;  /* 0x39c712791d077823 */ /* 0x000fe4000000001c */
[----:B------:R-:W-:Y:S05]  /*8ed0*/  @!P3 BRA `(.L_x_93) ;  /* 0x0000000000dcb947 */ /* 0x000fea0003800000 */
        /* <DEDUP_REMOVED lines=11> */
.L_x_94:
        /* <DEDUP_REMOVED lines=44> */
.L_x_93:
[----:B------:R-:W-:Y:S05]  /*9250*/  BSYNC.RECONVERGENT B0 ;  /* 0x0000000000007941 */ /* 0x000fea0003800200 */
.L_x_92:
[----:B------:R-:W-:Y:S01]  /*9260*/  BSSY.RECONVERGENT B0, `(.L_x_95) ;  /* 0x000000e000007945 */ /* 0x000fe20003800200 */
[----:B------:R-:W-:Y:S01]  /*9270*/  HFMA2 R29, -RZ, RZ, 1.875, 0 ;  /* 0x3f800000ff1d7431 */ /* 0x000fe200000001ff */
[----:B------:R-:W-:Y:S02]  /*9280*/  LOP3.LUT R2, R9, 0x1, RZ, 0xc0, !PT ;  /* 0x0000000109027812 */ /* 0x000fe400078ec0ff */
[----:B------:R-:W-:Y:S02]  /*9290*/  MOV R31, 0x37cbac00 ;  /* 0x37cbac00001f7802 */ /* 0x000fe40000000f00 */
[----:B------:R-:W-:Y:S01]  /*92a0*/  MOV R10, 0x3f800000 ;  /* 0x3f800000000a7802 */ /* 0x000fe20000000f00 */
[----:B------:R-:W-:Y:S06]  /*92b0*/  @!P1 BRA `(.L_x_96) ;  /* 0x0000000000209947 */ /* 0x000fec0003800000 */
[----:B------:R-:W-:-:S13]  /*92c0*/  FSETP.NAN.AND P0, PT, |R11|, |R11|, PT ;  /* 0x4000000b0b00720b */ /* 0x000fda0003f08200 */
[----:B------:R-:W-:Y:S01]  /*92d0*/  @P0 FADD R10, R11, 2 ;  /* 0x400000000b0a0421 */ /* 0x000fe20000000000 */
[----:B------:R-:W-:Y:S06]  /*92e0*/  @P0 BRA `(.L_x_96) ;  /* 0x0000000000140947 */ /* 0x000fec0003800000 */
[----:B------:R-:W-:Y:S01]  /*92f0*/  FSETP.NEU.AND P0, PT, |R11|, +INF , PT ;  /* 0x7f8000000b00780b */ /* 0x000fe20003f0d200 */
[----:B------:R-:W-:-:S03]  /*9300*/  IMAD.MOV.U32 R10, RZ, RZ, R27 ;  /* 0x000000ffff0a7224 */ /* 0x000fc600078e001b */
[----:B------:R-:W-:-:S13]  /*9310*/  FSETP.NEU.AND P0, PT, R11, RZ, P0 ;  /* 0x000000ff0b00720b */ /* 0x000fda000070d000 */
[----:B------:R-:W-:-:S05]  /*9320*/  @!P0 FADD R0, R11, R11 ;  /* 0x0000000b0b008221 */ /* 0x000fca0000000000 */
[----:B------:R-:W-:-:S07]  /*9330*/  @!P0 LOP3.LUT R10, R0, 0x7fffffff, RZ, 0xc0, !PT ;  /* 0x7fffffff000a8812 */ /* 0x000fce00078ec0ff */
.L_x_96:
[----:B------:R-:W-:Y:S05]  /*9340*/  BSYNC.RECONVERGENT B0 ;  /* 0x0000000000007941 */ /* 0x000fea0003800200 */
.L_x_95:
[----:B------:R-:W-:Y:S04]  /*9350*/  BSSY.RECONVERGENT B0, `(.L_x_97) ;  /* 0x000000a000007945 */ /* 0x000fe80003800200 */
[----:B------:R-:W-:Y:S05]  /*9360*/  @!P1 BRA `(.L_x_98) ;  /* 0x0000000000209947 */ /* 0x000fea0003800000 */
        /* <DEDUP_REMOVED lines=8> */
.L_x_98:
[----:B------:R-:W-:Y:S05]  /*93f0*/  BSYNC.RECONVERGENT B0 ;  /* 0x0000000000007941 */ /* 0x000fea0003800200 */
.L_x_97:
[----:B------:R-:W-:Y:S01]  /*9400*/  FMUL R0, R3, R3 ;  /* 0x0000000303007220 */ /* 0x000fe20000400000 */
[----:B------:R-:W-:Y:S01]  /*9410*/  ISETP.NE.U32.AND P1, PT, R2, 0x1, PT ;  /* 0x000000010200780c */ /* 0x000fe20003f25070 */
[----:B------:R-:W-:Y:S01]  /*9420*/  FFMA R28, R29, 0.00037970000994391739368, R28 ;  /* 0x39c712791d1c7823 */ /* 0x000fe2000000001c */
[----:B------:R-:W-:Y:S01]  /*9430*/  MOV R33, 0x3effffff ;  /* 0x3effffff00217802 */ /* 0x000fe20000000f00 */
[----:B------:R-:W-:Y:S01]  /*9440*/  FFMA R2, R0, R31, -0.0013887860113754868507 ;  /* 0xbab607ed00027423 */ /* 0x000fe2000000001f */
[----:B------:R-:W-:Y:S01]  /*9450*/  HFMA2 R31, -RZ, RZ, 1.291015625, -0.052581787109375 ;  /* 0x3d2aaabbff1f7431 */ /* 0x000fe200000001ff */
[----:B------:R-:W0:Y:S01]  /*9460*/  MUFU.RCP R29, R28 ;  /* 0x0000001c001d7308 */ /* 0x000e220000001000 */
[----:B------:R-:W-:Y:S01]  /*9470*/  FSEL R33, -R33, -0.16666662693023681641, !P1 ;  /* 0xbe2aaaa821217808 */ /* 0x000fe20004800100 */
[----:B------:R-:W-:Y:S01]  /*9480*/  UMOV UR4, 0x3b03126f ;  /* 0x3b03126f00047882 */ /* 0x000fe20000000000 */
[----:B------:R-:W-:Y:S01]  /*9490*/  FSEL R27, R2, -0.00019574658654164522886, !P1 ;  /* 0xb94d4153021b7808 */ /* 0x000fe20004800000 */
[----:B------:R-:W-:Y:S01]  /*94a0*/  IMAD.MOV.U32 R2, RZ, RZ, 0x3d7c3c5c ;  /* 0x3d7c3c5cff027424 */ /* 0x000fe200078e00ff */
[----:B------:R-:W-:Y:S01]  /*94b0*/  MOV R35, UR4 ;  /* 0x0000000400237c02 */ /* 0x000fe20008000f00 */
[----:B------:R-:W-:Y:S01]  /*94c0*/  HFMA2 R30, -RZ, RZ, 1.1513671875, 0.2044677734375 ;  /* 0x3c9b328bff1e7431 */ /* 0x000fe200000001ff */
[----:B------:R-:W-:Y:S01]  /*94d0*/  LOP3.LUT P3, RZ, R9, 0x2, RZ, 0xc0, !PT ;  /* 0x0000000209ff7812 */ /* 0x000fe2000786c0ff */
[----:B------:R-:W-:Y:S01]  /*94e0*/  BSSY.RECONVERGENT B2, `(.L_x_99) ;  /* 0x000001c000027945 */ /* 0x000fe20003800200 */
[----:B------:R-:W-:Y:S01]  /*94f0*/  FSEL R31, R31, 0.0083327032625675201416, !P1 ;  /* 0x3c0885e41f1f7808 */ /* 0x000fe20004800000 */
[----:B------:R-:W1:Y:S01]  /*9500*/  FCHK P0, R35, R28 ;  /* 0x0000001c23007302 */ /* 0x000e620000000000 */
[----:B------:R-:W-:-:S02]  /*9510*/  FSEL R3, R3, 1, P1 ;  /* 0x3f80000003037808 */ /* 0x000fc40000800000 */
[----:B------:R-:W-:Y:S01]  /*9520*/  MOV R32, 0x3d20b0af ;  /* 0x3d20b0af00207802 */ /* 0x000fe20000000f00 */
[----:B------:R-:W-:Y:S01]  /*9530*/  FFMA R27, R0, R27, R31 ;  /* 0x0000001b001b7223 */ /* 0x000fe2000000001f */
[----:B------:R-:W-:-:S03]  /*9540*/  FFMA R9, R11, R30, 2.0401999950408935547 ;  /* 0x400292a30b097423 */ /* 0x000fc6000000001e */
[----:B------:R-:W-:Y:S01]  /*9550*/  FFMA R26, R0, R27, R33 ;  /* 0x0000001b001a7223 */ /* 0x000fe20000000021 */
[----:B------:R-:W-:Y:S01]  /*9560*/  FFMA R27, R11, -R2, 0.26463100314140319824 ;  /* 0x3e877db70b1b7423 */ /* 0x000fe20000000802 */
[----:B0-----:R-:W-:Y:S01]  /*9570*/  FFMA R2, -R28, R29, 1 ;  /* 0x3f8000001c027423 */ /* 0x001fe2000000011d */
[----:B------:R-:W-:Y:S02]  /*9580*/  FFMA R0, R0, R3, RZ ;  /* 0x0000000300007223 */ /* 0x000fe400000000ff */
[----:B------:R-:W-:Y:S01]  /*9590*/  FFMA R27, R10, 0.0031407999340444803238, R27 ;  /* 0x3b4dd5e10a1b7823 */ /* 0x000fe2000000001b */
[----:B------:R-:W-:Y:S01]  /*95a0*/  FFMA R2, R29, R2, R29 ;  /* 0x000000021d027223 */ /* 0x000fe2000000001d */
[----:B------:R-:W-:Y:S01]  /*95b0*/  FFMA R29, R11, R32, -1.3025000095367431641 ;  /* 0xbfa6b8520b1d7423 */ /* 0x000fe20000000020 */
[----:B------:R-:W-:Y:S01]  /*95c0*/  FFMA R26, R0, R26, R3 ;  /* 0x0000001a001a7223 */ /* 0x000fe20000000003 */
[----:B------:R-:W-:Y:S01]  /*95d0*/  FMUL R8, R27, R28 ;  /* 0x0000001c1b087220 */ /* 0x000fe20000400000 */
[----:B------:R-:W-:Y:S01]  /*95e0*/  FFMA R31, R2, 0.0020000000949949026108, RZ ;  /* 0x3b03126f021f7823 */ /* 0x000fe200000000ff */
[C---:B------:R-:W-:Y:S01]  /*95f0*/  FFMA R11, R10.reuse, -0.011160999536514282227, R9 ;  /* 0xbc36dca00a0b7823 */ /* 0x040fe20000000009 */
[----:B------:R-:W-:Y:S01]  /*9600*/  FFMA R10, R10, 0.008507899940013885498, R29 ;  /* 0x3c0b64b80a0a7823 */ /* 0x000fe2000000001d */
[----:B------:R-:W-:Y:S01]  /*9610*/  @P3 FADD R26, RZ, -R26 ;  /* 0x8000001aff1a3221 */ /* 0x000fe20000000000 */
[----:B------:R-:W-:Y:S01]  /*9620*/  FSETP.GEU.AND P2, PT, R8, 0.0020000000949949026108, PT ;  /* 0x3b03126f0800780b */ /* 0x000fe20003f4e000 */
[----:B------:R-:W-:-:S04]  /*9630*/  FFMA R8, -R28, R31, 0.0020000000949949026108 ;  /* 0x3b03126f1c087423 */ /* 0x000fc8000000011f */
[----:B------:R-:W-:Y:S01]  /*9640*/  FFMA R0, R2, R8, R31 ;  /* 0x0000000802007223 */ /* 0x000fe2000000001f */
[----:B-1----:R-:W-:Y:S07]  /*9650*/  @!P0 BRA `(.L_x_100) ;  /* 0x0000000000108947 */ /* 0x002fee0003800000 */
[----:B------:R-:W-:Y:S01]  /*9660*/  IMAD.MOV.U32 R0, RZ, RZ, R28 ;  /* 0x000000ffff007224 */ /* 0x000fe200078e001c */
[----:B------:R-:W-:Y:S02]  /*9670*/  MOV R3, 0x3b03126f ;  /* 0x3b03126f00037802 */ /* 0x000fe40000000f00 */
[----:B------:R-:W-:-:S07]  /*9680*/  MOV R2, 0x96a0 ;  /* 0x000096a000027802 */ /* 0x000fce0000000f00 */
[----:B------:R-:W-:Y:S05]  /*9690*/  CALL.REL.NOINC `($__internal_2_$__cuda_sm3x_div_rn_noftz_f32_slowpath) ;  /* 0x000000c000a87944 */ /* 0x000fea0003c00000 */
.L_x_100:
[----:B------:R-:W-:Y:S05]  /*96a0*/  BSYNC.RECONVERGENT B2 ;  /* 0x0000000000027941 */ /* 0x000fea0003800200 */
.L_x_99:
[----:B------:R-:W0:Y:S01]  /*96b0*/  LDC.64 R2, c[0x0][0x3a0] ;  /* 0x0000e800ff027b82 */ /* 0x000e220000000a00 */
[----:B------:R-:W-:Y:S01]  /*96c0*/  FSETP.NEU.AND P0, PT, R26, 1, PT ;  /* 0x3f8000001a00780b */ /* 0x000fe20003f0d000 */
[----:B------:R-:W-:Y:S01]  /*96d0*/  BSSY.RECONVERGENT B0, `(.L_x_101) ;  /* 0x0000046000007945 */ /* 0x000fe20003800200 */
[----:B------:R-:W-:Y:S01]  /*96e0*/  FSEL R27, R0, R27, !P2 ;  /* 0x0000001b001b7208 */ /* 0x000fe20005000000 */
[----:B------:R-:W-:-:S04]  /*96f0*/  HFMA2 R0, -RZ, RZ, 1.875, 0 ;  /* 0x3f800000ff007431 */ /* 0x000fc800000001ff */
[----:B------:R-:W-:-:S06]  /*9700*/  FFMA R11, R26, R11, R27 ;  /* 0x0000000b1a0b7223 */ /* 0x000fcc000000001b */
[----:B------:R-:W-:Y:S05]  /*9710*/  @!P0 BRA `(.L_x_102) ;  /* 0x0000000400048947 */ /* 0x000fea0003800000 */
[----:B------:R-:W-:-:S13]  /*9720*/  FSETP.NAN.AND P0, PT, |R26|, |R26|, PT ;  /* 0x4000001a1a00720b */ /* 0x000fda0003f08200 */
[----:B------:R-:W-:Y:S01]  /*9730*/  @P0 FADD R0, R26, 2 ;  /* 0x400000001a000421 */ /* 0x000fe20000000000 */
[----:B------:R-:W-:Y:S06]  /*9740*/  @P0 BRA `(.L_x_102) ;  /* 0x0000000000f80947 */ /* 0x000fec0003800000 */
[C---:B------:R-:W-:Y:S01]  /*9750*/  FMUL R9, |R26|.reuse, 16777216 ;  /* 0x4b8000001a097820 */ /* 0x040fe20000400200 */
[C---:B------:R-:W-:Y:S02]  /*9760*/  FSETP.GEU.AND P0, PT, |R26|.reuse, 1.175494350822287508e-38, PT ;  /* 0x008000001a00780b */ /* 0x040fe40003f0e200 */
[----:B------:R-:W-:Y:S02]  /*9770*/  MOV R32, 0x3a2c32e4 ;  /* 0x3a2c32e400207802 */ /* 0x000fe40000000f00 */
[----:B------:R-:W-:Y:S02]  /*9780*/  FSEL R9, R9, |R26|, !P0 ;  /* 0x4000001a09097208 */ /* 0x000fe40004000000 */
[----:B------:R-:W-:Y:S02]  /*9790*/  FSEL R27, RZ, -24, P0 ;  /* 0xc1c00000ff1b7808 */ /* 0x000fe40000000000 */
[----:B------:R-:W-:Y:S02]  /*97a0*/  IADD3 R0, PT, PT, R9, -0x3f3504f3, RZ ;  /* 0xc0cafb0d09007810 */ /* 0x000fe40007ffe0ff */
[----:B------:R-:W-:-:S02]  /*97b0*/  FSETP.NEU.AND P0, PT, |R26|, +INF , PT ;  /* 0x7f8000001a00780b */ /* 0x000fc40003f0d200 */
[----:B------:R-:W-:Y:S02]  /*97c0*/  LOP3.LUT R8, R0, 0xff800000, RZ, 0xc0, !PT ;  /* 0xff80000000087812 */ /* 0x000fe400078ec0ff */
[----:B------:R-:W-:-:S03]  /*97d0*/  FSETP.NEU.AND P0, PT, R26, RZ, P0 ;  /* 0x000000ff1a00720b */ /* 0x000fc6000070d000 */
[----:B------:R-:W-:Y:S01]  /*97e0*/  IMAD.IADD R9, R9, 0x1, -R8 ;  /* 0x0000000109097824 */ /* 0x000fe200078e0a08 */
[----:B------:R-:W-:-:S03]  /*97f0*/  I2FP.F32.S32 R8, R8 ;  /* 0x0000000800087245 */ /* 0x000fc60000201400 */
[C---:B------:R-:W-:Y:S01]  /*9800*/  FADD R0, R9.reuse, 1 ;  /* 0x3f80000009007421 */ /* 0x040fe20000000000 */
[----:B------:R-:W-:Y:S01]  /*9810*/  FADD R28, R9, -1 ;  /* 0xbf800000091c7421 */ /* 0x000fe20000000000 */
[----:B------:R-:W-:-:S03]  /*9820*/  FFMA R30, R8, 1.1920928955078125e-07, R27 ;  /* 0x34000000081e7823 */ /* 0x000fc6000000001b */
[----:B------:R-:W-:Y:S01]  /*9830*/  FADD R9, R28, R28 ;  /* 0x0000001c1c097221 */ /* 0x000fe20000000000 */
[----:B------:R-:W1:Y:S01]  /*9840*/  MUFU.RCP R0, R0 ;  /* 0x0000000000007308 */ /* 0x000e620000001000 */
[----:B------:R-:W-:Y:S02]  /*9850*/  @!P0 FADD R26, R26, R26 ;  /* 0x0000001a1a1a8221 */ /* 0x000fe40000000000 */
        /* <DEDUP_REMOVED lines=21> */
[----:B------:R-:W1:Y:S01]  /*99b0*/  FRND R9, R0 ;  /* 0x0000000000097307 */ /* 0x000e620000201000 */
[----:B------:R-:W-:Y:S01]  /*99c0*/  FADD R8, R29, -R8 ;  /* 0x800000081d087221 */ /* 0x000fe20000000000 */
[----:B------:R-:W-:Y:S01]  /*99d0*/  FFMA R27, R27, 2, -R0 ;  /* 0x400000001b1b7823 */ /* 0x000fe20000000800 */
[----:B------:R-:W-:Y:S01]  /*99e0*/  HFMA2 R29, -RZ, RZ, 0.64013671875, -15.109375 ;  /* 0x391fcb8eff1d7431 */ /* 0x000fe200000001ff */
[----:B------:R-:W-:Y:S02]  /*99f0*/  FSETP.GT.AND P2, PT, |R0|, 152, PT ;  /* 0x431800000000780b */ /* 0x000fe40003f44200 */
[----:B------:R-:W-:Y:S02]  /*9a00*/  FFMA R27, R8, 2, R27 ;  /* 0x40000000081b7823 */ /* 0x000fe4000000001b */
[----:B------:R-:W2:Y:S01]  /*9a10*/  F2I.NTZ R28, R0 ;  /* 0x00000000001c7305 */ /* 0x000ea20000203100 */
[----:B-1----:R-:W-:Y:S01]  /*9a20*/  FADD R8, R0, -R9 ;  /* 0x8000000900087221 */ /* 0x002fe20000000000 */
[----:B------:R-:W-:-:S03]  /*9a30*/  FSETP.GT.AND P1, PT, R9, RZ, PT ;  /* 0x000000ff0900720b */ /* 0x000fc60003f24000 */
[----:B------:R-:W-:Y:S01]  /*9a40*/  FADD R8, R8, R27 ;  /* 0x0000001b08087221 */ /* 0x000fe20000000000 */
[----:B------:R-:W-:Y:S02]  /*9a50*/  SEL R9, RZ, 0x83000000, P1 ;  /* 0x83000000ff097807 */ /* 0x000fe40000800000 */
[----:B------:R-:W-:Y:S01]  /*9a60*/  FSETP.GEU.AND P1, PT, R0, RZ, PT ;  /* 0x000000ff0000720b */ /* 0x000fe20003f2e000 */
[----:B------:R-:W-:Y:S02]  /*9a70*/  FFMA R27, R8, R29, 0.0013391353422775864601 ;  /* 0x3aaf85ed081b7423 */ /* 0x000fe4000000001d */
[----:B--2---:R-:W-:Y:S01]  /*9a80*/  IMAD R28, R28, 0x800000, -R9 ;  /* 0x008000001c1c7824 */ /* 0x004fe200078e0a09 */
[----:B------:R-:W-:Y:S01]  /*9a90*/  FSEL R0, RZ, +INF , !P1 ;  /* 0x7f800000ff007808 */ /* 0x000fe20004800000 */
[----:B------:R-:W-:-:S04]  /*9aa0*/  FFMA R27, R8, R27, 0.0096188392490148544312 ;  /* 0x3c1d9856081b7423 */ /* 0x000fc8000000001b */
[----:B------:R-:W-:-:S04]  /*9ab0*/  FFMA R27, R8, R27, 0.055503588169813156128 ;  /* 0x3d6357bb081b7423 */ /* 0x000fc8000000001b */
[----:B------:R-:W-:-:S04]  /*9ac0*/  FFMA R27, R8, R27, 0.24022644758224487305 ;  /* 0x3e75fdec081b7423 */ /* 0x000fc8000000001b */
[----:B------:R-:W-:Y:S01]  /*9ad0*/  FFMA R29, R8, R27, 0.69314718246459960938 ;  /* 0x3f317218081d7423 */ /* 0x000fe2000000001b */
[----:B------:R-:W-:-:S03]  /*9ae0*/  IADD3 R27, PT, PT, R9, 0x7f000000, RZ ;  /* 0x7f000000091b7810 */ /* 0x000fc60007ffe0ff */
[----:B------:R-:W-:-:S04]  /*9af0*/  FFMA R8, R8, R29, 1 ;  /* 0x3f80000008087423 */ /* 0x000fc8000000001d */
[----:B------:R-:W-:-:S04]  /*9b00*/  FMUL R27, R27, R8 ;  /* 0x000000081b1b7220 */ /* 0x000fc80000400000 */
[----:B------:R-:W-:Y:S01]  /*9b10*/  @!P2 FMUL R0, R28, R27 ;  /* 0x0000001b1c00a220 */ /* 0x000fe20000400000 */
[----:B------:R-:W-:-:S07]  /*9b20*/  @!P0 LOP3.LUT R0, R26, 0x7fffffff, RZ, 0xc0, !PT ;  /* 0x7fffffff1a008812 */ /* 0x000fce00078ec0ff */
.L_x_102:
[----:B------:R-:W-:Y:S05]  /*9b30*/  BSYNC.RECONVERGENT B0 ;  /* 0x0000000000007941 */ /* 0x000fea0003800200 */
.L_x_101:
[----:B------:R-:W-:Y:S01]  /*9b40*/  FFMA R0, R10, R0, R11 ;  /* 0x000000000a007223 */ /* 0x000fe2000000000b */
[----:B0-----:R-:W-:-:S04]  /*9b50*/  IMAD.WIDE.U32 R2, R4, 0x4, R2 ;  /* 0x0000000404027825 */ /* 0x001fc800078e0002 */
[----:B------:R-:W-:-:S04]  /*9b60*/  FMUL R0, R7, R0 ;  /* 0x0000000007007220 */ /* 0x000fc80000400000 */
[----:B------:R-:W-:-:S04]  /*9b70*/  FMUL R5, R5, R0 ;  /* 0x0000000005057220 */ /* 0x000fc80000400000 */
[----:B------:R-:W-:-:S05]  /*9b80*/  FADD R11, R6, R5 ;  /* 0x00000005060b7221 */ /* 0x000fca0000000000 */
[----:B------:R0:W-:Y:S04]  /*9b90*/  STG.E desc[UR6][R2.64], R11 ;  /* 0x0000000b02007986 */ /* 0x0001e8000c101906 */
[----:B------:R-:W2:Y:S01]  /*9ba0*/  LDG.E R26, desc[UR6][R24.64] ;  /* 0x00000006181a7981 */ /* 0x000ea2000c1e1900 */
[----:B------:R-:W1:Y:S03]  /*9bb0*/  LDC.64 R8, c[0x0][0x400] ;  /* 0x00010000ff087b82 */ /* 0x000e660000000a00 */
[----:B------:R-:W3:Y:S04]  /*9bc0*/  LDG.E R22, desc[UR6][R22.64] ;  /* 0x0000000616167981 */ /* 0x000ee8000c1e1900 */
[----:B-1----:R-:W3:Y:S01]  /*9bd0*/  LDG.E R9, desc[UR6][R8.64] ;  /* 0x0000000608097981 */ /* 0x002ee2000c1e1900 */
[----:B------:R-:W-:Y:S01]  /*9be0*/  BSSY.RECONVERGENT B0, `(.L_x_103) ;  /* 0x0000045000007945 */ /* 0x000fe20003800200 */
[----:B--2---:R-:W-:-:S04]  /*9bf0*/  FMUL R26, R26, 0.017453292384743690491 ;  /* 0x3c8efa351a1a7820 */ /* 0x004fc80000400000 */
[C---:B------:R-:W-:Y:S01]  /*9c00*/  FMUL R7, R26.reuse, 0.63661974668502807617 ;  /* 0x3f22f9831a077820 */ /* 0x040fe20000400000 */
[----:B------:R-:W-:-:S05]  /*9c10*/  FSETP.GE.AND P0, PT, |R26|, 105615, PT ;  /* 0x47ce47801a00780b */ /* 0x000fca0003f06200 */
[----:B------:R-:W1:Y:S02]  /*9c20*/  F2I.NTZ R7, R7 ;  /* 0x0000000700077305 */ /* 0x000e640000203100 */
[-C--:B-1----:R-:W-:Y:S02]  /*9c30*/  I2FP.F32.S32 R27, R7.reuse ;  /* 0x00000007001b7245 */ /* 0x082fe40000201400 */
[----:B0-----:R-:W-:-:S03]  /*9c40*/  MOV R11, R7 ;  /* 0x00000007000b7202 */ /* 0x001fc60000000f00 */
[----:B------:R-:W-:-:S04]  /*9c50*/  FFMA R0, R27, -1.5707962512969970703, R26 ;  /* 0xbfc90fda1b007823 */ /* 0x000fc8000000001a */
[----:B------:R-:W-:Y:S01]  /*9c60*/  FFMA R10, R27, -7.5497894158615963534e-08, R0 ;  /* 0xb3a221681b0a7823 */ /* 0x000fe20000000000 */
[----:B---3--:R-:W-:-:S03]  /*9c70*/  FADD R0, R22, -R9 ;  /* 0x8000000916007221 */ /* 0x008fc60000000000 */
[----:B------:R-:W-:Y:S01]  /*9c80*/  FFMA R10, R27, -5.3903029534742383927e-15, R10 ;  /* 0xa7c234c51b0a7823 */ /* 0x000fe2000000000a */
[----:B------:R-:W-:-:S04]  /*9c90*/  FMUL R22, R0, 0.017453292384743690491 ;  /* 0x3c8efa3500167820 */ /* 0x000fc80000400000 */
        /* <DEDUP_REMOVED lines=13> */
.L_x_105:
        /* <DEDUP_REMOVED lines=31> */
[----:B------:R-:W-:-:S04]  /*9f60*/  SHF.R.S32.HI R0, RZ, 0x1f, R7 ;  /* 0x0000001fff007819 */ /* 0x000fc80000011407 */
[C---:B------:R-:W-:Y:S02]  /*9f70*/  LOP3.LUT R8, R0.reuse, R2, RZ, 0x3c, !PT ;  /* 0x0000000200087212 */ /* 0x040fe400078e3cff */
[----:B------:R-:W-:Y:S02]  /*9f80*/  LOP3.LUT R9, R0, R7, RZ, 0x3c, !PT ;  /* 0x0000000700097212 */ /* 0x000fe400078e3cff */
[----:B------:R-:W-:Y:S02]  /*9f90*/  SHF.R.U32.HI R0, RZ, 0x1e, R3 ;  /* 0x0000001eff007819 */ /* 0x000fe40000011603 */
[C---:B------:R-:W-:Y:S02]  /*9fa0*/  LOP3.LUT R2, R7.reuse, R26, RZ, 0x3c, !PT ;  /* 0x0000001a07027212 */ /* 0x040fe400078e3cff */
[----:B------:R-:W1:Y:S01]  /*9fb0*/  I2F.F64.S64 R8, R8 ;  /* 0x0000000800087312 */ /* 0x000e620000301c00 */
[----:B------:R-:W-:Y:S02]  /*9fc0*/  LEA.HI R7, R7, R0, RZ, 0x1 ;  /* 0x0000000007077211 */ /* 0x000fe400078f08ff */
[----:B------:R-:W-:-:S03]  /*9fd0*/  ISETP.GE.AND P1, PT, R2, RZ, PT ;  /* 0x000000ff0200720c */ /* 0x000fc60003f26270 */
[----:B------:R-:W-:-:S05]  /*9fe0*/  IMAD.MOV R0, RZ, RZ, -R7 ;  /* 0x000000ffff007224 */ /* 0x000fca00078e0a07 */
[----:B------:R-:W-:Y:S01]  /*9ff0*/  @!P0 MOV R7, R0 ;  /* 0x0000000000078202 */ /* 0x000fe20000000f00 */
[----:B-1----:R-:W-:-:S10]  /*a000*/  DMUL R24, R8, UR4 ;  /* 0x0000000408187c28 */ /* 0x002fd40008000000 */
[----:B------:R-:W0:Y:S02]  /*a010*/  F2F.F32.F64 R24, R24 ;  /* 0x0000001800187310 */ /* 0x000e240000301000 */
[----:B0-----:R-:W-:-:S07]  /*a020*/  FSEL R6, -R24, R24, !P1 ;  /* 0x0000001818067208 */ /* 0x001fce0004800100 */
.L_x_104:
[----:B------:R-:W-:Y:S05]  /*a030*/  BSYNC.RECONVERGENT B0 ;  /* 0x0000000000007941 */ /* 0x000fea0003800200 */
.L_x_103:
[----:B------:R-:W-:Y:S01]  /*a040*/  HFMA2 R3, -RZ, RZ, 0.187255859375, -474.25 ;  /* 0x31fedf69ff037431 */ /* 0x000fe200000001ff */
[----:B------:R-:W-:Y:S01]  /*a050*/  MOV R8, 0x3fb8aa3b ;  /* 0x3fb8aa3b00087802 */ /* 0x000fe20000000f00 */
[----:B------:R-:W-:Y:S02]  /*a060*/  IMAD.MOV.U32 R9, RZ, RZ, 0x3e7ef447 ;  /* 0x3e7ef447ff097424 */ /* 0x000fe400078e00ff */
[----:B------:R-:W-:Y:S01]  /*a070*/  HFMA2 R27, -RZ, RZ, 1.6259765625, 0.11700439453125 ;  /* 0x3e812f7dff1b7431 */ /* 0x000fe200000001ff */
[----:B------:R-:W-:Y:S01]  /*a080*/  MOV R25, 0x32817fd3 ;  /* 0x32817fd300197802 */ /* 0x000fe20000000f00 */
[----:B------:R-:W-:Y:S01]  /*a090*/  BSSY.RECONVERGENT B0, `(.L_x_106) ;  /* 0x0000099000007945 */ /* 0x000fe20003800200 */
[----:B------:R-:W-:Y:S01]  /*a0a0*/  MOV R29, 0x37cbac00 ;  /* 0x37cbac00001d7802 */ /* 0x000fe20000000f00 */
[----:B------:R-:W-:Y:S02]  /*a0b0*/  FFMA R0, -R3, R8, 1.1904086960612403345e-07 ;  /* 0x33ffa36903007423 */ /* 0x000fe40000000108 */
[----:B------:R-:W-:-:S02]  /*a0c0*/  FFMA R8, R8, R25, 4.0816320279191131704e-07 ;  /* 0x34db218608087423 */ /* 0x000fc40000000019 */
[----:B------:R-:W-:Y:S02]  /*a0d0*/  FFMA R0, -R9, 1.9251366722983220825e-08, R0 ;  /* 0x32a55e3409007823 */ /* 0x000fe40000000100 */
[----:B------:R-:W-:Y:S02]  /*a0e0*/  FFMA R8, -R27, 1.9251366722983220825e-08, R8 ;  /* 0x32a55e341b087823 */ /* 0x000fe40000000108 */
[----:B------:R-:W-:Y:S02]  /*a0f0*/  FFMA R0, -R3, 0.022568540647625923157, R0 ;  /* 0x3cb8e1a903007823 */ /* 0x000fe40000000100 */
[----:B------:R-:W-:Y:S01]  /*a100*/  FFMA R8, R25, 0.023183397948741912842, R8 ;  /* 0x3cbdeb1c19087823 */ /* 0x000fe20000000008 */
[----:B------:R-:W-:Y:S01]  /*a110*/  LOP3.LUT R25, R7, 0x1, RZ, 0xc0, !PT ;  /* 0x0000000107197812 */ /* 0x000fe200078ec0ff */
[----:B------:R-:W-:Y:S02]  /*a120*/  FFMA R0, -R9, 0.0075228470377624034882, R0 ;  /* 0x3bf6823709007823 */ /* 0x000fe40000000100 */
[----:B------:R-:W-:Y:S01]  /*a130*/  FFMA R27, -R27, 0.0077277990058064460754, R8 ;  /* 0x3bfd397a1b1b7823 */ /* 0x000fe20000000108 */
[----:B------:R-:W-:Y:S01]  /*a140*/  ISETP.NE.U32.AND P3, PT, R25, 0x1, PT ;  /* 0x000000011900780c */ /* 0x000fe20003f65070 */
[----:B------:R-:W-:-:S02]  /*a150*/  FADD R3, R0, 12.640799522399902344 ;  /* 0x414a40b700037421 */ /* 0x000fc40000000000 */
[----:B------:R-:W-:Y:S02]  /*a160*/  FADD R28, R27, 12.635985374450683594 ;  /* 0x414a2cff1b1c7421 */ /* 0x000fe40000000000 */
[C---:B------:R-:W-:Y:S01]  /*a170*/  FMUL R2, R3.reuse, 2 ;  /* 0x4000000003027820 */ /* 0x040fe20000400000 */
[C---:B------:R-:W-:Y:S01]  /*a180*/  FADD R23, R3.reuse, -12.640799522399902344 ;  /* 0xc14a40b703177421 */ /* 0x040fe20000000000 */
[----:B------:R-:W-:Y:S02]  /*a190*/  FADD R30, R28, -12.635985374450683594 ;  /* 0xc14a2cff1c1e7421 */ /* 0x000fe40000000000 */
[----:B------:R-:W0:Y:S01]  /*a1a0*/  FRND R9, R2 ;  /* 0x0000000200097307 */ /* 0x000e220000201000 */
[----:B------:R-:W-:Y:S01]  /*a1b0*/  FADD R0, R0, -R23 ;  /* 0x8000001700007221 */ /* 0x000fe20000000000 */
[----:B------:R-:W-:Y:S01]  /*a1c0*/  FFMA R3, R3, 2, -R2 ;  /* 0x4000000003037823 */ /* 0x000fe20000000802 */
[----:B------:R-:W-:Y:S02]  /*a1d0*/  IMAD.MOV.U32 R23, RZ, RZ, 0x391fcb8e ;  /* 0x391fcb8eff177424 */ /* 0x000fe400078e00ff */
[----:B------:R-:W-:Y:S01]  /*a1e0*/  FADD R33, R27, -R30 ;  /* 0x8000001e1b217221 */ /* 0x000fe20000000000 */
[----:B------:R-:W-:Y:S01]  /*a1f0*/  IADD3 R27, PT, PT, R7, 0x1, RZ ;  /* 0x00000001071b7810 */ /* 0x000fe20007ffe0ff */
[----:B------:R-:W-:Y:S01]  /*a200*/  FFMA R3, R0, 2, R3 ;  /* 0x4000000000037823 */ /* 0x000fe20000000003 */
[----:B------:R-:W-:Y:S01]  /*a210*/  FMUL R0, R6, R6 ;  /* 0x0000000606007220 */ /* 0x000fe20000400000 */
[----:B------:R-:W-:Y:S01]  /*a220*/  HFMA2 R30, -RZ, RZ, 1.0078125, -8.98838043212890625e-05 ;  /* 0x3c0885e4ff1e7431 */ /* 0x000fe200000001ff */
[----:B------:R-:W-:-:S02]  /*a230*/  FSETP.GEU.AND P4, PT, R2, RZ, PT ;  /* 0x000000ff0200720b */ /* 0x000fc40003f8e000 */
[----:B------:R-:W-:Y:S01]  /*a240*/  FFMA R25, R0, R29, -0.0013887860113754868507 ;  /* 0xbab607ed00197423 */ /* 0x000fe2000000001d */
[C---:B------:R-:W-:Y:S02]  /*a250*/  FSETP.GT.AND P2, PT, |R2|.reuse, 152, PT ;  /* 0x431800000200780b */ /* 0x040fe40003f44200 */
[----:B------:R-:W-:Y:S01]  /*a260*/  LOP3.LUT P0, RZ, R27, 0x2, RZ, 0xc0, !PT ;  /* 0x000000021bff7812 */ /* 0x000fe2000780c0ff */
[----:B0-----:R-:W-:Y:S01]  /*a270*/  FADD R24, R2, -R9 ;  /* 0x8000000902187221 */ /* 0x001fe20000000000 */
[----:B------:R-:W-:Y:S02]  /*a280*/  FSEL R7, R25, -0.00019574658654164522886, P3 ;  /* 0xb94d415319077808 */ /* 0x000fe40001800000 */
[----:B------:R0:W1:Y:S01]  /*a290*/  F2I.NTZ R25, R2 ;  /* 0x0000000200197305 */ /* 0x0000620000203100 */
[----:B------:R-:W-:Y:S01]  /*a2a0*/  FADD R24, R24, R3 ;  /* 0x0000000318187221 */ /* 0x000fe20000000000 */
[----:B------:R-:W-:Y:S01]  /*a2b0*/  FMUL R3, R28, 2 ;  /* 0x400000001c037820 */ /* 0x000fe20000400000 */
[----:B------:R-:W-:-:S02]  /*a2c0*/  FSETP.GT.AND P1, PT, R9, RZ, PT ;  /* 0x000000ff0900720b */ /* 0x000fc40003f24000 */
[----:B------:R-:W-:Y:S01]  /*a2d0*/  FFMA R29, R24, R23, 0.0013391353422775864601 ;  /* 0x3aaf85ed181d7423 */ /* 0x000fe20000000017 */
[----:B------:R-:W-:Y:S01]  /*a2e0*/  FFMA R28, R28, 2, -R3 ;  /* 0x400000001c1c7823 */ /* 0x000fe20000000803 */
[----:B------:R-:W-:Y:S01]  /*a2f0*/  MOV R9, 0x3e2aaaa8 ;  /* 0x3e2aaaa800097802 */ /* 0x000fe20000000f00 */
[----:B------:R-:W2:Y:S01]  /*a300*/  FRND R8, R3 ;  /* 0x0000000300087307 */ /* 0x000ea20000201000 */
[C---:B------:R-:W-:Y:S01]  /*a310*/  FFMA R31, R24.reuse, R29, 0.0096188392490148544312 ;  /* 0x3c1d9856181f7423 */ /* 0x040fe2000000001d */
[----:B------:R-:W-:Y:S01]  /*a320*/  FFMA R33, R33, 2, R28 ;  /* 0x4000000021217823 */ /* 0x000fe2000000001c */
[----:B0-----:R-:W-:Y:S02]  /*a330*/  SEL R2, RZ, 0x83000000, P1 ;  /* 0x83000000ff027807 */ /* 0x001fe40000800000 */
[----:B------:R-:W-:Y:S01]  /*a340*/  FFMA R31, R24, R31, 0.055503588169813156128 ;  /* 0x3d6357bb181f7423 */ /* 0x000fe2000000001f */
[----:B------:R-:W-:Y:S02]  /*a350*/  FSEL R29, R30, 0.041666727513074874878, !P3 ;  /* 0x3d2aaabb1e1d7808 */ /* 0x000fe40005800000 */
[----:B-1----:R-:W-:-:S02]  /*a360*/  IMAD R25, R25, 0x800000, -R2 ;  /* 0x0080000019197824 */ /* 0x002fc400078e0a02 */
[----:B------:R-:W-:Y:S01]  /*a370*/  FFMA R31, R24, R31, 0.24022644758224487305 ;  /* 0x3e75fdec181f7423 */ /* 0x000fe2000000001f */
[----:B------:R-:W-:Y:S01]  /*a380*/  FSEL R6, R6, 1, !P3 ;  /* 0x3f80000006067808 */ /* 0x000fe20005800000 */
[----:B------:R-:W-:Y:S02]  /*a390*/  FFMA R7, R0, R7, R29 ;  /* 0x0000000700077223 */ /* 0x000fe4000000001d */
[----:B------:R-:W-:Y:S01]  /*a3a0*/  FFMA R31, R24, R31, 0.69314718246459960938 ;  /* 0x3f317218181f7423 */ /* 0x000fe2000000001f */
[----:B--2---:R-:W-:Y:S01]  /*a3b0*/  FADD R28, R3, -R8 ;  /* 0x80000008031c7221 */ /* 0x004fe20000000000 */
[----:B------:R-:W-:Y:S02]  /*a3c0*/  FSETP.GT.AND P1, PT, R8, RZ, PT ;  /* 0x000000ff0800720b */ /* 0x000fe40003f24000 */
[----:B------:R-:W-:Y:S01]  /*a3d0*/  FFMA R31, R24, R31, 1 ;  /* 0x3f800000181f7423 */ /* 0x000fe2000000001f */
[----:B------:R-:W-:Y:S01]  /*a3e0*/  IADD3 R24, PT, PT, R2, 0x7f000000, RZ ;  /* 0x7f00000002187810 */ /* 0x000fe20007ffe0ff */
[----:B------:R-:W-:Y:S01]  /*a3f0*/  FADD R28, R28, R33 ;  /* 0x000000211c1c7221 */ /* 0x000fe20000000000 */
[----:B------:R-:W-:-:S02]  /*a400*/  FSEL R2, RZ, +INF , !P4 ;  /* 0x7f800000ff027808 */ /* 0x000fc40006000000 */
[----:B------:R-:W-:Y:S01]  /*a410*/  SEL R8, RZ, 0x83000000, P1 ;  /* 0x83000000ff087807 */ /* 0x000fe20000800000 */
[----:B------:R-:W-:Y:S01]  /*a420*/  FFMA R23, R28, R23, 0.0013391353422775864601 ;  /* 0x3aaf85ed1c177423 */ /* 0x000fe20000000017 */
[----:B------:R-:W-:Y:S01]  /*a430*/  FMUL R24, R24, R31 ;  /* 0x0000001f18187220 */ /* 0x000fe20000400000 */
[----:B------:R-:W-:Y:S02]  /*a440*/  FSETP.GEU.AND P1, PT, R3, RZ, PT ;  /* 0x000000ff0300720b */ /* 0x000fe40003f2e000 */
[C---:B------:R-:W-:Y:S01]  /*a450*/  FFMA R27, R28.reuse, R23, 0.0096188392490148544312 ;  /* 0x3c1d98561c1b7423 */ /* 0x040fe20000000017 */
[----:B------:R-:W-:Y:S01]  /*a460*/  FSEL R23, -R9, -0.4999999701976776123, !P3 ;  /* 0xbeffffff09177808 */ /* 0x000fe20005800100 */
[----:B------:R-:W-:Y:S01]  /*a470*/  @!P2 FMUL R2, R25, R24 ;  /* 0x000000181902a220 */ /* 0x000fe20000400000 */
[----:B------:R0:W1:Y:S01]  /*a480*/  F2I.NTZ R9, R3 ;  /* 0x0000000300097305 */ /* 0x0000620000203100 */
[----:B------:R-:W-:Y:S01]  /*a490*/  FFMA R27, R28, R27, 0.055503588169813156128 ;  /* 0x3d6357bb1c1b7423 */ /* 0x000fe2000000001b */
[----:B------:R-:W-:Y:S01]  /*a4a0*/  FSETP.GT.AND P2, PT, |R3|, 152, PT ;  /* 0x431800000300780b */ /* 0x000fe20003f44200 */
[----:B------:R-:W-:Y:S01]  /*a4b0*/  FFMA R7, R0, R7, R23 ;  /* 0x0000000700077223 */ /* 0x000fe20000000017 */
[----:B------:R-:W-:Y:S01]  /*a4c0*/  IADD3 R23, PT, PT, R8, 0x7f000000, RZ ;  /* 0x7f00000008177810 */ /* 0x000fe20007ffe0ff */
[----:B------:R-:W-:Y:S01]  /*a4d0*/  FFMA R27, R28, R27, 0.24022644758224487305 ;  /* 0x3e75fdec1c1b7423 */ /* 0x000fe2000000001b */
[----:B------:R-:W-:-:S02]  /*a4e0*/  FSEL R25, RZ, +INF , !P1 ;  /* 0x7f800000ff197808 */ /* 0x000fc40004800000 */
[----:B------:R-:W2:Y:S01]  /*a4f0*/  MUFU.RCP R29, R2 ;  /* 0x00000002001d7308 */ /* 0x000ea20000001000 */
[----:B------:R-:W-:Y:S01]  /*a500*/  FFMA R27, R28, R27, 0.69314718246459960938 ;  /* 0x3f3172181c1b7423 */ /* 0x000fe2000000001b */
[----:B0-----:R-:W-:-:S03]  /*a510*/  FFMA R3, R0, R6, RZ ;  /* 0x0000000600037223 */ /* 0x001fc600000000ff */
[----:B------:R-:W-:Y:S01]  /*a520*/  FFMA R28, R28, R27, 1 ;  /* 0x3f8000001c1c7423 */ /* 0x000fe2000000001b */
[----:B------:R-:W-:Y:S01]  /*a530*/  FFMA R7, R3, R7, R6 ;  /* 0x0000000703077223 */ /* 0x000fe20000000006 */
[----:B-1----:R-:W-:Y:S01]  /*a540*/  LEA R9, R9, -R8, 0x17 ;  /* 0x8000000809097211 */ /* 0x002fe200078eb8ff */
[----:B------:R-:W-:Y:S02]  /*a550*/  IMAD.MOV.U32 R6, RZ, RZ, 0x3f800000 ;  /* 0x3f800000ff067424 */ /* 0x000fe400078e00ff */
[----:B------:R-:W-:Y:S01]  /*a560*/  FMUL R28, R23, R28 ;  /* 0x0000001c171c7220 */ /* 0x000fe20000400000 */
[----:B------:R-:W-:-:S03]  /*a570*/  @P0 FADD R7, RZ, -R7 ;  /* 0x80000007ff070221 */ /* 0x000fc60000000000 */
[----:B------:R-:W-:Y:S02]  /*a580*/  @!P2 FMUL R25, R9, R28 ;  /* 0x0000001c0919a220 */ /* 0x000fe40000400000 */
[----:B------:R-:W-:Y:S02]  /*a590*/  FSETP.NEU.AND P0, PT, R7, 1, PT ;  /* 0x3f8000000700780b */ /* 0x000fe40003f0d000 */
[C---:B------:R-:W-:Y:S01]  /*a5a0*/  FADD R3, R2.reuse, -R25 ;  /* 0x8000001902037221 */ /* 0x040fe20000000000 */
[----:B--2---:R-:W-:-:S03]  /*a5b0*/  FFMA R0, -R2, R29, 1 ;  /* 0x3f80000002007423 */ /* 0x004fc6000000011d */
[----:B------:R0:W1:Y:S01]  /*a5c0*/  FCHK P1, R3, R2 ;  /* 0x0000000203007302 */ /* 0x0000620000020000 */
[----:B------:R-:W-:-:S04]  /*a5d0*/  FFMA R0, R29, R0, R29 ;  /* 0x000000001d007223 */ /* 0x000fc8000000001d */
[----:B------:R-:W-:-:S04]  /*a5e0*/  FFMA R9, R3, R0, RZ ;  /* 0x0000000003097223 */ /* 0x000fc800000000ff */
[----:B------:R-:W-:Y:S01]  /*a5f0*/  FFMA R8, -R2, R9, R3 ;  /* 0x0000000902087223 */ /* 0x000fe20000000103 */
[----:B------:R-:W-:Y:S06]  /*a600*/  @!P0 BRA `(.L_x_107) ;  /* 0x0000000400048947 */ /* 0x000fec0003800000 */
[----:B------:R-:W-:-:S13]  /*a610*/  FSETP.NAN.AND P0, PT, |R7|, |R7|, PT ;  /* 0x400000070700720b */ /* 0x000fda0003f08200 */
[----:B------:R-:W-:Y:S01]  /*a620*/  @P0 FADD R6, R7, 2 ;  /* 0x4000000007060421 */ /* 0x000fe20000000000 */
[----:B------:R-:W-:Y:S06]  /*a630*/  @P0 BRA `(.L_x_107) ;  /* 0x0000000000f80947 */ /* 0x000fec0003800000 */
[C---:B------:R-:W-:Y:S01]  /*a640*/  FMUL R6, |R7|.reuse, 16777216 ;  /* 0x4b80000007067820 */ /* 0x040fe20000400200 */
[----:B------:R-:W-:Y:S01]  /*a650*/  FSETP.GEU.AND P0, PT, |R7|, 1.175494350822287508e-38, PT ;  /* 0x008000000700780b */ /* 0x000fe20003f0e200 */
[----:B------:R-:W-:-:S03]  /*a660*/  HFMA2 R30, -RZ, RZ, 0.771484375, 0.21533203125 ;  /* 0x3a2c32e4ff1e7431 */ /* 0x000fc600000001ff */
[----:B------:R-:W-:Y:S02]  /*a670*/  FSEL R6, R6, |R7|, !P0 ;  /* 0x4000000706067208 */ /* 0x000fe40004000000 */
[----:B------:R-:W-:Y:S02]  /*a680*/  FSEL R28, RZ, -24, P0 ;  /* 0xc1c00000ff1c7808 */ /* 0x000fe40000000000 */
[----:B------:R-:W-:Y:S02]  /*a690*/  IADD3 R23, PT, PT, R6, -0x3f3504f3, RZ ;  /* 0xc0cafb0d06177810 */ /* 0x000fe40007ffe0ff */
[----:B------:R-:W-:Y:S02]  /*a6a0*/  FSETP.NEU.AND P0, PT, |R7|, +INF , PT ;  /* 0x7f8000000700780b */ /* 0x000fe40003f0d200 */
[----:B------:R-:W-:Y:S02]  /*a6b0*/  LOP3.LUT R23, R23, 0xff800000, RZ, 0xc0, !PT ;  /* 0xff80000017177812 */ /* 0x000fe400078ec0ff */
[----:B------:R-:W-:-:S02]  /*a6c0*/  FSETP.NEU.AND P0, PT, R7, RZ, P0 ;  /* 0x000000ff0700720b */ /* 0x000fc4000070d000 */
[-C--:B------:R-:W-:Y:S02]  /*a6d0*/  IADD3 R24, PT, PT, R6, -R23.reuse, RZ ;  /* 0x8000001706187210 */ /* 0x080fe40007ffe0ff */
[----:B------:R-:W-:-:S03]  /*a6e0*/  I2FP.F32.S32 R23, R23 ;  /* 0x0000001700177245 */ /* 0x000fc60000201400 */
[C---:B------:R-:W-:Y:S01]  /*a6f0*/  FADD R6, R24.reuse, 1 ;  /* 0x3f80000018067421 */ /* 0x040fe20000000000 */
[----:B------:R-:W-:Y:S01]  /*a700*/  FADD R29, R24, -1 ;  /* 0xbf800000181d7421 */ /* 0x000fe20000000000 */
[----:B------:R-:W-:-:S03]  /*a710*/  FFMA R27, R23, 1.1920928955078125e-07, R28 ;  /* 0x34000000171b7823 */ /* 0x000fc6000000001c */
[----:B------:R-:W-:Y:S01]  /*a720*/  FADD R25, R29, R29 ;  /* 0x0000001d1d197221 */ /* 0x000fe20000000000 */
[----:B------:R-:W2:Y:S03]  /*a730*/  MUFU.RCP R6, R6 ;  /* 0x0000000600067308 */ /* 0x000ea60000001000 */
[----:B--2---:R-:W-:-:S04]  /*a740*/  FMUL R24, R6, R25 ;  /* 0x0000001906187220 */ /* 0x004fc80000400000 */
[----:B------:R-:W-:Y:S01]  /*a750*/  FADD R28, R29, -R24 ;  /* 0x800000181d1c7221 */ /* 0x000fe20000000000 */
[C---:B------:R-:W-:Y:S01]  /*a760*/  FMUL R25, R24.reuse, R24 ;  /* 0x0000001818197220 */ /* 0x040fe20000400000 */
[----:B------:R-:W-:Y:S02]  /*a770*/  FFMA R23, R24, 1.4426950216293334961, R27 ;  /* 0x3fb8aa3b18177823 */ /* 0x000fe4000000001b */
        /* <DEDUP_REMOVED lines=12> */
[----:B------:R-:W-:Y:S01]  /*a840*/  FFMA R6, R29, R6, R28 ;  /* 0x000000061d067223 */ /* 0x000fe2000000001c */
[----:B------:R-:W-:-:S03]  /*a850*/  IMAD.MOV.U32 R28, RZ, RZ, 0x391fcb8e ;  /* 0x391fcb8eff1c7424 */ /* 0x000fc600078e00ff */
[----:B------:R-:W-:-:S04]  /*a860*/  FFMA R24, R24, R25, R6 ;  /* 0x0000001918187223 */ /* 0x000fc80000000006 */
[----:B------:R-:W-:-:S04]  /*a870*/  FADD R27, R23, R24 ;  /* 0x00000018171b7221 */ /* 0x000fc80000000000 */
[----:B------:R-:W-:Y:S01]  /*a880*/  FMUL R6, R27, 2 ;  /* 0x400000001b067820 */ /* 0x000fe20000400000 */
[----:B------:R-:W-:-:S03]  /*a890*/  FADD R23, -R23, R27 ;  /* 0x0000001b17177221 */ /* 0x000fc60000000100 */
[----:B------:R-:W2:Y:S01]  /*a8a0*/  FRND R25, R6 ;  /* 0x0000000600197307 */ /* 0x000ea20000201000 */
[----:B------:R-:W-:Y:S01]  /*a8b0*/  FADD R24, R24, -R23 ;  /* 0x8000001718187221 */ /* 0x000fe20000000000 */
[----:B------:R-:W-:Y:S01]  /*a8c0*/  FFMA R27, R27, 2, -R6 ;  /* 0x400000001b1b7823 */ /* 0x000fe20000000806 */
[----:B------:R-:W-:-:S03]  /*a8d0*/  FSETP.GT.AND P3, PT, |R6|, 152, PT ;  /* 0x431800000600780b */ /* 0x000fc60003f64200 */
[----:B------:R-:W-:Y:S02]  /*a8e0*/  FFMA R24, R24, 2, R27 ;  /* 0x4000000018187823 */ /* 0x000fe4000000001b */
[----:B------:R-:W3:Y:S01]  /*a8f0*/  F2I.NTZ R27, R6 ;  /* 0x00000006001b7305 */ /* 0x000ee20000203100 */
[----:B--2---:R-:W-:Y:S01]  /*a900*/  FADD R23, R6, -R25 ;  /* 0x8000001906177221 */ /* 0x004fe20000000000 */
[----:B------:R-:W-:-:S03]  /*a910*/  FSETP.GT.AND P2, PT, R25, RZ, PT ;  /* 0x000000ff1900720b */ /* 0x000fc60003f44000 */
[----:B------:R-:W-:-:S04]  /*a920*/  FADD R23, R23, R24 ;  /* 0x0000001817177221 */ /* 0x000fc80000000000 */
[----:B------:R-:W-:-:S04]  /*a930*/  FFMA R24, R23, R28, 0.0013391353422775864601 ;  /* 0x3aaf85ed17187423 */ /* 0x000fc8000000001c */
[----:B------:R-:W-:-:S04]  /*a940*/  FFMA R24, R23, R24, 0.0096188392490148544312 ;  /* 0x3c1d985617187423 */ /* 0x000fc80000000018 */
[----:B------:R-:W-:-:S04]  /*a950*/  FFMA R24, R23, R24, 0.055503588169813156128 ;  /* 0x3d6357bb17187423 */ /* 0x000fc80000000018 */
[C---:B------:R-:W-:Y:S01]  /*a960*/  FFMA R28, R23.reuse, R24, 0.24022644758224487305 ;  /* 0x3e75fdec171c7423 */ /* 0x040fe20000000018 */
[----:B------:R-:W-:Y:S02]  /*a970*/  SEL R24, RZ, 0x83000000, P2 ;  /* 0x83000000ff187807 */ /* 0x000fe40001000000 */
[----:B------:R-:W-:Y:S01]  /*a980*/  FSETP.GEU.AND P2, PT, R6, RZ, PT ;  /* 0x000000ff0600720b */ /* 0x000fe20003f4e000 */
[----:B------:R-:W-:Y:S01]  /*a990*/  FFMA R28, R23, R28, 0.69314718246459960938 ;  /* 0x3f317218171c7423 */ /* 0x000fe2000000001c */
[----:B------:R-:W-:Y:S02]  /*a9a0*/  IADD3 R25, PT, PT, R24, 0x7f000000, RZ ;  /* 0x7f00000018197810 */ /* 0x000fe40007ffe0ff */
[----:B---3--:R-:W-:Y:S01]  /*a9b0*/  LEA R27, R27, -R24, 0x17 ;  /* 0x800000181b1b7211 */ /* 0x008fe200078eb8ff */
[----:B------:R-:W-:Y:S01]  /*a9c0*/  FFMA R28, R23, R28, 1 ;  /* 0x3f800000171c7423 */ /* 0x000fe2000000001c */
[----:B------:R-:W-:Y:S01]  /*a9d0*/  @!P0 FADD R23, R7, R7 ;  /* 0x0000000707178221 */ /* 0x000fe20000000000 */
[----:B------:R-:W-:-:S02]  /*a9e0*/  FSEL R6, RZ, +INF , !P2 ;  /* 0x7f800000ff067808 */ /* 0x000fc40005000000 */
[----:B------:R-:W-:-:S04]  /*a9f0*/  FMUL R28, R25, R28 ;  /* 0x0000001c191c7220 */ /* 0x000fc80000400000 */
[----:B------:R-:W-:Y:S01]  /*aa00*/  @!P3 FMUL R6, R27, R28 ;  /* 0x0000001c1b06b220 */ /* 0x000fe20000400000 */
[----:B------:R-:W-:-:S07]  /*aa10*/  @!P0 LOP3.LUT R6, R23, 0x7fffffff, RZ, 0xc0, !PT ;  /* 0x7fffffff17068812 */ /* 0x000fce00078ec0ff */
.L_x_107:
[----:B------:R-:W-:Y:S05]  /*aa20*/  BSYNC.RECONVERGENT B0 ;  /* 0x0000000000007941 */ /* 0x000fea0003800200 */
.L_x_106:
[----:B------:R-:W-:Y:S01]  /*aa30*/  FFMA R0, R0, R8, R9 ;  /* 0x0000000800007223 */ /* 0x000fe20000000009 */
[----:B-1----:R-:W-:Y:S06]  /*aa40*/  @!P1 BRA `(.L_x_108) ;  /* 0x00000000000c9947 */ /* 0x002fec0003800000 */
[----:B------:R-:W-:Y:S02]  /*aa50*/  MOV R0, R2 ;  /* 0x0000000200007202 */ /* 0x000fe40000000f00 */
[----:B0-----:R-:W-:-:S07]  /*aa60*/  MOV R2, 0xaa80 ;  /* 0x0000aa8000027802 */ /* 0x001fce0000000f00 */
[----:B------:R-:W-:Y:S05]  /*aa70*/  CALL.REL.NOINC `($__internal_2_$__cuda_sm3x_div_rn_noftz_f32_slowpath) ;  /* 0x000000ac00b07944 */ /* 0x000fea0003c00000 */
.L_x_108:
[----:B0-----:R-:W-:Y:S01]  /*aa80*/  FFMA R3, -R0, R6, 1 ;  /* 0x3f80000000037423 */ /* 0x001fe20000000106 */
[----:B------:R-:W-:Y:S03]  /*aa90*/  BSSY.RECONVERGENT B0, `(.L_x_109) ;  /* 0x000000e000007945 */ /* 0x000fe60003800200 */
[----:B------:R-:W-:Y:S01]  /*aaa0*/  VIADD R2, R3, 0xf3000000 ;  /* 0xf300000003027836 */ /* 0x000fe20000000000 */
[----:B------:R0:W1:Y:S04]  /*aab0*/  MUFU.RSQ R0, R3 ;  /* 0x0000000300007308 */ /* 0x0000680000001400 */
[----:B------:R-:W-:-:S13]  /*aac0*/  ISETP.GT.U32.AND P0, PT, R2, 0x727fffff, PT ;  /* 0x727fffff0200780c */ /* 0x000fda0003f04070 */
[----:B01----:R-:W-:Y:S05]  /*aad0*/  @!P0 BRA `(.L_x_110) ;  /* 0x0000000000148947 */ /* 0x003fea0003800000 */
[----:B------:R-:W-:Y:S02]  /*aae0*/  MOV R0, R3 ;  /* 0x0000000300007202 */ /* 0x000fe40000000f00 */
[----:B------:R-:W-:-:S07]  /*aaf0*/  MOV R24, 0xab10 ;  /* 0x0000ab1000187802 */ /* 0x000fce0000000f00 */
[----:B------:R-:W-:Y:S05]  /*ab00*/  CALL.REL.NOINC `($__internal_1_$__cuda_sm20_sqrt_rn_f32_slowpath) ;  /* 0x000000ac00307944 */ /* 0x000fea0003c00000 */
[----:B------:R-:W-:Y:S01]  /*ab10*/  MOV R2, R0 ;  /* 0x0000000000027202 */ /* 0x000fe20000000f00 */
[----:B------:R-:W-:Y:S06]  /*ab20*/  BRA `(.L_x_111) ;  /* 0x0000000000107947 */ /* 0x000fec0003800000 */
.L_x_110:
[----:B------:R-:W-:Y:S01]  /*ab30*/  FMUL.FTZ R2, R3, R0 ;  /* 0x0000000003027220 */ /* 0x000fe20000410000 */
[----:B------:R-:W-:-:S03]  /*ab40*/  FMUL.FTZ R0, R0, 0.5 ;  /* 0x3f00000000007820 */ /* 0x000fc60000410000 */
[----:B------:R-:W-:-:S04]  /*ab50*/  FFMA R3, -R2, R2, R3 ;  /* 0x0000000202037223 */ /* 0x000fc80000000103 */
[----:B------:R-:W-:-:S07]  /*ab60*/  FFMA R2, R3, R0, R2 ;  /* 0x0000000003027223 */ /* 0x000fce0000000002 */
.L_x_111:
[----:B------:R-:W-:Y:S05]  /*ab70*/  BSYNC.RECONVERGENT B0 ;  /* 0x0000000000007941 */ /* 0x000fea0003800200 */
.L_x_109:
[----:B------:R-:W0:Y:S01]  /*ab80*/  MUFU.RCP R3, R2 ;  /* 0x0000000200037308 */ /* 0x000e220000001000 */
[----:B------:R-:W-:Y:S01]  /*ab90*/  UMOV UR4, 0x45c6a4ac ;  /* 0x45c6a4ac00047882 */ /* 0x000fe20000000000 */
[----:B------:R-:W-:Y:S01]  /*aba0*/  BSSY.RECONVERGENT B2, `(.L_x_112) ;  /* 0x000000e000027945 */ /* 0x000fe20003800200 */
[----:B------:R-:W-:-:S05]  /*abb0*/  MOV R9, UR4 ;  /* 0x0000000400097c02 */ /* 0x000fca0008000f00 */
[----:B------:R-:W1:Y:S01]  /*abc0*/  FCHK P0, R9, R2 ;  /* 0x0000000209007302 */ /* 0x000e620000000000 */
[----:B0-----:R-:W-:-:S04]  /*abd0*/  FFMA R0, R3, -R2, 1 ;  /* 0x3f80000003007423 */ /* 0x001fc80000000802 */
[----:B------:R-:W-:-:S04]  /*abe0*/  FFMA R0, R3, R0, R3 ;  /* 0x0000000003007223 */ /* 0x000fc80000000003 */
[----:B------:R-:W-:-:S04]  /*abf0*/  FFMA R3, R0, 6356.583984375, RZ ;  /* 0x45c6a4ac00037823 */ /* 0x000fc800000000ff */
[----:B------:R-:W-:-:S04]  /*ac00*/  FFMA R8, R3, -R2, 6356.583984375 ;  /* 0x45c6a4ac03087423 */ /* 0x000fc80000000802 */
[----:B------:R-:W-:Y:S01]  /*ac10*/  FFMA R8, R0, R8, R3 ;  /* 0x0000000800087223 */ /* 0x000fe20000000003 */
[----:B-1----:R-:W-:Y:S06]  /*ac20*/  @!P0 BRA `(.L_x_113) ;  /* 0x0000000000148947 */ /* 0x002fec0003800000 */
[----:B------:R-:W-:Y:S02]  /*ac30*/  HFMA2 R3, -RZ, RZ, 5.7734375, -0.01824951171875 ;  /* 0x45c6a4acff037431 */ /* 0x000fe400000001ff */
[----:B------:R-:W-:Y:S01]  /*ac40*/  IMAD.MOV.U32 R0, RZ, RZ, R2 ;  /* 0x000000ffff007224 */ /* 0x000fe200078e0002 */
[----:B------:R-:W-:-:S07]  /*ac50*/  MOV R2, 0xac70 ;  /* 0x0000ac7000027802 */ /* 0x000fce0000000f00 */
[----:B------:R-:W-:Y:S05]  /*ac60*/  CALL.REL.NOINC `($__internal_2_$__cuda_sm3x_div_rn_noftz_f32_slowpath) ;  /* 0x000000ac00347944 */ /* 0x000fea0003c00000 */
[----:B------:R-:W-:-:S07]  /*ac70*/  MOV R8, R0 ;  /* 0x0000000000087202 */ /* 0x000fce0000000f00 */
.L_x_113:
[----:B------:R-:W-:Y:S05]  /*ac80*/  BSYNC.RECONVERGENT B2 ;  /* 0x0000000000027941 */ /* 0x000fea0003800200 */
.L_x_112:
[C---:B------:R-:W-:Y:S01]  /*ac90*/  FMUL R0, R22.reuse, 0.63661974668502807617 ;  /* 0x3f22f98316007820 */ /* 0x040fe20000400000 */
[----:B------:R-:W-:Y:S01]  /*aca0*/  FSETP.GE.AND P0, PT, |R22|, 105615, PT ;  /* 0x47ce47801600780b */ /* 0x000fe20003f06200 */
[----:B------:R-:W-:Y:S04]  /*acb0*/  BSSY.RECONVERGENT B0, `(.L_x_114) ;  /* 0x0000040000007945 */ /* 0x000fe80003800200 */
        /* <DEDUP_REMOVED lines=19> */
.L_x_116:
        /* <DEDUP_REMOVED lines=32> */
[C---:B0-----:R-:W-:Y:S02]  /*aff0*/  LOP3.LUT R6, R23.reuse, R22, RZ, 0x3c, !PT ;  /* 0x0000001617067212 */ /* 0x041fe400078e3cff */
        /* <DEDUP_REMOVED lines=11> */
.L_x_115:
[----:B------:R-:W-:Y:S05]  /*b0b0*/  BSYNC.RECONVERGENT B0 ;  /* 0x0000000000007941 */ /* 0x000fea0003800200 */
.L_x_114:
[----:B------:R-:W-:Y:S02]  /*b0c0*/  HFMA2 R28, -RZ, RZ, 1.0078125, -8.98838043212890625e-05 ;  /* 0x3c0885e4ff1c7431 */ /* 0x000fe400000001ff */
[----:B------:R-:W-:Y:S02]  /*b0d0*/  IMAD.MOV.U32 R9, RZ, RZ, 0x37cbac00 ;  /* 0x37cbac00ff097424 */ /* 0x000fe400078e00ff */
[----:B------:R-:W-:Y:S01]  /*b0e0*/  FMUL R3, R2, R2 ;  /* 0x0000000202037220 */ /* 0x000fe20000400000 */
[C---:B------:R-:W-:Y:S01]  /*b0f0*/  LOP3.LUT R23, R0.reuse, 0x1, RZ, 0xc0, !PT ;  /* 0x0000000100177812 */ /* 0x040fe200078ec0ff */
[----:B------:R-:W-:Y:S01]  /*b100*/  BSSY.RECONVERGENT B0, `(.L_x_117) ;  /* 0x0000049000007945 */ /* 0x000fe20003800200 */
[----:B------:R-:W-:Y:S01]  /*b110*/  IADD3 R0, PT, PT, R0, 0x1, RZ ;  /* 0x0000000100007810 */ /* 0x000fe20007ffe0ff */
[----:B------:R-:W-:Y:S01]  /*b120*/  FFMA R6, R3, R9, -0.0013887860113754868507 ;  /* 0xbab607ed03067423 */ /* 0x000fe20000000009 */
[----:B------:R-:W-:Y:S02]  /*b130*/  ISETP.NE.U32.AND P1, PT, R23, 0x1, PT ;  /* 0x000000011700780c */ /* 0x000fe40003f25070 */
[----:B------:R-:W-:-:S02]  /*b140*/  MOV R27, 0x3e2aaaa8 ;  /* 0x3e2aaaa8001b7802 */ /* 0x000fc40000000f00 */
[----:B------:R-:W-:Y:S02]  /*b150*/  FSEL R6, R6, -0.00019574658654164522886, P1 ;  /* 0xb94d415306067808 */ /* 0x000fe40000800000 */
[----:B------:R-:W-:Y:S02]  /*b160*/  FSEL R28, R28, 0.041666727513074874878, !P1 ;  /* 0x3d2aaabb1c1c7808 */ /* 0x000fe40004800000 */
[----:B------:R-:W-:Y:S02]  /*b170*/  LOP3.LUT P2, RZ, R0, 0x2, RZ, 0xc0, !PT ;  /* 0x0000000200ff7812 */ /* 0x000fe4000784c0ff */
[----:B------:R-:W-:Y:S01]  /*b180*/  FSEL R0, R2, 1, !P1 ;  /* 0x3f80000002007808 */ /* 0x000fe20004800000 */
[----:B------:R-:W-:Y:S01]  /*b190*/  FFMA R6, R3, R6, R28 ;  /* 0x0000000603067223 */ /* 0x000fe2000000001c */
[----:B------:R-:W-:-:S03]  /*b1a0*/  FSEL R27, -R27, -0.4999999701976776123, !P1 ;  /* 0xbeffffff1b1b7808 */ /* 0x000fc60004800100 */
[C---:B------:R-:W-:Y:S02]  /*b1b0*/  FFMA R23, R3.reuse, R0, RZ ;  /* 0x0000000003177223 */ /* 0x040fe400000000ff */
[----:B------:R-:W-:Y:S01]  /*b1c0*/  FFMA R6, R3, R6, R27 ;  /* 0x0000000603067223 */ /* 0x000fe2000000001b */
[----:B------:R-:W-:-:S03]  /*b1d0*/  FMUL R27, R7, R8 ;  /* 0x00000008071b7220 */ /* 0x000fc60000400000 */
[----:B------:R-:W-:-:S04]  /*b1e0*/  FFMA R0, R23, R6, R0 ;  /* 0x0000000617007223 */ /* 0x000fc80000000000 */
[----:B------:R-:W-:-:S04]  /*b1f0*/  @P2 FADD R0, RZ, -R0 ;  /* 0x80000000ff002221 */ /* 0x000fc80000000000 */
[----:B------:R-:W-:Y:S01]  /*b200*/  FFMA R23, -R27, R0, 42166.5546875 ;  /* 0x4724b68e1b177423 */ /* 0x000fe20000000100 */
        /* <DEDUP_REMOVED lines=12> */
.L_x_119:
        /* <DEDUP_REMOVED lines=29> */
[C-C-:B------:R-:W-:Y:S01]  /*b4a0*/  SHF.L.W.U32.HI R7, R3.reuse, 0x2, R0.reuse ;  /* 0x0000000203077819 */ /* 0x140fe20000010e00 */
[----:B------:R-:W-:Y:S01]  /*b4b0*/  IMAD.SHL.U32 R3, R3, 0x4, RZ ;  /* 0x0000000403037824 */ /* 0x000fe200078e00ff */
[----:B------:R-:W-:Y:S02]  /*b4c0*/  SHF.R.U32.HI R0, RZ, 0x1e, R0 ;  /* 0x0000001eff007819 */ /* 0x000fe40000011600 */
[----:B------:R-:W-:Y:S02]  /*b4d0*/  SHF.R.S32.HI R6, RZ, 0x1f, R7 ;  /* 0x0000001fff067819 */ /* 0x000fe40000011407 */
[----:B------:R-:W-:Y:S02]  /*b4e0*/  LOP3.LUT R22, R7, R22, RZ, 0x3c, !PT ;  /* 0x0000001607167212 */ /* 0x000fe400078e3cff */
[C---:B------:R-:W-:Y:S02]  /*b4f0*/  LOP3.LUT R2, R6.reuse, R3, RZ, 0x3c, !PT ;  /* 0x0000000306027212 */ /* 0x040fe400078e3cff */
[----:B------:R-:W-:-:S02]  /*b500*/  LOP3.LUT R3, R6, R7, RZ, 0x3c, !PT ;  /* 0x0000000706037212 */ /* 0x000fc400078e3cff */
[----:B0-----:R-:W-:Y:S02]  /*b510*/  LEA.HI R24, R7, R0, RZ, 0x1 ;  /* 0x0000000007187211 */ /* 0x001fe400078f08ff */
[----:B------:R-:W-:Y:S02]  /*b520*/  ISETP.GE.AND P0, PT, R22, RZ, PT ;  /* 0x000000ff1600720c */ /* 0x000fe40003f06270 */
[----:B------:R-:W0:Y:S01]  /*b530*/  I2F.F64.S64 R2, R2 ;  /* 0x0000000200027312 */ /* 0x000e220000301c00 */
[----:B------:R-:W-:-:S04]  /*b540*/  IADD3 R0, PT, PT, -R24, RZ, RZ ;  /* 0x000000ff18007210 */ /* 0x000fc80007ffe1ff */
[----:B------:R-:W-:Y:S01]  /*b550*/  @!P1 MOV R24, R0 ;  /* 0x0000000000189202 */ /* 0x000fe20000000f00 */
[----:B0-----:R-:W-:-:S10]  /*b560*/  DMUL R28, R2, UR4 ;  /* 0x00000004021c7c28 */ /* 0x001fd40008000000 */
[----:B------:R-:W0:Y:S02]  /*b570*/  F2F.F32.F64 R28, R28 ;  /* 0x0000001c001c7310 */ /* 0x000e240000301000 */
[----:B0-----:R-:W-:-:S07]  /*b580*/  FSEL R25, -R28, R28, !P0 ;  /* 0x0000001c1c197208 */ /* 0x001fce0004000100 */
.L_x_118:
[----:B------:R-:W-:Y:S05]  /*b590*/  BSYNC.RECONVERGENT B0 ;  /* 0x0000000000007941 */ /* 0x000fea0003800200 */
.L_x_117:
[----:B------:R-:W-:Y:S02]  /*b5a0*/  HFMA2 R28, -RZ, RZ, 1.291015625, -0.052581787109375 ;  /* 0x3d2aaabbff1c7431 */ /* 0x000fe400000001ff */
[----:B------:R-:W-:Y:S01]  /*b5b0*/  FMUL R2, R25, R25 ;  /* 0x0000001919027220 */ /* 0x000fe20000400000 */
[C---:B------:R-:W-:Y:S01]  /*b5c0*/  LOP3.LUT R3, R24.reuse, 0x1, RZ, 0xc0, !PT ;  /* 0x0000000118037812 */ /* 0x040fe200078ec0ff */
[----:B------:R-:W-:Y:S01]  /*b5d0*/  IMAD.MOV.U32 R22, RZ, RZ, 0x3effffff ;  /* 0x3effffffff167424 */ /* 0x000fe200078e00ff */
[----:B------:R-:W-:Y:S01]  /*b5e0*/  LOP3.LUT P1, RZ, R24, 0x2, RZ, 0xc0, !PT ;  /* 0x0000000218ff7812 */ /* 0x000fe2000782c0ff */
[----:B------:R-:W-:Y:S01]  /*b5f0*/  FFMA R0, R2, R9, -0.0013887860113754868507 ;  /* 0xbab607ed02007423 */ /* 0x000fe20000000009 */
[----:B------:R-:W-:Y:S01]  /*b600*/  ISETP.NE.U32.AND P0, PT, R3, 0x1, PT ;  /* 0x000000010300780c */ /* 0x000fe20003f05070 */
[----:B------:R-:W-:Y:S03]  /*b610*/  BSSY.RECONVERGENT B0, `(.L_x_120) ;  /* 0x0000044000007945 */ /* 0x000fe60003800200 */
[----:B------:R-:W-:-:S02]  /*b620*/  FSEL R3, R0, -0.00019574658654164522886, !P0 ;  /* 0xb94d415300037808 */ /* 0x000fc40004000000 */
        /* <DEDUP_REMOVED lines=9> */
[----:B------:R-:W-:Y:S01]  /*b6c0*/  FMUL R27, R27, -R0 ;  /* 0x800000001b1b7220 */ /* 0x000fe20000400000 */
        /* <DEDUP_REMOVED lines=12> */
.L_x_122:
        /* <DEDUP_REMOVED lines=29> */
[C-C-:B------:R-:W-:Y:S02]  /*b960*/  SHF.L.W.U32.HI R11, R3.reuse, 0x2, R0.reuse ;  /* 0x00000002030b7819 */ /* 0x140fe40000010e00 */
[----:B------:R-:W-:Y:S02]  /*b970*/  SHF.L.U32 R3, R3, 0x2, RZ ;  /* 0x0000000203037819 */ /* 0x000fe400000006ff */
[----:B------:R-:W-:Y:S02]  /*b980*/  SHF.R.S32.HI R2, RZ, 0x1f, R11 ;  /* 0x0000001fff027819 */ /* 0x000fe4000001140b */
[----:B------:R-:W-:Y:S02]  /*b990*/  SHF.R.U32.HI R0, RZ, 0x1e, R0 ;  /* 0x0000001eff007819 */ /* 0x000fe40000011600 */
[C---:B------:R-:W-:Y:S02]  /*b9a0*/  LOP3.LUT R24, R2.reuse, R3, RZ, 0x3c, !PT ;  /* 0x0000000302187212 */ /* 0x040fe400078e3cff */
[----:B------:R-:W-:-:S02]  /*b9b0*/  LOP3.LUT R25, R2, R11, RZ, 0x3c, !PT ;  /* 0x0000000b02197212 */ /* 0x000fc400078e3cff */
        /* <DEDUP_REMOVED lines=9> */
.L_x_121:
[----:B------:R-:W-:Y:S05]  /*ba50*/  BSYNC.RECONVERGENT B0 ;  /* 0x0000000000007941 */ /* 0x000fea0003800200 */
.L_x_120:
[----:B------:R-:W-:Y:S01]  /*ba60*/  FMUL R0, R10, R10 ;  /* 0x0000000a0a007220 */ /* 0x000fe20000400000 */
[C---:B------:R-:W-:Y:S01]  /*ba70*/  LOP3.LUT R2, R11.reuse, 0x1, RZ, 0xc0, !PT ;  /* 0x000000010b027812 */ /* 0x040fe200078ec0ff */
[----:B------:R-:W-:Y:S01]  /*ba80*/  BSSY.RECONVERGENT B0, `(.L_x_123) ;  /* 0x0000054000007945 */ /* 0x000fe20003800200 */
[----:B------:R-:W-:Y:S01]  /*ba90*/  LOP3.LUT P1, RZ, R11, 0x2, RZ, 0xc0, !PT ;  /* 0x000000020bff7812 */ /* 0x000fe2000782c0ff */
[----:B------:R-:W-:Y:S01]  /*baa0*/  FFMA R9, R0, R9, -0.0013887860113754868507 ;  /* 0xbab607ed00097423 */ /* 0x000fe20000000009 */
[----:B------:R-:W-:Y:S01]  /*bab0*/  ISETP.NE.U32.AND P0, PT, R2, 0x1, PT ;  /* 0x000000010200780c */ /* 0x000fe20003f05070 */
[----:B------:R-:W-:Y:S01]  /*bac0*/  IMAD.MOV.U32 R2, RZ, RZ, 0x3f800000 ;  /* 0x3f800000ff027424 */ /* 0x000fe200078e00ff */
[----:B------:R-:W-:Y:S02]  /*bad0*/  FSETP.NEU.AND P2, PT, R27, 1, PT ;  /* 0x3f8000001b00780b */ /* 0x000fe40003f4d000 */
[----:B------:R-:W-:Y:S02]  /*bae0*/  FSEL R3, R28, 0.0083327032625675201416, !P0 ;  /* 0x3c0885e41c037808 */ /* 0x000fe40004000000 */
[----:B------:R-:W-:-:S02]  /*baf0*/  FSEL R9, R9, -0.00019574658654164522886, !P0 ;  /* 0xb94d415309097808 */ /* 0x000fc40004000000 */
[----:B------:R-:W-:Y:S02]  /*bb00*/  FSEL R10, R10, 1, P0 ;  /* 0x3f8000000a0a7808 */ /* 0x000fe40000000000 */
[----:B------:R-:W-:Y:S01]  /*bb10*/  FSEL R22, -R22, -0.16666662693023681641, !P0 ;  /* 0xbe2aaaa816167808 */ /* 0x000fe20004000100 */
[C---:B------:R-:W-:Y:S01]  /*bb20*/  FFMA R9, R0.reuse, R9, R3 ;  /* 0x0000000900097223 */ /* 0x040fe20000000003 */
[----:B------:R-:W-:Y:S01]  /*bb30*/  FSETP.NEU.AND P0, PT, R23, 1, PT ;  /* 0x3f8000001700780b */ /* 0x000fe20003f0d000 */
[C---:B------:R-:W-:Y:S02]  /*bb40*/  FFMA R3, R0.reuse, R10, RZ ;  /* 0x0000000a00037223 */ /* 0x040fe400000000ff */
[----:B------:R-:W-:-:S04]  /*bb50*/  FFMA R9, R0, R9, R22 ;  /* 0x0000000900097223 */ /* 0x000fc80000000016 */
[----:B------:R-:W-:-:S04]  /*bb60*/  FFMA R3, R3, R9, R10 ;  /* 0x0000000903037223 */ /* 0x000fc8000000000a */
[----:B------:R-:W-:-:S04]  /*bb70*/  @P1 FADD R3, RZ, -R3 ;  /* 0x80000003ff031221 */ /* 0x000fc80000000000 */
[----:B------:R-:W-:-:S05]  /*bb80*/  FMUL R0, R3, R8 ;  /* 0x0000000803007220 */ /* 0x000fca0000400000 */
[----:B------:R-:W-:Y:S01]  /*bb90*/  FSETP.NEU.AND P1, PT, R0, 1, PT ;  /* 0x3f8000000000780b */ /* 0x000fe20003f2d000 */
[----:B------:R-:W-:-:S12]  /*bba0*/  @!P0 BRA `(.L_x_124) ;  /* 0x0000000400048947 */ /* 0x000fd80003800000 */
        /* <DEDUP_REMOVED lines=15> */
[----:B------:R-:W-:-:S04]  /*bca0*/  FADD R9, R2, -1 ;  /* 0xbf80000002097421 */ /* 0x000fc80000000000 */
[----:B------:R-:W-:Y:S01]  /*bcb0*/  FADD R7, R9, R9 ;  /* 0x0000000909077221 */ /* 0x000fe20000000000 */
[----:B------:R-:W0:Y:S01]  /*bcc0*/  MUFU.RCP R10, R10 ;  /* 0x0000000a000a7308 */ /* 0x000e220000001000 */
[----:B------:R-:W-:Y:S02]  /*bcd0*/  @!P0 FADD R23, R23, R23 ;  /* 0x0000001717178221 */ /* 0x000fe40000000000 */
[----:B0-----:R-:W-:Y:S01]  /*bce0*/  FMUL R2, R10, R7 ;  /* 0x000000070a027220 */ /* 0x001fe20000400000 */
[----:B------:R-:W-:-:S03]  /*bcf0*/  FFMA R7, R3, 1.1920928955078125e-07, R6 ;  /* 0x3400000003077823 */ /* 0x000fc60000000006 */
        /* <DEDUP_REMOVED lines=21> */
[----:B------:R-:W0:Y:S01]  /*be50*/  FRND R10, R7 ;  /* 0x00000007000a7307 */ /* 0x000e220000201000 */
[----:B------:R-:W-:Y:S01]  /*be60*/  FADD R3, R6, -R3 ;  /* 0x8000000306037221 */ /* 0x000fe20000000000 */
[----:B------:R-:W-:Y:S01]  /*be70*/  FFMA R2, R2, 2, -R7 ;  /* 0x4000000002027823 */ /* 0x000fe20000000807 */
[----:B------:R-:W-:-:S03]  /*be80*/  FSETP.GT.AND P4, PT, |R7|, 152, PT ;  /* 0x431800000700780b */ /* 0x000fc60003f84200 */
[----:B------:R-:W-:Y:S02]  /*be90*/  FFMA R3, R3, 2, R2 ;  /* 0x4000000003037823 */ /* 0x000fe40000000002 */
[----:B------:R-:W1:Y:S01]  /*bea0*/  F2I.NTZ R6, R7 ;  /* 0x0000000700067305 */ /* 0x000e620000203100 */
[----:B0-----:R-:W-:Y:S01]  /*beb0*/  FADD R2, R7, -R10 ;  /* 0x8000000a07027221 */ /* 0x001fe20000000000 */
        /* <DEDUP_REMOVED lines=10> */
[----:B-1----:R-:W-:Y:S01]  /*bf60*/  LEA R6, R6, -R3, 0x17 ;  /* 0x8000000306067211 */ /* 0x002fe200078eb8ff */
[----:B------:R-:W-:Y:S01]  /*bf70*/  FFMA R10, R2, R11, 1 ;  /* 0x3f800000020a7423 */ /* 0x000fe2000000000b */
[----:B------:R-:W-:-:S03]  /*bf80*/  FSEL R2, RZ, +INF , !P3 ;  /* 0x7f800000ff027808 */ /* 0x000fc60005800000 */
[----:B------:R-:W-:-:S04]  /*bf90*/  FMUL R9, R9, R10 ;  /* 0x0000000a09097220 */ /* 0x000fc80000400000 */
[----:B------:R-:W-:Y:S01]  /*bfa0*/  @!P4 FMUL R2, R6, R9 ;  /* 0x000000090602c220 */ /* 0x000fe20000400000 */
[----:B------:R-:W-:-:S07]  /*bfb0*/  @!P0 LOP3.LUT R2, R23, 0x7fffffff, RZ, 0xc0, !PT ;  /* 0x7fffffff17028812 */ /* 0x000fce00078ec0ff */
.L_x_124:
[----:B------:R-:W-:Y:S05]  /*bfc0*/  BSYNC.RECONVERGENT B0 ;  /* 0x0000000000007941 */ /* 0x000fea0003800200 */
.L_x_123:
[----:B------:R-:W-:Y:S01]  /*bfd0*/  BSSY.RECONVERGENT B0, `(.L_x_125) ;  /* 0x0000044000007945 */ /* 0x000fe20003800200 */
[----:B------:R-:W-:-:S03]  /*bfe0*/  MOV R3, 0x3f800000 ;  /* 0x3f80000000037802 */ /* 0x000fc60000000f00 */
[----:B------:R-:W-:Y:S05]  /*bff0*/  @!P2 BRA `(.L_x_126) ;  /* 0x000000040004a947 */ /* 0x000fea0003800000 */
        /* <DEDUP_REMOVED lines=18> */
[----:B------:R-:W0:Y:S03]  /*c120*/  MUFU.RCP R9, R9 ;  /* 0x0000000900097308 */ /* 0x000e260000001000 */
        /* <DEDUP_REMOVED lines=18> */
[----:B------:R-:W-:-:S03]  /*c250*/  MOV R22, 0x391fcb8e ;  /* 0x391fcb8e00167802 */ /* 0x000fc60000000f00 */
        /* <DEDUP_REMOVED lines=20> */
[----:B-1----:R-:W-:Y:S01]  /*c3a0*/  LEA R7, R7, -R6, 0x17 ;  /* 0x8000000607077211 */ /* 0x002fe200078eb8ff */
[----:B------:R-:W-:Y:S02]  /*c3b0*/  VIADD R9, R6, 0x7f000000 ;  /* 0x7f00000006097836 */ /* 0x000fe40000000000 */
[----:B------:R-:W-:Y:S01]  /*c3c0*/  FFMA R22, R3, R22, 1 ;  /* 0x3f80000003167423 */ /* 0x000fe20000000016 */
[----:B------:R-:W-:-:S03]  /*c3d0*/  FSEL R3, RZ, +INF , !P2 ;  /* 0x7f800000ff037808 */ /* 0x000fc60005000000 */
[----:B------:R-:W-:-:S04]  /*c3e0*/  FMUL R22, R9, R22 ;  /* 0x0000001609167220 */ /* 0x000fc80000400000 */
[----:B------:R-:W-:Y:S01]  /*c3f0*/  @!P3 FMUL R3, R7, R22 ;  /* 0x000000160703b220 */ /* 0x000fe20000400000 */
[----:B------:R-:W-:-:S07]  /*c400*/  @!P0 LOP3.LUT R3, R27, 0x7fffffff, RZ, 0xc0, !PT ;  /* 0x7fffffff1b038812 */ /* 0x000fce00078ec0ff */
.L_x_126:
[----:B------:R-:W-:Y:S05]  /*c410*/  BSYNC.RECONVERGENT B0 ;  /* 0x0000000000007941 */ /* 0x000fea0003800200 */
.L_x_125:
[----:B------:R-:W-:Y:S01]  /*c420*/  FADD R2, R3, R2 ;  /* 0x0000000203027221 */ /* 0x000fe20000000000 */
[----:B------:R-:W-:Y:S01]  /*c430*/  BSSY.RECONVERGENT B0, `(.L_x_127) ;  /* 0x0000044000007945 */ /* 0x000fe20003800200 */
[----:B------:R-:W-:-:S03]  /*c440*/  HFMA2 R3, -RZ, RZ, 1.875, 0 ;  /* 0x3f800000ff037431 */ /* 0x000fc600000001ff */
        /* <DEDUP_REMOVED lines=13> */
[----:B------:R-:W-:-:S04]  /*c520*/  IMAD.IADD R3, R3, 0x1, -R6 ;  /* 0x0000000103037824 */ /* 0x000fc800078e0a06 */
[C---:B------:R-:W-:Y:S01]  /*c530*/  FADD R11, R3.reuse, 1 ;  /* 0x3f800000030b7421 */ /* 0x040fe20000000000 */
[----:B------:R-:W-:Y:S01]  /*c540*/  FADD R9, R3, -1 ;  /* 0xbf80000003097421 */ /* 0x000fe20000000000 */
[----:B------:R-:W-:-:S03]  /*c550*/  I2FP.F32.S32 R3, R6 ;  /* 0x0000000600037245 */ /* 0x000fc60000201400 */
[----:B------:R-:W-:Y:S01]  /*c560*/  FADD R22, R9, R9 ;  /* 0x0000000909167221 */ /* 0x000fe20000000000 */
[----:B------:R-:W0:Y:S01]  /*c570*/  MUFU.RCP R11, R11 ;  /* 0x0000000b000b7308 */ /* 0x000e220000001000 */
[----:B------:R-:W-:Y:S01]  /*c580*/  FFMA R7, R3, 1.1920928955078125e-07, R10 ;  /* 0x3400000003077823 */ /* 0x000fe2000000000a */
[----:B------:R-:W-:Y:S01]  /*c590*/  @!P0 FADD R0, R0, R0 ;  /* 0x0000000000008221 */ /* 0x000fe20000000000 */
        /* <DEDUP_REMOVED lines=24> */
[----:B------:R-:W-:Y:S01]  /*c720*/  HFMA2 R22, -RZ, RZ, 0.64013671875, -15.109375 ;  /* 0x391fcb8eff167431 */ /* 0x000fe200000001ff */
[----:B------:R-:W-:Y:S02]  /*c730*/  FSETP.GT.AND P2, PT, |R7|, 152, PT ;  /* 0x431800000700780b */ /* 0x000fe40003f44200 */
        /* <DEDUP_REMOVED lines=8> */
[----:B------:R-:W-:Y:S01]  /*c7c0*/  FFMA R10, R3, R6, 0.24022644758224487305 ;  /* 0x3e75fdec030a7423 */ /* 0x000fe20000000006 */
[----:B------:R-:W-:Y:S02]  /*c7d0*/  SEL R6, RZ, 0x83000000, P1 ;  /* 0x83000000ff067807 */ /* 0x000fe40000800000 */
[----:B------:R-:W-:Y:S01]  /*c7e0*/  FSETP.GEU.AND P1, PT, R7, RZ, PT ;  /* 0x000000ff0700720b */ /* 0x000fe20003f2e000 */
[----:B------:R-:W-:Y:S01]  /*c7f0*/  FFMA R22, R3, R10, 0.69314718246459960938 ;  /* 0x3f31721803167423 */ /* 0x000fe2000000000a */
[----:B------:R-:W-:Y:S01]  /*c800*/  IADD3 R10, PT, PT, R6, 0x7f000000, RZ ;  /* 0x7f000000060a7810 */ /* 0x000fe20007ffe0ff */
[----:B-1----:R-:W-:Y:S02]  /*c810*/  IMAD R9, R9, 0x800000, -R6 ;  /* 0x0080000009097824 */ /* 0x002fe400078e0a06 */
[----:B------:R-:W-:Y:S01]  /*c820*/  FFMA R7, R3, R22, 1 ;  /* 0x3f80000003077423 */ /* 0x000fe20000000016 */
[----:B------:R-:W-:-:S03]  /*c830*/  FSEL R3, RZ, +INF , !P1 ;  /* 0x7f800000ff037808 */ /* 0x000fc60004800000 */
[----:B------:R-:W-:-:S04]  /*c840*/  FMUL R10, R10, R7 ;  /* 0x000000070a0a7220 */ /* 0x000fc80000400000 */
[----:B------:R-:W-:Y:S01]  /*c850*/  @!P2 FMUL R3, R9, R10 ;  /* 0x0000000a0903a220 */ /* 0x000fe20000400000 */
[----:B------:R-:W-:-:S07]  /*c860*/  @!P0 LOP3.LUT R3, R0, 0x7fffffff, RZ, 0xc0, !PT ;  /* 0x7fffffff00038812 */ /* 0x000fce00078ec0ff */
.L_x_128:
[----:B------:R-:W-:Y:S05]  /*c870*/  BSYNC.RECONVERGENT B0 ;  /* 0x0000000000007941 */ /* 0x000fea0003800200 */
.L_x_127:
[----:B------:R-:W-:Y:S01]  /*c880*/  FADD R3, R2, R3 ;  /* 0x0000000302037221 */ /* 0x000fe20000000000 */
[----:B------:R-:W-:Y:S03]  /*c890*/  BSSY.RECONVERGENT B0, `(.L_x_129) ;  /* 0x000000e000007945 */ /* 0x000fe60003800200 */
[----:B------:R0:W1:Y:S01]  /*c8a0*/  MUFU.RSQ R0, R3 ;  /* 0x0000000300007308 */ /* 0x0000620000001400 */
[----:B------:R-:W-:-:S04]  /*c8b0*/  IADD3 R2, PT, PT, R3, -0xd000000, RZ ;  /* 0xf300000003027810 */ /* 0x000fc80007ffe0ff */
[----:B------:R-:W-:-:S13]  /*c8c0*/  ISETP.GT.U32.AND P0, PT, R2, 0x727fffff, PT ;  /* 0x727fffff0200780c */ /* 0x000fda0003f04070 */
[----:B01----:R-:W-:Y:S05]  /*c8d0*/  @!P0 BRA `(.L_x_130) ;  /* 0x0000000000148947 */ /* 0x003fea0003800000 */
[----:B------:R-:W-:Y:S02]  /*c8e0*/  MOV R0, R3 ;  /* 0x0000000300007202 */ /* 0x000fe40000000f00 */
[----:B------:R-:W-:-:S07]  /*c8f0*/  MOV R24, 0xc910 ;  /* 0x0000c91000187802 */ /* 0x000fce0000000f00 */
[----:B------:R-:W-:Y:S05]  /*c900*/  CALL.REL.NOINC `($__internal_1_$__cuda_sm20_sqrt_rn_f32_slowpath) ;  /* 0x0000008c00b07944 */ /* 0x000fea0003c00000 */
[----:B------:R-:W-:Y:S01]  /*c910*/  MOV R2, R0 ;  /* 0x0000000000027202 */ /* 0x000fe20000000f00 */
[----:B------:R-:W-:Y:S06]  /*c920*/  BRA `(.L_x_131) ;  /* 0x0000000000107947 */ /* 0x000fec0003800000 */
.L_x_130:
[----:B------:R-:W-:Y:S01]  /*c930*/  FMUL.FTZ R2, R3, R0 ;  /* 0x0000000003027220 */ /* 0x000fe20000410000 */
[----:B------:R-:W-:-:S03]  /*c940*/  FMUL.FTZ R0, R0, 0.5 ;  /* 0x3f00000000007820 */ /* 0x000fc60000410000 */
[----:B------:R-:W-:-:S04]  /*c950*/  FFMA R3, -R2, R2, R3 ;  /* 0x0000000202037223 */ /* 0x000fc80000000103 */
[----:B------:R-:W-:-:S07]  /*c960*/  FFMA R2, R3, R0, R2 ;  /* 0x0000000003027223 */ /* 0x000fce0000000002 */
.L_x_131:
[----:B------:R-:W-:Y:S05]  /*c970*/  BSYNC.RECONVERGENT B0 ;  /* 0x0000000000007941 */ /* 0x000fea0003800200 */
.L_x_129:
[----:B------:R-:W-:Y:S02]  /*c980*/  HFMA2 R0, -RZ, RZ, 1.9296875, -0.048675537109375 ;  /* 0x3fb8aa3bff007431 */ /* 0x000fe400000001ff */
[----:B------:R-:W-:Y:S01]  /*c990*/  IMAD.MOV.U32 R3, RZ, RZ, 0x3165f015 ;  /* 0x3165f015ff037424 */ /* 0x000fe200078e00ff */
[----:B------:R-:W-:Y:S01]  /*c9a0*/  MOV R7, 0x3e806f05 ;  /* 0x3e806f0500077802 */ /* 0x000fe20000000f00 */
[----:B------:R-:W-:Y:S01]  /*c9b0*/  HFMA2 R10, -RZ, RZ, 0.64013671875, -15.109375 ;  /* 0x391fcb8eff0a7431 */ /* 0x000fe200000001ff */
[----:B------:R-:W-:Y:S01]  /*c9c0*/  BSSY.RECONVERGENT B0, `(.L_x_132) ;  /* 0x0000065000007945 */ /* 0x000fe20003800200 */
[----:B------:R-:W-:Y:S01]  /*c9d0*/  FSETP.NEU.AND P2, PT, R2, 1, PT ;  /* 0x3f8000000200780b */ /* 0x000fe20003f4d000 */
[----:B------:R-:W-:-:S04]  /*c9e0*/  FFMA R0, R0, R3, 1.7390280504514521454e-07 ;  /* 0x343aba0a00007423 */ /* 0x000fc80000000003 */
[----:B------:R-:W-:-:S04]  /*c9f0*/  FFMA R0, R7, 1.9251366722983220825e-08, R0 ;  /* 0x32a55e3407007823 */ /* 0x000fc80000000000 */
[----:B------:R-:W-:-:S04]  /*ca00*/  FFMA R0, R3, 0.022911762818694114685, R0 ;  /* 0x3cbbb17303007823 */ /* 0x000fc80000000000 */
[----:B------:R-:W-:-:S04]  /*ca10*/  FFMA R0, R7, 0.0076372544281184673309, R0 ;  /* 0x3bfa41ef07007823 */ /* 0x000fc80000000000 */
[----:B------:R-:W-:-:S04]  /*ca20*/  FADD R3, R0, 15.361895561218261719 ;  /* 0x4175ca5300037421 */ /* 0x000fc80000000000 */
[C---:B------:R-:W-:Y:S01]  /*ca30*/  FMUL R6, R3.reuse, 2 ;  /* 0x4000000003067820 */ /* 0x040fe20000400000 */
[----:B------:R-:W-:-:S03]  /*ca40*/  FADD R9, R3, -15.361895561218261719 ;  /* 0xc175ca5303097421 */ /* 0x000fc60000000000 */
[----:B------:R-:W0:Y:S01]  /*ca50*/  FRND R7, R6 ;  /* 0x0000000600077307 */ /* 0x000e220000201000 */
[----:B------:R-:W-:Y:S01]  /*ca60*/  FADD R9, R0, -R9 ;  /* 0x8000000900097221 */ /* 0x000fe20000000000 */
[----:B------:R-:W-:Y:S01]  /*ca70*/  FFMA R0, R3, 2, -R6 ;  /* 0x4000000003007823 */ /* 0x000fe20000000806 */
[C---:B------:R-:W-:Y:S02]  /*ca80*/  FSETP.GT.AND P1, PT, |R6|.reuse, 152, PT ;  /* 0x431800000600780b */ /* 0x040fe40003f24200 */
[----:B------:R-:W-:Y:S01]  /*ca90*/  FSETP.GEU.AND P3, PT, R6, RZ, PT ;  /* 0x000000ff0600720b */ /* 0x000fe20003f6e000 */
[----:B------:R-:W-:Y:S01]  /*caa0*/  FFMA R0, R9, 2, R0 ;  /* 0x4000000009007823 */ /* 0x000fe20000000000 */
[----:B------:R-:W-:Y:S01]  /*cab0*/  FMUL R9, R8, -2 ;  /* 0xc000000008097820 */ /* 0x000fe20000400000 */
[----:B------:R1:W2:Y:S01]  /*cac0*/  F2I.NTZ R22, R6 ;  /* 0x0000000600167305 */ /* 0x0002a20000203100 */
[----:B0-----:R-:W-:Y:S01]  /*cad0*/  FADD R3, R6, -R7 ;  /* 0x8000000706037221 */ /* 0x001fe20000000000 */
[----:B------:R-:W-:-:S02]  /*cae0*/  FSETP.GT.AND P0, PT, R7, RZ, PT ;  /* 0x000000ff0700720b */ /* 0x000fc40003f04000 */
[----:B-1----:R-:W-:Y:S01]  /*caf0*/  MOV R6, 0x3f800000 ;  /* 0x3f80000000067802 */ /* 0x002fe20000000f00 */
[----:B------:R-:W-:-:S04]  /*cb00*/  FADD R3, R0, R3 ;  /* 0x0000000300037221 */ /* 0x000fc80000000000 */
[----:B------:R-:W-:-:S04]  /*cb10*/  FFMA R0, R3, R10, 0.0013391353422775864601 ;  /* 0x3aaf85ed03007423 */ /* 0x000fc8000000000a */
[----:B------:R-:W-:-:S04]  /*cb20*/  FFMA R0, R3, R0, 0.0096188392490148544312 ;  /* 0x3c1d985603007423 */ /* 0x000fc80000000000 */
[----:B------:R-:W-:-:S04]  /*cb30*/  FFMA R0, R3, R0, 0.055503588169813156128 ;  /* 0x3d6357bb03007423 */ /* 0x000fc80000000000 */
[----:B------:R-:W-:Y:S01]  /*cb40*/  FFMA R10, R3, R0, 0.24022644758224487305 ;  /* 0x3e75fdec030a7423 */ /* 0x000fe20000000000 */
[----:B------:R-:W-:Y:S01]  /*cb50*/  FMUL R0, R9, R2 ;  /* 0x0000000209007220 */ /* 0x000fe20000400000 */
[----:B------:R-:W-:Y:S02]  /*cb60*/  SEL R9, RZ, 0x83000000, P0 ;  /* 0x83000000ff097807 */ /* 0x000fe40000000000 */
[----:B------:R-:W-:Y:S01]  /*cb70*/  FSETP.NEU.AND P0, PT, R8, 1, PT ;  /* 0x3f8000000800780b */ /* 0x000fe20003f0d000 */
[----:B------:R-:W-:Y:S01]  /*cb80*/  FFMA R10, R3, R10, 0.69314718246459960938 ;  /* 0x3f317218030a7423 */ /* 0x000fe2000000000a */
[----:B------:R0:W1:Y:S01]  /*cb90*/  MUFU.RCP R7, R0 ;  /* 0x0000000000077308 */ /* 0x0000620000001000 */
[----:B------:R-:W-:Y:S02]  /*cba0*/  VIADD R11, R9, 0x7f000000 ;  /* 0x7f000000090b7836 */ /* 0x000fe40000000000 */
[----:B------:R-:W-:Y:S01]  /*cbb0*/  FFMA R10, R3, R10, 1 ;  /* 0x3f800000030a7423 */ /* 0x000fe2000000000a */
[----:B--2---:R-:W-:-:S03]  /*cbc0*/  LEA R3, R22, -R9, 0x17 ;  /* 0x8000000916037211 */ /* 0x004fc600078eb8ff */
[----:B------:R-:W-:-:S04]  /*cbd0*/  FMUL R10, R10, R11 ;  /* 0x0000000b0a0a7220 */ /* 0x000fc80000400000 */
[----:B------:R-:W-:Y:S01]  /*cbe0*/  FMUL R3, R10, R3 ;  /* 0x000000030a037220 */ /* 0x000fe20000400000 */
[----:B0-----:R-:W-:Y:S06]  /*cbf0*/  @!P0 BRA `(.L_x_133) ;  /* 0x0000000400048947 */ /* 0x001fec0003800000 */
        /* <DEDUP_REMOVED lines=47> */
[----:B------:R-:W2:Y:S01]  /*cef0*/  F2I.NTZ R10, R11 ;  /* 0x0000000b000a7305 */ /* 0x000ea20000203100 */
        /* <DEDUP_REMOVED lines=10> */
[----:B------:R-:W-:Y:S01]  /*cfa0*/  IADD3 R22, PT, PT, R9, 0x7f000000, RZ ;  /* 0x7f00000009167810 */ /* 0x000fe20007ffe0ff */
[----:B--2---:R-:W-:Y:S02]  /*cfb0*/  IMAD R10, R10, 0x800000, -R9 ;  /* 0x008000000a0a7824 */ /* 0x004fe400078e0a09 */
[----:B------:R-:W-:Y:S01]  /*cfc0*/  FFMA R23, R6, R23, 1 ;  /* 0x3f80000006177423 */ /* 0x000fe20000000017 */
[----:B------:R-:W-:-:S03]  /*cfd0*/  FSEL R6, RZ, +INF , !P4 ;  /* 0x7f800000ff067808 */ /* 0x000fc60006000000 */
[----:B------:R-:W-:-:S04]  /*cfe0*/  FMUL R23, R22, R23 ;  /* 0x0000001716177220 */ /* 0x000fc80000400000 */
[----:B------:R-:W-:Y:S01]  /*cff0*/  @!P5 FMUL R6, R10, R23 ;  /* 0x000000170a06d220 */ /* 0x000fe20000400000 */
[----:B------:R-:W-:-:S07]  /*d000*/  @!P0 LOP3.LUT R6, R8, 0x7fffffff, RZ, 0xc0, !PT ;  /* 0x7fffffff08068812 */ /* 0x000fce00078ec0ff */
.L_x_133:
[----:B------:R-:W-:Y:S05]  /*d010*/  BSYNC.RECONVERGENT B0 ;  /* 0x0000000000007941 */ /* 0x000fea0003800200 */
.L_x_132:
[----:B------:R-:W-:Y:S01]  /*d020*/  BSSY.RECONVERGENT B0, `(.L_x_134) ;  /* 0x0000045000007945 */ /* 0x000fe20003800200 */
[----:B------:R-:W-:Y:S01]  /*d030*/  HFMA2 R8, -RZ, RZ, 1.875, 0 ;  /* 0x3f800000ff087431 */ /* 0x000fe200000001ff */
[----:B------:R-:W-:Y:S02]  /*d040*/  @P1 FSEL R3, RZ, +INF , !P3 ;  /* 0x7f800000ff031808 */ /* 0x000fe40005800000 */
[----:B------:R-:W-:Y:S05]  /*d050*/  @!P2 BRA `(.L_x_135) ;  /* 0x000000040004a947 */ /* 0x000fea0003800000 */
[----:B------:R-:W-:-:S13]  /*d060*/  FSETP.NAN.AND P0, PT, |R2|, |R2|, PT ;  /* 0x400000020200720b */ /* 0x000fda0003f08200 */
[----:B------:R-:W-:Y:S01]  /*d070*/  @P0 FADD R8, R2, 2 ;  /* 0x4000000002080421 */ /* 0x000fe20000000000 */
[----:B------:R-:W-:Y:S06]  /*d080*/  @P0 BRA `(.L_x_135) ;  /* 0x0000000000f80947 */ /* 0x000fec0003800000 */
[C---:B------:R-:W-:Y:S01]  /*d090*/  FMUL R9, |R2|.reuse, 16777216 ;  /* 0x4b80000002097820 */ /* 0x040fe20000400200 */
[----:B------:R-:W-:Y:S01]  /*d0a0*/  FSETP.GEU.AND P0, PT, |R2|, 1.175494350822287508e-38, PT ;  /* 0x008000000200780b */ /* 0x000fe20003f0e200 */
[----:B------:R-:W-:-:S03]  /*d0b0*/  IMAD.MOV.U32 R25, RZ, RZ, 0x3a2c32e4 ;  /* 0x3a2c32e4ff197424 */ /* 0x000fc600078e00ff */
[----:B------:R-:W-:Y:S02]  /*d0c0*/  FSEL R9, R9, |R2|, !P0 ;  /* 0x4000000209097208 */ /* 0x000fe40004000000 */
[----:B------:R-:W-:Y:S02]  /*d0d0*/  FSEL R10, RZ, -24, P0 ;  /* 0xc1c00000ff0a7808 */ /* 0x000fe40000000000 */
[----:B------:R-:W-:Y:S02]  /*d0e0*/  IADD3 R8, PT, PT, R9, -0x3f3504f3, RZ ;  /* 0xc0cafb0d09087810 */ /* 0x000fe40007ffe0ff */
[----:B------:R-:W-:Y:S02]  /*d0f0*/  FSETP.NEU.AND P0, PT, |R2|, +INF , PT ;  /* 0x7f8000000200780b */ /* 0x000fe40003f0d200 */
[----:B------:R-:W-:Y:S02]  /*d100*/  LOP3.LUT R8, R8, 0xff800000, RZ, 0xc0, !PT ;  /* 0xff80000008087812 */ /* 0x000fe400078ec0ff */
[----:B------:R-:W-:-:S02]  /*d110*/  FSETP.NEU.AND P0, PT, R2, RZ, P0 ;  /* 0x000000ff0200720b */ /* 0x000fc4000070d000 */
[----:B------:R-:W-:-:S05]  /*d120*/  IADD3 R9, PT, PT, R9, -R8, RZ ;  /* 0x8000000809097210 */ /* 0x000fca0007ffe0ff */
        /* <DEDUP_REMOVED lines=46> */
[----:B--2---:R-:W-:Y:S01]  /*d410*/  LEA R10, R10, -R9, 0x17 ;  /* 0x800000090a0a7211 */ /* 0x004fe200078eb8ff */
[----:B------:R-:W-:Y:S01]  /*d420*/  FFMA R23, R8, R23, 1 ;  /* 0x3f80000008177423 */ /* 0x000fe20000000017 */
[----:B------:R-:W-:-:S03]  /*d430*/  FSEL R8, RZ, +INF , !P1 ;  /* 0x7f800000ff087808 */ /* 0x000fc60004800000 */
[----:B------:R-:W-:-:S04]  /*d440*/  FMUL R23, R22, R23 ;  /* 0x0000001716177220 */ /* 0x000fc80000400000 */
[----:B------:R-:W-:Y:S01]  /*d450*/  @!P2 FMUL R8, R10, R23 ;  /* 0x000000170a08a220 */ /* 0x000fe20000400000 */
[----:B------:R-:W-:-:S07]  /*d460*/  @!P0 LOP3.LUT R8, R2, 0x7fffffff, RZ, 0xc0, !PT ;  /* 0x7fffffff02088812 */ /* 0x000fce00078ec0ff */
.L_x_135:
[----:B------:R-:W-:Y:S05]  /*d470*/  BSYNC.RECONVERGENT B0 ;  /* 0x0000000000007941 */ /* 0x000fea0003800200 */
.L_x_134:
[----:B------:R-:W-:Y:S01]  /*d480*/  FADD R3, R3, -R6 ;  /* 0x8000000603037221 */ /* 0x000fe20000000000 */
[----:B-1----:R-:W-:Y:S01]  /*d490*/  FFMA R2, -R0, R7, 1 ;  /* 0x3f80000000027423 */ /* 0x002fe20000000107 */
[----:B------:R-:W-:Y:S02]  /*d4a0*/  BSSY.RECONVERGENT B2, `(.L_x_136) ;  /* 0x000000b000027945 */ /* 0x000fe40003800200 */
[----:B------:R-:W-:Y:S01]  /*d4b0*/  FADD R3, R3, -R8 ;  /* 0x8000000803037221 */ /* 0x000fe20000000000 */
[----:B------:R-:W-:-:S03]  /*d4c0*/  FFMA R2, R7, R2, R7 ;  /* 0x0000000207027223 */ /* 0x000fc60000000007 */
[----:B------:R-:W0:Y:S01]  /*d4d0*/  FCHK P0, R3, R0 ;  /* 0x0000000003007302 */ /* 0x000e220000000000 */
[----:B------:R-:W-:-:S04]  /*d4e0*/  FFMA R7, R3, R2, RZ ;  /* 0x0000000203077223 */ /* 0x000fc800000000ff */
[----:B------:R-:W-:-:S04]  /*d4f0*/  FFMA R6, -R0, R7, R3 ;  /* 0x0000000700067223 */ /* 0x000fc80000000103 */
[----:B------:R-:W-:Y:S01]  /*d500*/  FFMA R7, R2, R6, R7 ;  /* 0x0000000602077223 */ /* 0x000fe20000000007 */
[----:B0-----:R-:W-:Y:S06]  /*d510*/  @!P0 BRA `(.L_x_137) ;  /* 0x00000000000c8947 */ /* 0x001fec0003800000 */
[----:B------:R-:W-:-:S07]  /*d520*/  MOV R2, 0xd540 ;  /* 0x0000d54000027802 */ /* 0x000fce0000000f00 */
[----:B------:R-:W-:Y:S05]  /*d530*/  CALL.REL.NOINC `($__internal_2_$__cuda_sm3x_div_rn_noftz_f32_slowpath) ;  /* 0x0000008400007944 */ /* 0x000fea0003c00000 */
[----:B------:R-:W-:-:S07]  /*d540*/  IMAD.MOV.U32 R7, RZ, RZ, R0 ;  /* 0x000000ffff077224 */ /* 0x000fce00078e0000 */
.L_x_137:
[----:B------:R-:W-:Y:S05]  /*d550*/  BSYNC.RECONVERGENT B2 ;  /* 0x0000000000027941 */ /* 0x000fea0003800200 */
.L_x_136:
[----:B------:R-:W-:Y:S01]  /*d560*/  HFMA2 R10, -RZ, RZ, 1.75, 0 ;  /* 0x3f000000ff0a7431 */ /* 0x000fe200000001ff */
[C---:B------:R-:W-:Y:S01]  /*d570*/  FSETP.NEU.AND P1, PT, |R7|.reuse, 1, PT ;  /* 0x3f8000000700780b */ /* 0x040fe20003f2d200 */
[----:B------:R-:W-:Y:S01]  /*d580*/  BSSY.RECONVERGENT B0, `(.L_x_138) ;  /* 0x000005d000007945 */ /* 0x000fe20003800200 */
[C---:B------:R-:W-:Y:S02]  /*d590*/  FSETP.GT.AND P0, PT, |R7|.reuse, 0.56000000238418579102, PT ;  /* 0x3f0f5c290700780b */ /* 0x040fe40003f04200 */
[----:B------:R-:W-:-:S04]  /*d5a0*/  FFMA R0, |R7|, -R10, 0.5 ;  /* 0x3f00000007007423 */ /* 0x000fc80000000a0a */
[----:B------:R-:W0:Y:S02]  /*d5b0*/  MUFU.RSQ R3, R0 ;  /* 0x0000000000037308 */ /* 0x000e240000001400 */
[----:B0-----:R-:W-:Y:S01]  /*d5c0*/  FMUL R2, R0, R3 ;  /* 0x0000000300027220 */ /* 0x001fe20000400000 */
[----:B------:R-:W-:-:S04]  /*d5d0*/  FMUL R3, R3, -0.5 ;  /* 0xbf00000003037820 */ /* 0x000fc80000400000 */
[----:B------:R-:W-:-:S04]  /*d5e0*/  FFMA R3, R2, R3, 0.5 ;  /* 0x3f00000002037423 */ /* 0x000fc80000000003 */
[----:B------:R-:W-:-:S05]  /*d5f0*/  FFMA R3, R2, R3, R2 ;  /* 0x0000000302037223 */ /* 0x000fca0000000002 */
[----:B------:R-:W-:Y:S02]  /*d600*/  FSEL R2, R3, RZ, P1 ;  /* 0x000000ff03027208 */ /* 0x000fe40000800000 */
[----:B------:R-:W-:Y:S02]  /*d610*/  MOV R3, 0x3d10ecef ;  /* 0x3d10ecef00037802 */ /* 0x000fe40000000f00 */
[----:B------:R-:W-:Y:S02]  /*d620*/  FSEL R2, R2, |R7|, P0 ;  /* 0x4000000702027208 */ /* 0x000fe40000000000 */
[----:B------:R-:W-:Y:S02]  /*d630*/  FSETP.GT.AND P1, PT, R7, 0.56000000238418579102, PT ;  /* 0x3f0f5c290700780b */ /* 0x000fe40003f24000 */
[----:B------:R-:W-:-:S05]  /*d640*/  LOP3.LUT R2, R2, 0x80000000, R7, 0xb8, !PT ;  /* 0x8000000002027812 */ /* 0x000fca00078eb807 */
[----:B------:R-:W-:-:S04]  /*d650*/  FMUL R0, R2, R2 ;  /* 0x0000000202007220 */ /* 0x000fc80000400000 */
[----:B------:R-:W-:-:S04]  /*d660*/  FFMA R3, R0, R3, 0.016980519518256187439 ;  /* 0x3c8b1abb00037423 */ /* 0x000fc80000000003 */
[----:B------:R-:W-:-:S04]  /*d670*/  FFMA R3, R0, R3, 0.030762933194637298584 ;  /* 0x3cfc028c00037423 */ /* 0x000fc80000000003 */
[----:B------:R-:W-:-:S04]  /*d680*/  FFMA R3, R0, R3, 0.044709417968988418579 ;  /* 0x3d37213900037423 */ /* 0x000fc80000000003 */
[----:B------:R-:W-:-:S04]  /*d690*/  FFMA R3, R0, R3, 0.074989043176174163818 ;  /* 0x3d9993db00037423 */ /* 0x000fc80000000003 */
[----:B------:R-:W-:-:S04]  /*d6a0*/  FFMA R3, R0, R3, 0.16666707396507263184 ;  /* 0x3e2aaac600037423 */ /* 0x000fc80000000003 */
[----:B------:R-:W-:-:S04]  /*d6b0*/  FMUL R3, R0, R3 ;  /* 0x0000000300037220 */ /* 0x000fc80000400000 */
[----:B------:R-:W-:Y:S01]  /*d6c0*/  FFMA R2, R2, R3, R2 ;  /* 0x0000000302027223 */ /* 0x000fe20000000002 */
[----:B------:R-:W-:-:S04]  /*d6d0*/  HFMA2 R3, -RZ, RZ, 1.9599609375, 20144 ;  /* 0x3fd774ebff037431 */ /* 0x000fc800000001ff */
[----:B------:R-:W-:-:S05]  /*d6e0*/  FSEL R0, R2, -R2, P0 ;  /* 0x8000000202007208 */ /* 0x000fca0000000000 */
[----:B------:R-:W-:-:S04]  /*d6f0*/  @!P1 FFMA R2, R3, 0.93318945169448852539, R0 ;  /* 0x3f6ee58103029823 */ /* 0x000fc80000000000 */
[----:B------:R-:W-:-:S04]  /*d700*/  @P0 FADD R2, R2, R2 ;  /* 0x0000000202020221 */ /* 0x000fc80000000000 */
[----:B------:R-:W-:-:S04]  /*d710*/  FADD R2, -R2, 3.1415927410125732422 ;  /* 0x40490fdb02027421 */ /* 0x000fc80000000100 */
[----:B------:R-:W-:-:S04]  /*d720*/  FMUL R2, R2, 57.2957763671875 ;  /* 0x42652ee002027820 */ /* 0x000fc80000400000 */
[----:B------:R-:W-:-:S04]  /*d730*/  FMUL R6, R2, 0.017453292384743690491 ;  /* 0x3c8efa3502067820 */ /* 0x000fc80000400000 */
[C---:B------:R-:W-:Y:S01]  /*d740*/  FMUL R0, R6.reuse, 0.63661974668502807617 ;  /* 0x3f22f98306007820 */ /* 0x040fe20000400000 */
[----:B------:R-:W-:-:S05]  /*d750*/  FSETP.GE.AND P0, PT, |R6|, 105615, PT ;  /* 0x47ce47800600780b */ /* 0x000fca0003f06200 */
[----:B------:R-:W0:Y:S02]  /*d760*/  F2I.NTZ R0, R0 ;  /* 0x0000000000007305 */ /* 0x000e240000203100 */
[----:B0-----:R-:W-:Y:S01]  /*d770*/  I2FP.F32.S32 R7, R0 ;  /* 0x0000000000077245 */ /* 0x001fe20000201400 */
[----:B------:R-:W-:-:S04]  /*d780*/  IMAD.MOV.U32 R11, RZ, RZ, R0 ;  /* 0x000000ffff0b7224 */ /* 0x000fc800078e0000 */
[----:B------:R-:W-:-:S04]  /*d790*/  FFMA R2, R7, -1.5707962512969970703, R6 ;  /* 0xbfc90fda07027823 */ /* 0x000fc80000000006 */
[----:B------:R-:W-:-:S04]  /*d7a0*/  FFMA R2, R7, -7.5497894158615963534e-08, R2 ;  /* 0xb3a2216807027823 */ /* 0x000fc80000000002 */
[----:B------:R-:W-:-:S05]  /*d7b0*/  FFMA R7, R7, -5.3903029534742383927e-15, R2 ;  /* 0xa7c234c507077823 */ /* 0x000fca0000000002 */
[----:B------:R-:W-:Y:S01]  /*d7c0*/  MOV R8, R7 ;  /* 0x0000000700087202 */ /* 0x000fe20000000f00 */
        /* <DEDUP_REMOVED lines=12> */
.L_x_140:
        /* <DEDUP_REMOVED lines=35> */
[C---:B0-----:R-:W-:Y:S02]  /*dac0*/  LOP3.LUT R8, R9.reuse, R6, RZ, 0x3c, !PT ;  /* 0x0000000609087212 */ /* 0x041fe400078e3cff */
[----:B------:R-:W-:Y:S02]  /*dad0*/  LEA.HI R0, R9, R0, RZ, 0x1 ;  /* 0x0000000009007211 */ /* 0x000fe400078f08ff */
[----:B------:R-:W0:Y:S01]  /*dae0*/  I2F.F64.S64 R22, R22 ;  /* 0x0000001600167312 */ /* 0x000e220000301c00 */
[----:B------:R-:W-:-:S02]  /*daf0*/  ISETP.GE.AND P1, PT, R8, RZ, PT ;  /* 0x000000ff0800720c */ /* 0x000fc40003f26270 */
[----:B------:R-:W-:-:S05]  /*db00*/  IADD3 R8, PT, PT, -R0, RZ, RZ ;  /* 0x000000ff00087210 */ /* 0x000fca0007ffe1ff */
[----:B------:R-:W-:Y:S01]  /*db10*/  @!P0 IMAD.MOV.U32 R0, RZ, RZ, R8 ;  /* 0x000000ffff008224 */ /* 0x000fe200078e0008 */
[----:B0-----:R-:W-:-:S10]  /*db20*/  DMUL R2, R22, UR4 ;  /* 0x0000000416027c28 */ /* 0x001fd40008000000 */
[----:B------:R-:W0:Y:S02]  /*db30*/  F2F.F32.F64 R2, R2 ;  /* 0x0000000200027310 */ /* 0x000e240000301000 */
[----:B0-----:R-:W-:-:S07]  /*db40*/  FSEL R8, -R2, R2, !P1 ;  /* 0x0000000202087208 */ /* 0x001fce0004800100 */
.L_x_139:
[----:B------:R-:W-:Y:S05]  /*db50*/  BSYNC.RECONVERGENT B0 ;  /* 0x0000000000007941 */ /* 0x000fea0003800200 */
.L_x_138:
[----:B------:R-:W-:Y:S01]  /*db60*/  MOV R2, 0x37cbac00 ;  /* 0x37cbac0000027802 */ /* 0x000fe20000000f00 */
[----:B------:R-:W-:Y:S02]  /*db70*/  HFMA2 R22, -RZ, RZ, 1.0078125, -8.98838043212890625e-05 ;  /* 0x3c0885e4ff167431 */ /* 0x000fe400000001ff */
[----:B------:R-:W-:Y:S01]  /*db80*/  FMUL R3, R8, R8 ;  /* 0x0000000808037220 */ /* 0x000fe20000400000 */
[C---:B------:R-:W-:Y:S01]  /*db90*/  LOP3.LUT R9, R0.reuse, 0x1, RZ, 0xc0, !PT ;  /* 0x0000000100097812 */ /* 0x040fe200078ec0ff */
[----:B------:R-:W-:Y:S01]  /*dba0*/  IMAD.MOV.U32 R23, RZ, RZ, 0x3e2aaaa8 ;  /* 0x3e2aaaa8ff177424 */ /* 0x000fe200078e00ff */
[----:B------:R-:W-:Y:S01]  /*dbb0*/  IADD3 R0, PT, PT, R0, 0x1, RZ ;  /* 0x0000000100007810 */ /* 0x000fe20007ffe0ff */
[----:B------:R-:W-:Y:S01]  /*dbc0*/  FFMA R2, R3, R2, -0.0013887860113754868507 ;  /* 0xbab607ed03027423 */ /* 0x000fe20000000002 */
[----:B------:R-:W-:Y:S01]  /*dbd0*/  ISETP.NE.U32.AND P0, PT, R9, 0x1, PT ;  /* 0x000000010900780c */ /* 0x000fe20003f05070 */
[----:B------:R-:W-:Y:S01]  /*dbe0*/  BSSY.RECONVERGENT B2, `(.L_x_141) ;  /* 0x0000017000027945 */ /* 0x000fe20003800200 */
[----:B------:R-:W-:-:S02]  /*dbf0*/  LOP3.LUT P1, RZ, R0, 0x2, RZ, 0xc0, !PT ;  /* 0x0000000200ff7812 */ /* 0x000fc4000782c0ff */
[----:B------:R-:W-:Y:S02]  /*dc00*/  FSEL R2, R2, -0.00019574658654164522886, P0 ;  /* 0xb94d415302027808 */ /* 0x000fe40000000000 */
[----:B------:R-:W-:Y:S02]  /*dc10*/  FSEL R22, R22, 0.041666727513074874878, !P0 ;  /* 0x3d2aaabb16167808 */ /* 0x000fe40004000000 */
[----:B------:R-:W-:Y:S02]  /*dc20*/  FSEL R0, R8, 1, !P0 ;  /* 0x3f80000008007808 */ /* 0x000fe40004000000 */
[----:B------:R-:W-:Y:S01]  /*dc30*/  FSEL R23, -R23, -0.4999999701976776123, !P0 ;  /* 0xbeffffff17177808 */ /* 0x000fe20004000100 */
[C---:B------:R-:W-:Y:S02]  /*dc40*/  FFMA R2, R3.reuse, R2, R22 ;  /* 0x0000000203027223 */ /* 0x040fe40000000016 */
[C---:B------:R-:W-:Y:S02]  /*dc50*/  FFMA R9, R3.reuse, R0, RZ ;  /* 0x0000000003097223 */ /* 0x040fe400000000ff */
[----:B------:R-:W-:-:S04]  /*dc60*/  FFMA R2, R3, R2, R23 ;  /* 0x0000000203027223 */ /* 0x000fc80000000017 */
[----:B------:R-:W-:-:S04]  /*dc70*/  FFMA R9, R9, R2, R0 ;  /* 0x0000000209097223 */ /* 0x000fc80000000000 */
[----:B------:R-:W-:-:S04]  /*dc80*/  @P1 FADD R9, RZ, -R9 ;  /* 0x80000009ff091221 */ /* 0x000fc80000000000 */
[----:B------:R-:W0:Y:S08]  /*dc90*/  MUFU.RCP R0, R9 ;  /* 0x0000000900007308 */ /* 0x000e300000001000 */
[----:B------:R-:W1:Y:S01]  /*dca0*/  FCHK P0, R10, R9 ;  /* 0x000000090a007302 */ /* 0x000e620000000000 */
[----:B0-----:R-:W-:-:S04]  /*dcb0*/  FFMA R3, -R9, R0, 1 ;  /* 0x3f80000009037423 */ /* 0x001fc80000000100 */
[----:B------:R-:W-:-:S04]  /*dcc0*/  FFMA R0, R0, R3, R0 ;  /* 0x0000000300007223 */ /* 0x000fc80000000000 */
[----:B------:R-:W-:-:S04]  /*dcd0*/  FFMA R2, R0, 0.5, RZ ;  /* 0x3f00000000027823 */ /* 0x000fc800000000ff */
[----:B------:R-:W-:-:S04]  /*dce0*/  FFMA R3, -R9, R2, 0.5 ;  /* 0x3f00000009037423 */ /* 0x000fc80000000102 */
[----:B------:R-:W-:Y:S01]  /*dcf0*/  FFMA R0, R0, R3, R2 ;  /* 0x0000000300007223 */ /* 0x000fe20000000002 */
[----:B-1----:R-:W-:Y:S06]  /*dd00*/  @!P0 BRA `(.L_x_142) ;  /* 0x0000000000108947 */ /* 0x002fec0003800000 */
[----:B------:R-:W-:Y:S02]  /*dd10*/  MOV R0, R9 ;  /* 0x0000000900007202 */ /* 0x000fe40000000f00 */
[----:B------:R-:W-:Y:S02]  /*dd20*/  MOV R3, 0x3f000000 ;  /* 0x3f00000000037802 */ /* 0x000fe40000000f00 */
[----:B------:R-:W-:-:S07]  /*dd30*/  MOV R2, 0xdd50 ;  /* 0x0000dd5000027802 */ /* 0x000fce0000000f00 */
[----:B------:R-:W-:Y:S05]  /*dd40*/  CALL.REL.NOINC `($__internal_2_$__cuda_sm3x_div_rn_noftz_f32_slowpath) ;  /* 0x0000007800fc7944 */ /* 0x000fea0003c00000 */
.L_x_142:
[----:B------:R-:W-:Y:S05]  /*dd50*/  BSYNC.RECONVERGENT B2 ;  /* 0x0000000000027941 */ /* 0x000fea0003800200 */
.L_x_141:
[----:B------:R-:W-:Y:S01]  /*dd60*/  FSETP.NEU.AND P0, PT, R0, 1, PT ;  /* 0x3f8000000000780b */ /* 0x000fe20003f0d000 */
[----:B------:R-:W-:Y:S01]  /*dd70*/  BSSY.RECONVERGENT B0, `(.L_x_143) ;  /* 0x0000047000007945 */ /* 0x000fe20003800200 */
[----:B------:R-:W-:-:S11]  /*dd80*/  MOV R3, 0x3f800000 ;  /* 0x3f80000000037802 */ /* 0x000fd60000000f00 */
[----:B------:R-:W-:Y:S05]  /*dd90*/  @!P0 BRA `(.L_x_144) ;  /* 0x0000000400108947 */ /* 0x000fea0003800000 */
[----:B------:R-:W-:-:S13]  /*dda0*/  FSETP.NAN.AND P0, PT, |R0|, |R0|, PT ;  /* 0x400000000000720b */ /* 0x000fda0003f08200 */
[----:B------:R-:W-:Y:S01]  /*ddb0*/  @P0 FADD R3, R0, 0.80000001192092895508 ;  /* 0x3f4ccccd00030421 */ /* 0x000fe20000000000 */
[----:B------:R-:W-:Y:S06]  /*ddc0*/  @P0 BRA `(.L_x_144) ;  /* 0x0000000400040947 */ /* 0x000fec0003800000 */
[----:B------:R-:W-:-:S04]  /*ddd0*/  FSETP.NEU.AND P0, PT, |R0|, +INF , PT ;  /* 0x7f8000000000780b */ /* 0x000fc80003f0d200 */
[----:B------:R-:W-:-:S13]  /*dde0*/  FSETP.NEU.AND P0, PT, R0, RZ, P0 ;  /* 0x000000ff0000720b */ /* 0x000fda000070d000 */
[----:B------:R-:W-:-:S05]  /*ddf0*/  @!P0 FADD R3, R0, R0 ;  /* 0x0000000000038221 */ /* 0x000fca0000000000 */
[----:B------:R-:W-:Y:S01]  /*de00*/  @!P0 LOP3.LUT R3, R3, 0x7fffffff, RZ, 0xc0, !PT ;  /* 0x7fffffff03038812 */ /* 0x000fe200078ec0ff */
[----:B------:R-:W-:Y:S06]  /*de10*/  @!P0 BRA `(.L_x_144) ;  /* 0x0000000000f08947 */ /* 0x000fec0003800000 */
[C---:B------:R-:W-:Y:S01]  /*de20*/  FMUL R3, |R0|.reuse, 16777216 ;  /* 0x4b80000000037820 */ /* 0x040fe20000400200 */
[C---:B------:R-:W-:Y:S01]  /*de30*/  FSETP.GEU.AND P0, PT, |R0|.reuse, 1.175494350822287508e-38, PT ;  /* 0x008000000000780b */ /* 0x040fe20003f0e200 */
[----:B------:R-:W-:Y:S01]  /*de40*/  HFMA2 R25, -RZ, RZ, 0.771484375, 0.21533203125 ;  /* 0x3a2c32e4ff197431 */ /* 0x000fe200000001ff */
[----:B------:R-:W-:Y:S02]  /*de50*/  FSETP.GEU.AND P2, PT, R0, RZ, PT ;  /* 0x000000ff0000720b */ /* 0x000fe40003f4e000 */
[----:B------:R-:W-:Y:S02]  /*de60*/  FSEL R3, R3, |R0|, !P0 ;  /* 0x4000000003037208 */ /* 0x000fe40004000000 */
[----:B------:R-:W-:-:S03]  /*de70*/  FSEL R8, RZ, -24, P0 ;  /* 0xc1c00000ff087808 */ /* 0x000fc60000000000 */
[----:B------:R-:W-:-:S05]  /*de80*/  VIADD R2, R3, 0xc0cafb0d ;  /* 0xc0cafb0d03027836 */ /* 0x000fca0000000000 */
[----:B------:R-:W-:-:S04]  /*de90*/  LOP3.LUT R2, R2, 0xff800000, RZ, 0xc0, !PT ;  /* 0xff80000002027812 */ /* 0x000fc800078ec0ff */
[----:B------:R-:W-:-:S05]  /*dea0*/  IADD3 R3, PT, PT, R3, -R2, RZ ;  /* 0x8000000203037210 */ /* 0x000fca0007ffe0ff */
[C---:B------:R-:W-:Y:S01]  /*deb0*/  FADD R10, R3.reuse, 1 ;  /* 0x3f800000030a7421 */ /* 0x040fe20000000000 */
[----:B------:R-:W-:Y:S01]  /*dec0*/  FADD R23, R3, -1 ;  /* 0xbf80000003177421 */ /* 0x000fe20000000000 */
[----:B------:R-:W-:-:S03]  /*ded0*/  I2FP.F32.S32 R3, R2 ;  /* 0x0000000200037245 */ /* 0x000fc60000201400 */
        /* <DEDUP_REMOVED lines=23> */
[----:B------:R-:W-:Y:S01]  /*e050*/  FMUL R9, R2, 0.80000001192092895508 ;  /* 0x3f4ccccd02097820 */ /* 0x000fe20000400000 */
[----:B------:R-:W-:-:S03]  /*e060*/  FADD R3, -R3, R2 ;  /* 0x0000000203037221 */ /* 0x000fc60000000100 */
[----:B------:R-:W0:Y:S01]  /*e070*/  FRND R10, R9 ;  /* 0x00000009000a7307 */ /* 0x000e220000201000 */
[----:B------:R-:W-:Y:S01]  /*e080*/  FADD R3, R8, -R3 ;  /* 0x8000000308037221 */ /* 0x000fe20000000000 */
[----:B------:R-:W-:Y:S01]  /*e090*/  FFMA R2, R2, 0.80000001192092895508, -R9 ;  /* 0x3f4ccccd02027823 */ /* 0x000fe20000000809 */
[----:B------:R-:W-:-:S03]  /*e0a0*/  FSETP.GT.AND P1, PT, |R9|, 152, PT ;  /* 0x431800000900780b */ /* 0x000fc60003f24200 */
[----:B------:R-:W-:Y:S02]  /*e0b0*/  FFMA R3, R3, 0.80000001192092895508, R2 ;  /* 0x3f4ccccd03037823 */ /* 0x000fe40000000002 */
        /* <DEDUP_REMOVED lines=12> */
[----:B------:R-:W-:Y:S01]  /*e180*/  VIADD R0, R3, 0x7f000000 ;  /* 0x7f00000003007836 */ /* 0x000fe20000000000 */
[----:B------:R-:W-:Y:S01]  /*e190*/  FSEL R3, RZ, +INF , !P0 ;  /* 0x7f800000ff037808 */ /* 0x000fe20004000000 */
[----:B------:R-:W-:-:S04]  /*e1a0*/  FFMA R23, R2, R23, 1 ;  /* 0x3f80000002177423 */ /* 0x000fc80000000017 */
[----:B------:R-:W-:-:S04]  /*e1b0*/  FMUL R23, R0, R23 ;  /* 0x0000001700177220 */ /* 0x000fc80000400000 */
[----:B------:R-:W-:Y:S01]  /*e1c0*/  @!P1 FMUL R3, R8, R23 ;  /* 0x0000001708039220 */ /* 0x000fe20000400000 */
[----:B------:R-:W-:-:S07]  /*e1d0*/  @!P2 MOV R3, 0x7fffffff ;  /* 0x7fffffff0003a802 */ /* 0x000fce0000000f00 */
.L_x_144:
[----:B------:R-:W-:Y:S05]  /*e1e0*/  BSYNC.RECONVERGENT B0 ;  /* 0x0000000000007941 */ /* 0x000fea0003800200 */
.L_x_143:
[----:B------:R-:W0:Y:S08]  /*e1f0*/  LDC.64 R22, c[0x0][0x410] ;  /* 0x00010400ff167b82 */ /* 0x000e300000000a00 */
[----:B------:R-:W1:Y:S01]  /*e200*/  LDC.64 R8, c[0x0][0x408] ;  /* 0x00010200ff087b82 */ /* 0x000e620000000a00 */
[----:B0-----:R-:W2:Y:S04]  /*e210*/  LDG.E R22, desc[UR6][R22.64] ;  /* 0x0000000616167981 */ /* 0x001ea8000c1e1900 */
[----:B-1----:R-:W3:Y:S01]  /*e220*/  LDG.E R10, desc[UR6][R8.64] ;  /* 0x00000006080a7981 */ /* 0x002ee2000c1e1900 */
[----:B------:R-:W-:Y:S01]  /*e230*/  BSSY.RECONVERGENT B2, `(.L_x_145) ;  /* 0x0000010000027945 */ /* 0x000fe20003800200 */
[----:B------:R-:W-:Y:S01]  /*e240*/  FSETP.GE.AND P2, PT, |R6|, 105615, PT ;  /* 0x47ce47800600780b */ /* 0x000fe20003f46200 */
[----:B--2---:R-:W-:-:S04]  /*e250*/  FMUL R2, R22, 3.1415927410125732422 ;  /* 0x40490fdb16027820 */ /* 0x004fc80000400000 */
[----:B------:R-:W0:Y:S01]  /*e260*/  MUFU.RCP R25, R2 ;  /* 0x0000000200197308 */ /* 0x000e220000001000 */
[----:B---3--:R-:W-:-:S04]  /*e270*/  FMUL R0, R5, R10 ;  /* 0x0000000a05007220 */ /* 0x008fc80000400000 */
[----:B------:R-:W-:-:S04]  /*e280*/  FMUL R3, R0, R3 ;  /* 0x0000000300037220 */ /* 0x000fc80000400000 */
        /* <DEDUP_REMOVED lines=10> */
.L_x_146:
[----:B------:R-:W-:Y:S05]  /*e330*/  BSYNC.RECONVERGENT B2 ;  /* 0x0000000000027941 */ /* 0x000fea0003800200 */
.L_x_145:
[----:B------:R-:W2:Y:S01]  /*e340*/  LDG.E R17, desc[UR6][R16.64] ;  /* 0x0000000610117981 */ /* 0x000ea2000c1e1900 */
[----:B------:R-:W-:Y:S01]  /*e350*/  BSSY.RECONVERGENT B0, `(.L_x_147) ;  /* 0x000003b000007945 */ /* 0x000fe20003800200 */
[----:B------:R-:W-:Y:S01]  /*e360*/  FMUL R3, R0, 3.1415927410125732422 ;  /* 0x40490fdb00037820 */ /* 0x000fe20000400000 */
[----:B--2---:R-:W-:Y:S02]  /*e370*/  FMUL R10, R10, R17 ;  /* 0x000000110a0a7220 */ /* 0x004fe40000400000 */
[----:B------:R-:W-:Y:S05]  /*e380*/  @!P2 BRA `(.L_x_148) ;  /* 0x0000000000dca947 */ /* 0x000fea0003800000 */
        /* <DEDUP_REMOVED lines=11> */
.L_x_149:
        /* <DEDUP_REMOVED lines=37> */
[----:B------:R-:W0:Y:S01]  /*e690*/  I2F.F64.S64 R16, R16 ;  /* 0x0000001000107312 */ /* 0x000e220000301c00 */
[----:B------:R-:W-:Y:S02]  /*e6a0*/  ISETP.GE.AND P0, PT, R2, RZ, PT ;  /* 0x000000ff0200720c */ /* 0x000fe40003f06270 */
[----:B------:R-:W-:-:S04]  /*e6b0*/  IADD3 R0, PT, PT, -R11, RZ, RZ ;  /* 0x000000ff0b007210 */ /* 0x000fc80007ffe1ff */
[----:B------:R-:W-:Y:S01]  /*e6c0*/  @!P1 MOV R11, R0 ;  /* 0x00000000000b9202 */ /* 0x000fe20000000f00 */
[----:B0-----:R-:W-:-:S10]  /*e6d0*/  DMUL R8, R16, UR4 ;  /* 0x0000000410087c28 */ /* 0x001fd40008000000 */
[----:B------:R-:W0:Y:S02]  /*e6e0*/  F2F.F32.F64 R8, R8 ;  /* 0x0000000800087310 */ /* 0x000e240000301000 */
[----:B0-----:R-:W-:-:S07]  /*e6f0*/  FSEL R7, -R8, R8, !P0 ;  /* 0x0000000808077208 */ /* 0x001fce0004000100 */
.L_x_148:
[----:B------:R-:W-:Y:S05]  /*e700*/  BSYNC.RECONVERGENT B0 ;  /* 0x0000000000007941 */ /* 0x000fea0003800200 */
.L_x_147:
[----:B------:R-:W-:Y:S02]  /*e710*/  HFMA2 R5, -RZ, RZ, 0.487060546875, -0.0625 ;  /* 0x37cbac00ff057431 */ /* 0x000fe400000001ff */
[----:B------:R-:W-:Y:S01]  /*e720*/  FMUL R0, R7, R7 ;  /* 0x0000000707007220 */ /* 0x000fe20000400000 */
[C---:B------:R-:W-:Y:S01]  /*e730*/  LOP3.LUT R8, R11.reuse, 0x1, RZ, 0xc0, !PT ;  /* 0x000000010b087812 */ /* 0x040fe200078ec0ff */
[----:B------:R-:W-:Y:S01]  /*e740*/  IMAD.MOV.U32 R9, RZ, RZ, 0x3c0885e4 ;  /* 0x3c0885e4ff097424 */ /* 0x000fe200078e00ff */
[----:B------:R-:W-:Y:S01]  /*e750*/  IADD3 R11, PT, PT, R11, 0x1, RZ ;  /* 0x000000010b0b7810 */ /* 0x000fe20007ffe0ff */
[----:B------:R-:W-:Y:S01]  /*e760*/  BSSY.RECONVERGENT B2, `(.L_x_150) ;  /* 0x000001a000027945 */ /* 0x000fe20003800200 */
[----:B------:R-:W-:Y:S02]  /*e770*/  ISETP.NE.U32.AND P0, PT, R8, 0x1, PT ;  /* 0x000000010800780c */ /* 0x000fe40003f05070 */
[----:B------:R-:W-:Y:S01]  /*e780*/  MOV R8, 0x3e2aaaa8 ;  /* 0x3e2aaaa800087802 */ /* 0x000fe20000000f00 */
[----:B------:R-:W-:Y:S01]  /*e790*/  FFMA R2, R0, R5, -0.0013887860113754868507 ;  /* 0xbab607ed00027423 */ /* 0x000fe20000000005 */
[----:B------:R-:W-:-:S02]  /*e7a0*/  FSEL R9, R9, 0.041666727513074874878, !P0 ;  /* 0x3d2aaabb09097808 */ /* 0x000fc40004000000 */
[----:B------:R-:W-:Y:S02]  /*e7b0*/  LOP3.LUT P1, RZ, R11, 0x2, RZ, 0xc0, !PT ;  /* 0x000000020bff7812 */ /* 0x000fe4000782c0ff */
[----:B------:R-:W-:Y:S02]  /*e7c0*/  FSEL R5, R2, -0.00019574658654164522886, P0 ;  /* 0xb94d415302057808 */ /* 0x000fe40000000000 */
[----:B------:R-:W-:Y:S02]  /*e7d0*/  FSEL R7, R7, 1, !P0 ;  /* 0x3f80000007077808 */ /* 0x000fe40004000000 */
[----:B------:R-:W-:Y:S01]  /*e7e0*/  FSEL R8, -R8, -0.4999999701976776123, !P0 ;  /* 0xbeffffff08087808 */ /* 0x000fe20004000100 */
[C---:B------:R-:W-:Y:S02]  /*e7f0*/  FFMA R5, R0.reuse, R5, R9 ;  /* 0x0000000500057223 */ /* 0x040fe40000000009 */
[C---:B------:R-:W-:Y:S02]  /*e800*/  FFMA R2, R0.reuse, R7, RZ ;  /* 0x0000000700027223 */ /* 0x040fe400000000ff */
[----:B------:R-:W-:-:S04]  /*e810*/  FFMA R5, R0, R5, R8 ;  /* 0x0000000500057223 */ /* 0x000fc80000000008 */
[----:B------:R-:W-:-:S04]  /*e820*/  FFMA R5, R2, R5, R7 ;  /* 0x0000000502057223 */ /* 0x000fc80000000007 */
[----:B------:R-:W-:-:S04]  /*e830*/  @P1 FADD R5, RZ, -R5 ;  /* 0x80000005ff051221 */ /* 0x000fc80000000000 */
[----:B------:R-:W-:-:S04]  /*e840*/  FMUL R10, R10, R5 ;  /* 0x000000050a0a7220 */ /* 0x000fc80000400000 */
[----:B------:R-:W0:Y:S08]  /*e850*/  MUFU.RCP R0, R10 ;  /* 0x0000000a00007308 */ /* 0x000e300000001000 */
        /* <DEDUP_REMOVED lines=10> */
.L_x_151:
[----:B------:R-:W-:Y:S05]  /*e900*/  BSYNC.RECONVERGENT B2 ;  /* 0x0000000000027941 */ /* 0x000fea0003800200 */
.L_x_150:
[----:B------:R-:W-:Y:S01]  /*e910*/  FADD R6, -R6, 1.5707963705062866211 ;  /* 0x3fc90fdb06067421 */ /* 0x000fe20000000100 */
[----:B------:R-:W0:Y:S01]  /*e920*/  LDC.64 R22, c[0x0][0x3a8] ;  /* 0x0000ea00ff167b82 */ /* 0x000e220000000a00 */
[----:B------:R-:W-:Y:S01]  /*e930*/  IMAD.MOV.U32 R2, RZ, RZ, 0x3f800000 ;  /* 0x3f800000ff027424 */ /* 0x000fe200078e00ff */
[----:B------:R-:W-:Y:S01]  /*e940*/  BSSY.RECONVERGENT B0, `(.L_x_152) ;  /* 0x0000048000007945 */ /* 0x000fe20003800200 */
[----:B------:R-:W-:Y:S01]  /*e950*/  FMUL R5, R6, 57.2957763671875 ;  /* 0x42652ee006057820 */ /* 0x000fe20000400000 */
[----:B------:R-:W-:-:S03]  /*e960*/  HFMA2 R3, -RZ, RZ, 1.875, 0 ;  /* 0x3f800000ff037431 */ /* 0x000fc600000001ff */
[----:B------:R-:W-:-:S04]  /*e970*/  FMUL R5, R5, 0.017453292384743690491 ;  /* 0x3c8efa3505057820 */ /* 0x000fc80000400000 */
[C---:B------:R-:W-:Y:S01]  /*e980*/  FFMA R2, R5.reuse, 28.934400558471679688, R2 ;  /* 0x41e779a705027823 */ /* 0x040fe20000000002 */
[----:B------:R-:W-:-:S13]  /*e990*/  FSETP.NEU.AND P0, PT, R5, 1, PT ;  /* 0x3f8000000500780b */ /* 0x000fda0003f0d000 */
[----:B------:R-:W-:Y:S05]  /*e9a0*/  @!P0 BRA `(.L_x_153) ;  /* 0x0000000400048947 */ /* 0x000fea0003800000 */
[----:B------:R-:W-:-:S13]  /*e9b0*/  FSETP.NAN.AND P0, PT, |R5|, |R5|, PT ;  /* 0x400000050500720b */ /* 0x000fda0003f08200 */
[----:B------:R-:W-:Y:S01]  /*e9c0*/  @P0 FADD R3, R5, 2 ;  /* 0x4000000005030421 */ /* 0x000fe20000000000 */
[----:B------:R-:W-:Y:S06]  /*e9d0*/  @P0 BRA `(.L_x_153) ;  /* 0x0000000000f80947 */ /* 0x000fec0003800000 */
[C---:B------:R-:W-:Y:S01]  /*e9e0*/  FMUL R6, |R5|.reuse, 16777216 ;  /* 0x4b80000005067820 */ /* 0x040fe20000400200 */
[----:B------:R-:W-:Y:S01]  /*e9f0*/  FSETP.GEU.AND P0, PT, |R5|, 1.175494350822287508e-38, PT ;  /* 0x008000000500780b */ /* 0x000fe20003f0e200 */
[----:B------:R-:W-:-:S03]  /*ea00*/  IMAD.MOV.U32 R17, RZ, RZ, 0x3a2c32e4 ;  /* 0x3a2c32e4ff117424 */ /* 0x000fc600078e00ff */
[----:B------:R-:W-:-:S04]  /*ea10*/  FSEL R6, R6, |R5|, !P0 ;  /* 0x4000000506067208 */ /* 0x000fc80004000000 */
[----:B------:R-:W-:-:S04]  /*ea20*/  IADD3 R3, PT, PT, R6, -0x3f3504f3, RZ ;  /* 0xc0cafb0d06037810 */ /* 0x000fc80007ffe0ff */
[----:B------:R-:W-:-:S04]  /*ea30*/  LOP3.LUT R3, R3, 0xff800000, RZ, 0xc0, !PT ;  /* 0xff80000003037812 */ /* 0x000fc800078ec0ff */
[-C--:B------:R-:W-:Y:S02]  /*ea40*/  IADD3 R6, PT, PT, R6, -R3.reuse, RZ ;  /* 0x8000000306067210 */ /* 0x080fe40007ffe0ff */
[----:B------:R-:W-:-:S03]  /*ea50*/  I2FP.F32.S32 R3, R3 ;  /* 0x0000000300037245 */ /* 0x000fc60000201400 */
[C---:B------:R-:W-:Y:S01]  /*ea60*/  FADD R8, R6.reuse, 1 ;  /* 0x3f80000006087421 */ /* 0x040fe20000000000 */
[----:B------:R-:W-:Y:S01]  /*ea70*/  FADD R7, R6, -1 ;  /* 0xbf80000006077421 */ /* 0x000fe20000000000 */
[----:B------:R-:W-:Y:S02]  /*ea80*/  FSEL R6, RZ, -24, P0 ;  /* 0xc1c00000ff067808 */ /* 0x000fe40000000000 */
[----:B------:R-:W-:Y:S01]  /*ea90*/  FSETP.NEU.AND P0, PT, |R5|, +INF , PT ;  /* 0x7f8000000500780b */ /* 0x000fe20003f0d200 */
[----:B------:R-:W-:Y:S01]  /*eaa0*/  FADD R9, R7, R7 ;  /* 0x0000000707097221 */ /* 0x000fe20000000000 */
[----:B------:R-:W1:Y:S01]  /*eab0*/  MUFU.RCP R8, R8 ;  /* 0x0000000800087308 */ /* 0x000e620000001000 */
[----:B------:R-:W-:Y:S01]  /*eac0*/  FFMA R6, R3, 1.1920928955078125e-07, R6 ;  /* 0x3400000003067823 */ /* 0x000fe20000000006 */
[----:B------:R-:W-:Y:S01]  /*ead0*/  FSETP.NEU.AND P0, PT, R5, RZ, P0 ;  /* 0x000000ff0500720b */ /* 0x000fe2000070d000 */
[----:B-1----:R-:W-:-:S04]  /*eae0*/  FMUL R9, R8, R9 ;  /* 0x0000000908097220 */ /* 0x002fc80000400000 */
        /* <DEDUP_REMOVED lines=23> */
[----:B------:R-:W-:Y:S02]  /*ec60*/  MOV R10, 0x391fcb8e ;  /* 0x391fcb8e000a7802 */ /* 0x000fe40000000f00 */
[----:B------:R-:W-:Y:S01]  /*ec70*/  FSETP.GT.AND P2, PT, |R7|, 152, PT ;  /* 0x431800000700780b */ /* 0x000fe20003f44200 */
[----:B------:R-:W-:Y:S02]  /*ec80*/  FFMA R6, R3, 2, R6 ;  /* 0x4000000003067823 */ /* 0x000fe40000000006 */
[----:B------:R-:W2:Y:S01]  /*ec90*/  F2I.NTZ R9, R7 ;  /* 0x0000000700097305 */ /* 0x000ea20000203100 */
[----:B-1----:R-:W-:Y:S01]  /*eca0*/  FADD R3, R7, -R8 ;  /* 0x8000000807037221 */ /* 0x002fe20000000000 */
        /* <DEDUP_REMOVED lines=9> */
[----:B------:R-:W-:Y:S02]  /*ed40*/  IADD3 R8, PT, PT, R6, 0x7f000000, RZ ;  /* 0x7f00000006087810 */ /* 0x000fe40007ffe0ff */
[----:B--2---:R-:W-:Y:S01]  /*ed50*/  LEA R9, R9, -R6, 0x17 ;  /* 0x8000000609097211 */ /* 0x004fe200078eb8ff */
[----:B------:R-:W-:Y:S01]  /*ed60*/  FFMA R7, R3, R10, 1 ;  /* 0x3f80000003077423 */ /* 0x000fe2000000000a */
[----:B------:R-:W-:Y:S01]  /*ed70*/  @!P0 FADD R6, R5, R5 ;  /* 0x0000000505068221 */ /* 0x000fe20000000000 */
[----:B------:R-:W-:-:S02]  /*ed80*/  FSEL R3, RZ, +INF , !P1 ;  /* 0x7f800000ff037808 */ /* 0x000fc40004800000 */
[----:B------:R-:W-:-:S04]  /*ed90*/  FMUL R8, R8, R7 ;  /* 0x0000000708087220 */ /* 0x000fc80000400000 */
[----:B------:R-:W-:Y:S01]  /*eda0*/  @!P2 FMUL R3, R9, R8 ;  /* 0x000000080903a220 */ /* 0x000fe20000400000 */
[----:B------:R-:W-:-:S07]  /*edb0*/  @!P0 LOP3.LUT R3, R6, 0x7fffffff, RZ, 0xc0, !PT ;  /* 0x7fffffff06038812 */ /* 0x000fce00078ec0ff */
.L_x_153:
[----:B------:R-:W-:Y:S05]  /*edc0*/  BSYNC.RECONVERGENT B0 ;  /* 0x0000000000007941 */ /* 0x000fea0003800200 */
.L_x_152:
[----:B------:R-:W-:Y:S01]  /*edd0*/  FFMA R8, R3, 277.3970947265625, R2 ;  /* 0x438ab2d403087823 */ /* 0x000fe20000000002 */
[----:B------:R-:W-:Y:S01]  /*ede0*/  IMAD.MOV.U32 R2, RZ, RZ, 0x3f8fbe77 ;  /* 0x3f8fbe77ff027424 */ /* 0x000fe200078e00ff */
[----:B------:R-:W-:Y:S01]  /*edf0*/  BSSY.RECONVERGENT B2, `(.L_x_154) ;  /* 0x0000011000027945 */ /* 0x000fe20003800200 */
[----:B0-----:R-:W-:Y:S01]  /*ee00*/  IMAD.WIDE.U32 R22, R4, 0x4, R22 ;  /* 0x0000000404167825 */ /* 0x001fe200078e0016 */
[----:B------:R-:W0:Y:S03]  /*ee10*/  MUFU.RCP R6, R8 ;  /* 0x0000000800067308 */ /* 0x000e260000001000 */
[----:B------:R-:W-:Y:S01]  /*ee20*/  FFMA R2, R5, R2, 0.1594000011682510376 ;  /* 0x3e2339c105027423 */ /* 0x000fe20000000002 */
[----:B------:R1:W-:Y:S03]  /*ee30*/  STG.E desc[UR6][R22.64], R0 ;  /* 0x0000000016007986 */ /* 0x0003e6000c101906 */
[----:B------:R-:W-:-:S04]  /*ee40*/  FFMA R3, R3, 0.065655998885631561279, R2 ;  /* 0x3d8676a703037823 */ /* 0x000fc80000000002 */
[----:B------:R-:W2:Y:S01]  /*ee50*/  FCHK P0, R3, R8 ;  /* 0x0000000803007302 */ /* 0x000ea20000000000 */
[----:B0-----:R-:W-:-:S04]  /*ee60*/  FFMA R7, -R8, R6, 1 ;  /* 0x3f80000008077423 */ /* 0x001fc80000000106 */
[----:B------:R-:W-:-:S04]  /*ee70*/  FFMA R6, R6, R7, R6 ;  /* 0x0000000706067223 */ /* 0x000fc80000000006 */
[----:B------:R-:W-:-:S04]  /*ee80*/  FFMA R7, R3, R6, RZ ;  /* 0x0000000603077223 */ /* 0x000fc800000000ff */
[----:B------:R-:W-:-:S04]  /*ee90*/  FFMA R2, -R8, R7, R3 ;  /* 0x0000000708027223 */ /* 0x000fc80000000103 */
[----:B------:R-:W-:Y:S01]  /*eea0*/  FFMA R2, R6, R2, R7 ;  /* 0x0000000206027223 */ /* 0x000fe20000000007 */
[----:B-12---:R-:W-:Y:S06]  /*eeb0*/  @!P0 BRA `(.L_x_155) ;  /* 0x0000000000108947 */ /* 0x006fec0003800000 */
[----:B------:R-:W-:Y:S02]  /*eec0*/  MOV R0, R8 ;  /* 0x0000000800007202 */ /* 0x000fe40000000f00 */
[----:B------:R-:W-:-:S07]  /*eed0*/  MOV R2, 0xeef0 ;  /* 0x0000eef000027802 */ /* 0x000fce0000000f00 */
[----:B------:R-:W-:Y:S05]  /*eee0*/  CALL.REL.NOINC `($__internal_2_$__cuda_sm3x_div_rn_noftz_f32_slowpath) ;  /* 0x0000006800947944 */ /* 0x000fea0003c00000 */
[----:B------:R-:W-:-:S07]  /*eef0*/  MOV R2, R0 ;  /* 0x0000000000027202 */ /* 0x000fce0000000f00 */
.L_x_155:
[----:B------:R-:W-:Y:S05]  /*ef00*/  BSYNC.RECONVERGENT B2 ;  /* 0x0000000000027941 */ /* 0x000fea0003800200 */
.L_x_154:
[----:B------:R-:W0:Y:S01]  /*ef10*/  LDC.64 R8, c[0x0][0x418] ;  /* 0x00010600ff087b82 */ /* 0x000e220000000a00 */
[----:B------:R-:W2:Y:S04]  /*ef20*/  LDG.E R3, desc[UR6][R14.64] ;  /* 0x000000060e037981 */ /* 0x000ea8000c1e1900 */
[----:B0-----:R-:W3:Y:S01]  /*ef30*/  LDG.E R0, desc[UR6][R8.64] ;  /* 0x0000000608007981 */ /* 0x001ee2000c1e1900 */
[----:B------:R-:W-:-:S04]  /*ef40*/  FFMA R2, R2, 0.061358999460935592651, R5 ;  /* 0x3d7b539302027823 */ /* 0x000fc80000000005 */
[----:B------:R-:W-:-:S05]  /*ef50*/  FMUL R2, R2, 57.2957763671875 ;  /* 0x42652ee002027820 */ /* 0x000fca0000400000 */
[----:B------:R-:W-:-:S04]  /*ef60*/  FSETP.GEU.AND P0, PT, R2, RZ, PT ;  /* 0x000000ff0200720b */ /* 0x000fc80003f0e000 */
[----:B------:R-:W-:-:S05]  /*ef70*/  FSEL R6, R2, RZ, P0 ;  /* 0x000000ff02067208 */ /* 0x000fca0000000000 */
[----:B------:R-:W-:-:S05]  /*ef80*/  FADD R10, R6, 6.0799498558044433594 ;  /* 0x40c28ef3060a7421 */ /* 0x000fca0000000000 */
[----:B------:R-:W-:Y:S01]  /*ef90*/  FSETP.NEU.AND P0, PT, R10, 1, PT ;  /* 0x3f8000000a00780b */ /* 0x000fe20003f0d000 */
[----:B------:R-:W-:Y:S01]  /*efa0*/  BSSY.RECONVERGENT B0, `(.L_x_156) ;  /* 0x000004b000007945 */ /* 0x000fe20003800200 */
[----:B---3--:R-:W0:Y:S08]  /*efb0*/  MUFU.RCP R7, R0 ;  /* 0x0000000000077308 */ /* 0x008e300000001000 */
[----:B--2---:R1:W2:Y:S01]  /*efc0*/  FCHK P1, -R3, R0 ;  /* 0x0000000003007302 */ /* 0x0042a20000020100 */
[----:B0-----:R-:W-:-:S04]  /*efd0*/  FFMA R2, -R0, R7, 1 ;  /* 0x3f80000000027423 */ /* 0x001fc80000000107 */
[----:B------:R-:W-:Y:S01]  /*efe0*/  FFMA R2, R7, R2, R7 ;  /* 0x0000000207027223 */ /* 0x000fe20000000007 */
[----:B------:R-:W-:-:S03]  /*eff0*/  HFMA2 R7, -RZ, RZ, 1.875, 0 ;  /* 0x3f800000ff077431 */ /* 0x000fc600000001ff */
[----:B------:R-:W-:-:S04]  /*f000*/  FFMA R9, -R3, R2, RZ ;  /* 0x0000000203097223 */ /* 0x000fc800000001ff */
[----:B------:R-:W-:Y:S01]  /*f010*/  FFMA R8, -R0, R9, -R3 ;  /* 0x0000000900087223 */ /* 0x000fe20000000903 */
[----:B-12---:R-:W-:Y:S06]  /*f020*/  @!P0 BRA `(.L_x_157) ;  /* 0x0000000400088947 */ /* 0x006fec0003800000 */
[----:B------:R-:W-:-:S13]  /*f030*/  FSETP.NAN.AND P0, PT, |R10|, |R10|, PT ;  /* 0x4000000a0a00720b */ /* 0x000fda0003f08200 */
[----:B------:R-:W-:Y:S01]  /*f040*/  @P0 FADD R7, R10, -1.6363999843597412109 ;  /* 0xbfd1758e0a070421 */ /* 0x000fe20000000000 */
[----:B------:R-:W-:Y:S06]  /*f050*/  @P0 BRA `(.L_x_157) ;  /* 0x0000000000fc0947 */ /* 0x000fec0003800000 */
[C---:B------:R-:W-:Y:S01]  /*f060*/  FMUL R7, |R10|.reuse, 16777216 ;  /* 0x4b8000000a077820 */ /* 0x040fe20000400200 */
[----:B------:R-:W-:Y:S02]  /*f070*/  FSETP.GEU.AND P0, PT, |R10|, 1.175494350822287508e-38, PT ;  /* 0x008000000a00780b */ /* 0x000fe40003f0e200 */
[----:B------:R-:W-:Y:S02]  /*f080*/  MOV R28, 0x3a2c32e4 ;  /* 0x3a2c32e4001c7802 */ /* 0x000fe40000000f00 */
[----:B------:R-:W-:-:S05]  /*f090*/  FSEL R7, R7, |R10|, !P0 ;  /* 0x4000000a07077208 */ /* 0x000fca0004000000 */
[----:B------:R-:W-:-:S05]  /*f0a0*/  VIADD R11, R7, 0xc0cafb0d ;  /* 0xc0cafb0d070b7836 */ /* 0x000fca0000000000 */
        /* <DEDUP_REMOVED lines=10> */
[----:B------:R-:W0:Y:S10]  /*f150*/  MUFU.RCP R16, R16 ;  /* 0x0000001000107308 */ /* 0x000e340000001000 */
[----:B------:R-:W-:-:S05]  /*f160*/  @!P0 FADD R10, R10, R10 ;  /* 0x0000000a0a0a8221 */ /* 0x000fca0000000000 */
[----:B------:R-:W-:Y:S01]  /*f170*/  @!P0 LOP3.LUT R10, R10, 0x7fffffff, RZ, 0xc0, !PT ;  /* 0x7fffffff0a0a8812 */ /* 0x000fe200078ec0ff */
        /* <DEDUP_REMOVED lines=10> */
[----:B------:R-:W-:-:S02]  /*f220*/  HFMA2 R26, -RZ, RZ, 0.64013671875, -15.109375 ;  /* 0x391fcb8eff1a7431 */ /* 0x000fc400000001ff */
        /* <DEDUP_REMOVED lines=9> */
[----:B------:R-:W-:Y:S01]  /*f2c0*/  FMUL R7, R16, -1.6363999843597412109 ;  /* 0xbfd1758e10077820 */ /* 0x000fe20000400000 */
[----:B------:R-:W-:-:S03]  /*f2d0*/  FADD R11, -R11, R16 ;  /* 0x000000100b0b7221 */ /* 0x000fc60000000100 */
[----:B------:R-:W0:Y:S01]  /*f2e0*/  FRND R24, R7 ;  /* 0x0000000700187307 */ /* 0x000e220000201000 */
[----:B------:R-:W-:Y:S01]  /*f2f0*/  FADD R11, R28, -R11 ;  /* 0x8000000b1c0b7221 */ /* 0x000fe20000000000 */
[----:B------:R-:W-:Y:S01]  /*f300*/  FFMA R16, R16, -1.6363999843597412109, -R7 ;  /* 0xbfd1758e10107823 */ /* 0x000fe20000000807 */
[----:B------:R-:W-:-:S03]  /*f310*/  FSETP.GEU.AND P3, PT, R7, RZ, PT ;  /* 0x000000ff0700720b */ /* 0x000fc60003f6e000 */
[----:B------:R-:W-:Y:S02]  /*f320*/  FFMA R16, R11, -1.6363999843597412109, R16 ;  /* 0xbfd1758e0b107823 */ /* 0x000fe40000000010 */
        /* <DEDUP_REMOVED lines=9> */
[----:B------:R-:W-:Y:S01]  /*f3c0*/  FSETP.GT.AND P2, PT, |R7|, 152, PT ;  /* 0x431800000700780b */ /* 0x000fe20003f44200 */
[----:B------:R-:W-:Y:S01]  /*f3d0*/  FFMA R26, R11, R24, 0.69314718246459960938 ;  /* 0x3f3172180b1a7423 */ /* 0x000fe20000000018 */
[----:B-1----:R-:W-:Y:S01]  /*f3e0*/  LEA R17, R17, -R16, 0x17 ;  /* 0x8000001011117211 */ /* 0x002fe200078eb8ff */
[----:B------:R-:W-:Y:S01]  /*f3f0*/  VIADD R24, R16, 0x7f000000 ;  /* 0x7f00000010187836 */ /* 0x000fe20000000000 */
[----:B------:R-:W-:Y:S01]  /*f400*/  FSEL R7, RZ, +INF , !P3 ;  /* 0x7f800000ff077808 */ /* 0x000fe20005800000 */
[----:B------:R-:W-:-:S04]  /*f410*/  FFMA R11, R11, R26, 1 ;  /* 0x3f8000000b0b7423 */ /* 0x000fc8000000001a */
[----:B------:R-:W-:-:S04]  /*f420*/  FMUL R24, R24, R11 ;  /* 0x0000000b18187220 */ /* 0x000fc80000400000 */
[----:B------:R-:W-:Y:S01]  /*f430*/  @!P2 FMUL R7, R17, R24 ;  /* 0x000000181107a220 */ /* 0x000fe20000400000 */
[----:B------:R-:W-:-:S07]  /*f440*/  @!P0 LOP3.LUT R7, R10, 0x7f800000, RZ, 0x3c, !PT ;  /* 0x7f8000000a078812 */ /* 0x000fce00078e3cff */
.L_x_157:
[----:B------:R-:W-:Y:S05]  /*f450*/  BSYNC.RECONVERGENT B0 ;  /* 0x0000000000007941 */ /* 0x000fea0003800200 */
.L_x_156:
[----:B------:R-:W-:Y:S01]  /*f460*/  BSSY.RECONVERGENT B2, `(.L_x_158) ;  /* 0x0000007000027945 */ /* 0x000fe20003800200 */
[----:B------:R-:W-:-:S03]  /*f470*/  FFMA R9, R2, R8, R9 ;  /* 0x0000000802097223 */ /* 0x000fc60000000009 */
[----:B------:R-:W-:Y:S05]  /*f480*/  @!P1 BRA `(.L_x_159) ;  /* 0x0000000000109947 */ /* 0x000fea0003800000 */
[----:B------:R-:W-:Y:S01]  /*f490*/  FADD R3, -R3, -RZ ;  /* 0x800000ff03037221 */ /* 0x000fe20000000100 */
[----:B------:R-:W-:-:S07]  /*f4a0*/  MOV R2, 0xf4c0 ;  /* 0x0000f4c000027802 */ /* 0x000fce0000000f00 */
[----:B------:R-:W-:Y:S05]  /*f4b0*/  CALL.REL.NOINC `($__internal_2_$__cuda_sm3x_div_rn_noftz_f32_slowpath) ;  /* 0x0000006400207944 */ /* 0x000fea0003c00000 */
[----:B------:R-:W-:-:S07]  /*f4c0*/  MOV R9, R0 ;  /* 0x0000000000097202 */ /* 0x000fce0000000f00 */
.L_x_159:
[----:B------:R-:W-:Y:S05]  /*f4d0*/  BSYNC.RECONVERGENT B2 ;  /* 0x0000000000027941 */ /* 0x000fea0003800200 */
.L_x_158:
        /* <DEDUP_REMOVED lines=21> */
.L_x_162:
        /* <DEDUP_REMOVED lines=44> */
.L_x_161:
[----:B------:R-:W-:Y:S05]  /*f8f0*/  BSYNC.RECONVERGENT B0 ;  /* 0x0000000000007941 */ /* 0x000fea0003800200 */
.L_x_160:
[----:B------:R-:W-:Y:S02]  /*f900*/  HFMA2 R6, -RZ, RZ, 0.487060546875, -0.0625 ;  /* 0x37cbac00ff067431 */ /* 0x000fe400000001ff */
[----:B------:R-:W-:Y:S01]  /*f910*/  FMUL R3, R2, R2 ;  /* 0x0000000202037220 */ /* 0x000fe20000400000 */
[C---:B------:R-:W-:Y:S01]  /*f920*/  LOP3.LUT R8, R0.reuse, 0x1, RZ, 0xc0, !PT ;  /* 0x0000000100087812 */ /* 0x040fe200078ec0ff */
[----:B------:R-:W-:Y:S01]  /*f930*/  IMAD.MOV.U32 R11, RZ, RZ, 0x3effffff ;  /* 0x3effffffff0b7424 */ /* 0x000fe200078e00ff */
[----:B------:R-:W-:Y:S01]  /*f940*/  LOP3.LUT P1, RZ, R0, 0x2, RZ, 0xc0, !PT ;  /* 0x0000000200ff7812 */ /* 0x000fe2000782c0ff */
[----:B------:R-:W-:Y:S01]  /*f950*/  BSSY.RECONVERGENT B2, `(.L_x_163) ;  /* 0x0000024000027945 */ /* 0x000fe20003800200 */
[----:B------:R-:W-:Y:S02]  /*f960*/  ISETP.NE.U32.AND P0, PT, R8, 0x1, PT ;  /* 0x000000010800780c */ /* 0x000fe40003f05070 */
[----:B------:R-:W-:Y:S01]  /*f970*/  MOV R8, 0x3d2aaabb ;  /* 0x3d2aaabb00087802 */ /* 0x000fe20000000f00 */
[----:B------:R-:W-:Y:S01]  /*f980*/  FFMA R6, R3, R6, -0.0013887860113754868507 ;  /* 0xbab607ed03067423 */ /* 0x000fe20000000006 */
[----:B------:R-:W-:Y:S01]  /*f990*/  FSEL R0, R2, 1, P0 ;  /* 0x3f80000002007808 */ /* 0x000fe20000000000 */
[----:B------:R-:W-:Y:S01]  /*f9a0*/  HFMA2 R2, -RZ, RZ, 0.96630859375, -0.0022525787353515625 ;  /* 0x3bbb989dff027431 */ /* 0x000fe200000001ff */
[----:B------:R-:W-:-:S02]  /*f9b0*/  FSEL R8, R8, 0.0083327032625675201416, !P0 ;  /* 0x3c0885e408087808 */ /* 0x000fc40004000000 */
[----:B------:R-:W-:Y:S02]  /*f9c0*/  FSEL R6, R6, -0.00019574658654164522886, !P0 ;  /* 0xb94d415306067808 */ /* 0x000fe40004000000 */
[----:B------:R-:W-:-:S03]  /*f9d0*/  FSEL R11, -R11, -0.16666662693023681641, !P0 ;  /* 0xbe2aaaa80b0b7808 */ /* 0x000fc60004000100 */
[----:B------:R-:W-:Y:S01]  /*f9e0*/  FFMA R6, R3, R6, R8 ;  /* 0x0000000603067223 */ /* 0x000fe20000000008 */
[----:B------:R-:W-:-:S03]  /*f9f0*/  FFMA.SAT R2, R9, R2, 0.5 ;  /* 0x3f00000009027423 */ /* 0x000fc60000002002 */
[C---:B------:R-:W-:Y:S01]  /*fa00*/  FFMA R6, R3.reuse, R6, R11 ;  /* 0x0000000603067223 */ /* 0x040fe2000000000b */
[----:B------:R-:W-:Y:S01]  /*fa10*/  MOV R11, 0x437c0000 ;  /* 0x437c0000000b7802 */ /* 0x000fe20000000f00 */
[----:B------:R-:W-:-:S04]  /*fa20*/  FFMA R3, R3, R0, RZ ;  /* 0x0000000003037223 */ /* 0x000fc800000000ff */
        /* <DEDUP_REMOVED lines=22> */
.L_x_164:
[----:B------:R-:W-:Y:S05]  /*fb90*/  BSYNC.RECONVERGENT B2 ;  /* 0x0000000000027941 */ /* 0x000fea0003800200 */
.L_x_163:
        /* <DEDUP_REMOVED lines=10> */
[----:B------:R-:W-:Y:S02]  /*fc40*/  LOP3.LUT R2, R0, 0xff800000, RZ, 0xc0, !PT ;  /* 0xff80000000027812 */ /* 0x000fe400078ec0ff */
[----:B------:R-:W-:Y:S02]  /*fc50*/  FSEL R0, RZ, -24, P0 ;  /* 0xc1c00000ff007808 */ /* 0x000fe40000000000 */
[----:B------:R-:W-:-:S05]  /*fc60*/  IADD3 R3, PT, PT, R3, -R2, RZ ;  /* 0x8000000203037210 */ /* 0x000fca0007ffe0ff */
[C---:B------:R-:W-:Y:S01]  /*fc70*/  FADD R8, R3.reuse, 1 ;  /* 0x3f80000003087421 */ /* 0x040fe20000000000 */
[----:B------:R-:W-:Y:S01]  /*fc80*/  FADD R7, R3, -1 ;  /* 0xbf80000003077421 */ /* 0x000fe20000000000 */
[----:B------:R-:W-:-:S03]  /*fc90*/  I2FP.F32.S32 R3, R2 ;  /* 0x0000000200037245 */ /* 0x000fc60000201400 */
[----:B------:R-:W-:Y:S01]  /*fca0*/  FADD R9, R7, R7 ;  /* 0x0000000707097221 */ /* 0x000fe20000000000 */
[----:B------:R-:W0:Y:S01]  /*fcb0*/  MUFU.RCP R8, R8 ;  /* 0x0000000800087308 */ /* 0x000e220000001000 */
[----:B------:R-:W-:Y:S02]  /*fcc0*/  FFMA R0, R3, 1.1920928955078125e-07, R0 ;  /* 0x3400000003007823 */ /* 0x000fe40000000000 */
[----:B0-----:R-:W-:-:S04]  /*fcd0*/  FMUL R9, R8, R9 ;  /* 0x0000000908097220 */ /* 0x001fc80000400000 */
        /* <DEDUP_REMOVED lines=23> */
[C---:B------:R-:W-:Y:S02]  /*fe50*/  FSETP.GT.AND P2, PT, |R7|.reuse, 152, PT ;  /* 0x431800000700780b */ /* 0x040fe40003f44200 */
[C---:B------:R-:W-:Y:S01]  /*fe60*/  FSETP.GEU.AND P3, PT, R7.reuse, RZ, PT ;  /* 0x000000ff0700720b */ /* 0x040fe20003f6e000 */
[----:B------:R-:W-:Y:S01]  /*fe70*/  FFMA R8, R2, 3, R3 ;  /* 0x4040000002087823 */ /* 0x000fe20000000003 */
[----:B------:R-:W-:Y:S01]  /*fe80*/  HFMA2 R3, -RZ, RZ, 0.64013671875, -15.109375 ;  /* 0x391fcb8eff037431 */ /* 0x000fe200000001ff */
[----:B------:R-:W1:Y:S01]  /*fe90*/  F2I.NTZ R11, R7 ;  /* 0x00000007000b7305 */ /* 0x000e620000203100 */
[----:B0-----:R-:W-:Y:S01]  /*fea0*/  FADD R9, R7, -R10 ;  /* 0x8000000a07097221 */ /* 0x001fe20000000000 */
[----:B------:R-:W-:-:S03]  /*feb0*/  FSETP.GT.AND P0, PT, R10, RZ, PT ;  /* 0x000000ff0a00720b */ /* 0x000fc60003f04000 */
[----:B------:R-:W-:Y:S01]  /*fec0*/  FADD R8, R8, R9 ;  /* 0x0000000908087221 */ /* 0x000fe20000000000 */
[----:B------:R-:W-:-:S03]  /*fed0*/  SEL R10, RZ, 0x83000000, P0 ;  /* 0x83000000ff0a7807 */ /* 0x000fc60000000000 */
[----:B------:R-:W-:Y:S01]  /*fee0*/  FFMA R9, R8, R3, 0.0013391353422775864601 ;  /* 0x3aaf85ed08097423 */ /* 0x000fe20000000003 */
[----:B------:R-:W-:Y:S02]  /*fef0*/  IADD3 R16, PT, PT, R10, 0x7f000000, RZ ;  /* 0x7f0000000a107810 */ /* 0x000fe40007ffe0ff */
[----:B-1----:R-:W-:Y:S01]  /*ff00*/  LEA R10, R11, -R10, 0x17 ;  /* 0x8000000a0b0a7211 */ /* 0x002fe200078eb8ff */
[----:B------:R-:W-:Y:S01]  /*ff10*/  FFMA R9, R8, R9, 0.0096188392490148544312 ;  /* 0x3c1d985608097423 */ /* 0x000fe20000000009 */
[----:B------:R-:W-:-:S03]  /*ff20*/  IMAD.MOV.U32 R11, RZ, RZ, 0x3fe02a99 ;  /* 0x3fe02a99ff0b7424 */ /* 0x000fc600078e00ff */
[----:B------:R-:W-:-:S04]  /*ff30*/  FFMA R9, R8, R9, 0.055503588169813156128 ;  /* 0x3d6357bb08097423 */ /* 0x000fc80000000009 */
[----:B------:R-:W-:-:S04]  /*ff40*/  FFMA R9, R8, R9, 0.24022644758224487305 ;  /* 0x3e75fdec08097423 */ /* 0x000fc80000000009 */
[----:B------:R-:W-:-:S04]  /*ff50*/  FFMA R9, R8, R9, 0.69314718246459960938 ;  /* 0x3f31721808097423 */ /* 0x000fc80000000009 */
[----:B------:R-:W-:Y:S01]  /*ff60*/  FFMA R9, R8, R9, 1 ;  /* 0x3f80000008097423 */ /* 0x000fe20000000009 */
[----:B------:R-:W-:-:S03]  /*ff70*/  FFMA R8, R6, R11, 6.6296000480651855469 ;  /* 0x40d425af06087423 */ /* 0x000fc6000000000b */
[----:B------:R-:W-:-:S04]  /*ff80*/  FMUL R9, R9, R16 ;  /* 0x0000001009097220 */ /* 0x000fc80000400000 */
[----:B------:R-:W-:Y:S01]  /*ff90*/  FMUL R7, R9, R10 ;  /* 0x0000000a09077220 */ /* 0x000fe20000400000 */
[----:B------:R-:W-:Y:S01]  /*ffa0*/  MOV R9, 0x3f800000 ;  /* 0x3f80000000097802 */ /* 0x000fe20000000f00 */
        /* <DEDUP_REMOVED lines=11> */
[----:B------:R-:W-:-:S03]  /*10060*/  FFMA R16, R2, 2, R11 ;  /* 0x4000000002107823 */ /* 0x000fc6000000000b */
[----:B------:R-:W1:Y:S01]  /*10070*/  F2I.NTZ R17, R9 ;  /* 0x0000000900117305 */ /* 0x000e620000203100 */
[----:B0-----:R-:W-:Y:S01]  /*10080*/  FADD R11, R9, -R10 ;  /* 0x8000000a090b7221 */ /* 0x001fe20000000000 */
[----:B------:R-:W-:-:S03]  /*10090*/  FSETP.GT.AND P4, PT, R10, RZ, PT ;  /* 0x000000ff0a00720b */ /* 0x000fc60003f84000 */
[----:B------:R-:W-:Y:S01]  /*100a0*/  FADD R11, R11, R16 ;  /* 0x000000100b0b7221 */ /* 0x000fe20000000000 */
[----:B------:R-:W-:Y:S02]  /*100b0*/  SEL R10, RZ, 0x83000000, P4 ;  /* 0x83000000ff0a7807 */ /* 0x000fe40002000000 */
[----:B------:R-:W-:Y:S01]  /*100c0*/  FSETP.GEU.AND P4, PT, R9, RZ, PT ;  /* 0x000000ff0900720b */ /* 0x000fe20003f8e000 */
[----:B------:R-:W-:Y:S02]  /*100d0*/  FFMA R16, R11, R24, 0.0013391353422775864601 ;  /* 0x3aaf85ed0b107423 */ /* 0x000fe40000000018 */
[----:B-1----:R-:W-:Y:S01]  /*100e0*/  IMAD R17, R17, 0x800000, -R10 ;  /* 0x0080000011117824 */ /* 0x002fe200078e0a0a */
[----:B------:R-:W-:Y:S01]  /*100f0*/  FSEL R9, RZ, +INF , !P4 ;  /* 0x7f800000ff097808 */ /* 0x000fe20006000000 */
[----:B------:R-:W-:-:S04]  /*10100*/  FFMA R16, R11, R16, 0.0096188392490148544312 ;  /* 0x3c1d98560b107423 */ /* 0x000fc80000000010 */
[----:B------:R-:W-:-:S04]  /*10110*/  FFMA R16, R11, R16, 0.055503588169813156128 ;  /* 0x3d6357bb0b107423 */ /* 0x000fc80000000010 */
[----:B------:R-:W-:-:S04]  /*10120*/  FFMA R16, R11, R16, 0.24022644758224487305 ;  /* 0x3e75fdec0b107423 */ /* 0x000fc80000000010 */
[C---:B------:R-:W-:Y:S01]  /*10130*/  FFMA R24, R11.reuse, R16, 0.69314718246459960938 ;  /* 0x3f3172180b187423 */ /* 0x040fe20000000010 */
[----:B------:R-:W-:Y:S01]  /*10140*/  IADD3 R16, PT, PT, R10, 0x7f000000, RZ ;  /* 0x7f0000000a107810 */ /* 0x000fe20007ffe0ff */
[----:B------:R-:W-:Y:S02]  /*10150*/  @!P0 FADD R10, R6, R6 ;  /* 0x00000006060a8221 */ /* 0x000fe40000000000 */
[----:B------:R-:W-:-:S04]  /*10160*/  FFMA R11, R11, R24, 1 ;  /* 0x3f8000000b0b7423 */ /* 0x000fc80000000018 */
[----:B------:R-:W-:-:S04]  /*10170*/  FMUL R16, R16, R11 ;  /* 0x0000000b10107220 */ /* 0x000fc80000400000 */
[----:B------:R-:W-:Y:S01]  /*10180*/  @!P5 FMUL R9, R17, R16 ;  /* 0x000000101109d220 */ /* 0x000fe20000400000 */
[----:B------:R-:W-:-:S07]  /*10190*/  @!P0 LOP3.LUT R9, R10, 0x7fffffff, RZ, 0xc0, !PT ;  /* 0x7fffffff0a098812 */ /* 0x000fce00078ec0ff */
.L_x_168:
[----:B------:R-:W-:Y:S05]  /*101a0*/  BSYNC.RECONVERGENT B1 ;  /* 0x0000000000017941 */ /* 0x000fea0003800200 */
.L_x_167:
        /* <DEDUP_REMOVED lines=15> */
.L_x_170:
[----:B------:R-:W-:Y:S05]  /*102a0*/  BSYNC.RECONVERGENT B1 ;  /* 0x0000000000017941 */ /* 0x000fea0003800200 */
.L_x_169:
[----:B------:R-:W-:Y:S01]  /*102b0*/  FMUL R7, R0, 4 ;  /* 0x4080000000077820 */ /* 0x000fe20000400000 */
[----:B------:R-:W-:Y:S01]  /*102c0*/  BSSY.RECONVERGENT B1, `(.L_x_171) ;  /* 0x0000021000017945 */ /* 0x000fe20003800200 */
[----:B------:R-:W-:Y:S02]  /*102d0*/  FFMA R11, R8, 0.0065000001341104507446, R11 ;  /* 0x3bd4fdf4080b7823 */ /* 0x000fe4000000000b */
[----:B------:R-:W0:Y:S01]  /*102e0*/  FRND R10, R7 ;  /* 0x00000007000a7307 */ /* 0x000e220000201000 */
[----:B------:R-:W-:Y:S01]  /*102f0*/  FFMA R9, R0, 4, -R7 ;  /* 0x4080000000097823 */ /* 0x000fe20000000807 */
[----:B------:R-:W-:-:S03]  /*10300*/  FSETP.GEU.AND P2, PT, R7, RZ, PT ;  /* 0x000000ff0700720b */ /* 0x000fc60003f4e000 */
[----:B------:R-:W-:-:S03]  /*10310*/  FFMA R9, R2, 4, R9 ;  /* 0x4080000002097823 */ /* 0x000fc60000000009 */
[----:B------:R-:W1:Y:S01]  /*10320*/  F2I.NTZ R2, R7 ;  /* 0x0000000700027305 */ /* 0x000e620000203100 */
[----:B0-----:R-:W-:Y:S01]  /*10330*/  FADD R0, R7, -R10 ;  /* 0x8000000a07007221 */ /* 0x001fe20000000000 */
[----:B------:R-:W-:-:S03]  /*10340*/  FSETP.GT.AND P0, PT, R10, RZ, PT ;  /* 0x000000ff0a00720b */ /* 0x000fc60003f04000 */
[----:B------:R-:W-:Y:S01]  /*10350*/  FADD R0, R9, R0 ;  /* 0x0000000009007221 */ /* 0x000fe20000000000 */
[----:B------:R-:W-:Y:S02]  /*10360*/  SEL R9, RZ, 0x83000000, P0 ;  /* 0x83000000ff097807 */ /* 0x000fe40000000000 */
[----:B------:R-:W-:Y:S01]  /*10370*/  FSETP.GT.AND P0, PT, |R7|, 152, PT ;  /* 0x431800000700780b */ /* 0x000fe20003f04200 */
[----:B------:R-:W-:Y:S01]  /*10380*/  FFMA R3, R0, R3, 0.0013391353422775864601 ;  /* 0x3aaf85ed00037423 */ /* 0x000fe20000000003 */
[----:B------:R-:W-:Y:S01]  /*10390*/  IADD3 R10, PT, PT, R9, 0x7f000000, RZ ;  /* 0x7f000000090a7810 */ /* 0x000fe20007ffe0ff */
[----:B-1----:R-:W-:Y:S02]  /*103a0*/  IMAD R2, R2, 0x800000, -R9 ;  /* 0x0080000002027824 */ /* 0x002fe400078e0a09 */
[----:B------:R-:W-:-:S04]  /*103b0*/  FFMA R3, R0, R3, 0.0096188392490148544312 ;  /* 0x3c1d985600037423 */ /* 0x000fc80000000003 */
[----:B------:R-:W-:-:S04]  /*103c0*/  FFMA R3, R0, R3, 0.055503588169813156128 ;  /* 0x3d6357bb00037423 */ /* 0x000fc80000000003 */
[----:B------:R-:W-:-:S04]  /*103d0*/  FFMA R3, R0, R3, 0.24022644758224487305 ;  /* 0x3e75fdec00037423 */ /* 0x000fc80000000003 */
[----:B------:R-:W-:-:S04]  /*103e0*/  FFMA R3, R0, R3, 0.69314718246459960938 ;  /* 0x3f31721800037423 */ /* 0x000fc80000000003 */
[----:B------:R-:W-:Y:S01]  /*103f0*/  FFMA R3, R0, R3, 1 ;  /* 0x3f80000000037423 */ /* 0x000fe20000000003 */
[----:B------:R-:W-:-:S03]  /*10400*/  HFMA2 R0, -RZ, RZ, 1.875, 0 ;  /* 0x3f800000ff007431 */ /* 0x000fc600000001ff */
        /* <DEDUP_REMOVED lines=12> */
.L_x_172:
[----:B------:R-:W-:Y:S05]  /*104d0*/  BSYNC.RECONVERGENT B1 ;  /* 0x0000000000017941 */ /* 0x000fea0003800200 */
.L_x_171:
[----:B------:R-:W-:Y:S01]  /*104e0*/  FFMA R0, R0, -0.00013000000035390257835, R11 ;  /* 0xb908509c00007823 */ /* 0x000fe2000000000b */
[----:B------:R-:W-:Y:S06]  /*104f0*/  BRA `(.L_x_173) ;  /* 0x0000000000087947 */ /* 0x000fec0003800000 */
.L_x_166:
[----:B------:R-:W-:-:S05]  /*10500*/  HFMA2 R3, -RZ, RZ, 1.8037109375, -27.390625 ;  /* 0x3f37ced9ff037431 */ /* 0x000fca00000001ff */
[----:B------:R-:W-:-:S07]  /*10510*/  FFMA R0, R6, R3, 10.399999618530273438 ;  /* 0x4126666606007423 */ /* 0x000fce0000000003 */
.L_x_173:
[----:B------:R-:W-:Y:S05]  /*10520*/  BSYNC.RECONVERGENT B0 ;  /* 0x0000000000007941 */ /* 0x000fea0003800200 */
.L_x_165:
[----:B------:R-:W-:Y:S01]  /*10530*/  VIADD R2, R0, 0x1800000 ;  /* 0x0180000000027836 */ /* 0x000fe20000000000 */
[----:B------:R-:W-:Y:S04]  /*10540*/  BSSY.RECONVERGENT B0, `(.L_x_174) ;  /* 0x000000c000007945 */ /* 0x000fe80003800200 */
[----:B------:R-:W-:-:S04]  /*10550*/  LOP3.LUT R2, R2, 0x7f800000, RZ, 0xc0, !PT ;  /* 0x7f80000002027812 */ /* 0x000fc800078ec0ff */
[----:B------:R-:W-:-:S13]  /*10560*/  ISETP.GT.U32.AND P0, PT, R2, 0x1ffffff, PT ;  /* 0x01ffffff0200780c */ /* 0x000fda0003f04070 */
[----:B------:R-:W-:Y:S05]  /*10570*/  @P0 BRA `(.L_x_175) ;  /* 0x0000000000100947 */ /* 0x000fea0003800000 */
[----:B------:R-:W-:-:S07]  /*10580*/  MOV R7, 0x105a0 ;  /* 0x000105a000077802 */ /* 0x000fce0000000f00 */
[----:B------:R-:W-:Y:S05]  /*10590*/  CALL.REL.NOINC `($__internal_0_$__cuda_sm20_rcp_rn_f32_slowpath) ;  /* 0x0000004c00b47944 */ /* 0x000fea0003c00000 */
[----:B------:R-:W-:Y:S01]  /*105a0*/  MOV R11, R0 ;  /* 0x00000000000b7202 */ /* 0x000fe20000000f00 */
[----:B------:R-:W-:Y:S06]  /*105b0*/  BRA `(.L_x_176) ;  /* 0x0000000000107947 */ /* 0x000fec0003800000 */
.L_x_175:
[----:B------:R-:W0:Y:S02]  /*105c0*/  MUFU.RCP R11, R0 ;  /* 0x00000000000b7308 */ /* 0x000e240000001000 */
[----:B0-----:R-:W-:-:S04]  /*105d0*/  FFMA R2, R11, R0, -1 ;  /* 0xbf8000000b027423 */ /* 0x001fc80000000000 */
[----:B------:R-:W-:-:S04]  /*105e0*/  FADD.FTZ R2, -R2, -RZ ;  /* 0x800000ff02027221 */ /* 0x000fc80000010100 */
[----:B------:R-:W-:-:S07]  /*105f0*/  FFMA R11, R11, R2, R11 ;  /* 0x000000020b0b7223 */ /* 0x000fce000000000b */
.L_x_176:
[----:B------:R-:W-:Y:S05]  /*10600*/  BSYNC.RECONVERGENT B0 ;  /* 0x0000000000007941 */ /* 0x000fea0003800200 */
.L_x_174:
[----:B------:R-:W2:Y:S01]  /*10610*/  LDG.E R9, desc[UR6][R12.64] ;  /* 0x000000060c097981 */ /* 0x000ea2000c1e1900 */
[----:B------:R-:W-:Y:S01]  /*10620*/  BSSY.RECONVERGENT B0, `(.L_x_177) ;  /* 0x0000051000007945 */ /* 0x000fe20003800200 */
[----:B------:R-:W-:Y:S01]  /*10630*/  FSETP.GE.AND P3, PT, |R5|, 105615, PT ;  /* 0x47ce47800500780b */ /* 0x000fe20003f66200 */
[C---:B--2---:R-:W-:Y:S01]  /*10640*/  FMUL R0, |R9|.reuse, 16777216 ;  /* 0x4b80000009007820 */ /* 0x044fe20000400200 */
[C---:B------:R-:W-:Y:S02]  /*10650*/  FSETP.GEU.AND P0, PT, |R9|.reuse, 1.175494350822287508e-38, PT ;  /* 0x008000000900780b */ /* 0x040fe40003f0e200 */
[----:B------:R-:W-:Y:S02]  /*10660*/  FSETP.NEU.AND P1, PT, R9, 1, PT ;  /* 0x3f8000000900780b */ /* 0x000fe40003f2d000 */
        /* <DEDUP_REMOVED lines=36> */
[----:B------:R-:W-:Y:S01]  /*108b0*/  FMUL R2, R5, 0.63661974668502807617 ;  /* 0x3f22f98305027820 */ /* 0x000fe20000400000 */
[----:B------:R-:W-:Y:S01]  /*108c0*/  HFMA2 R17, -RZ, RZ, 0.64013671875, -15.109375 ;  /* 0x391fcb8eff117431 */ /* 0x000fe200000001ff */
[C---:B------:R-:W-:Y:S01]  /*108d0*/  FSETP.GEU.AND P2, PT, R3.reuse, RZ, PT ;  /* 0x000000ff0300720b */ /* 0x040fe20003f4e000 */
[----:B------:R-:W-:Y:S02]  /*108e0*/  FFMA R0, R0, 2, R7 ;  /* 0x4000000000007823 */ /* 0x000fe40000000007 */
[----:B------:R-:W1:Y:S01]  /*108f0*/  F2I.NTZ R10, R3 ;  /* 0x00000003000a7305 */ /* 0x000e620000203100 */
[----:B0-----:R-:W-:-:S07]  /*10900*/  FADD R7, R3, -R8 ;  /* 0x8000000803077221 */ /* 0x001fce0000000000 */
[----:B------:R-:W0:Y:S01]  /*10910*/  F2I.NTZ R2, R2 ;  /* 0x0000000200027305 */ /* 0x000e220000203100 */
[----:B------:R-:W-:Y:S01]  /*10920*/  FSETP.GT.AND P0, PT, R8, RZ, PT ;  /* 0x000000ff0800720b */ /* 0x000fe20003f04000 */
[----:B------:R-:W-:-:S04]  /*10930*/  FADD R0, R0, R7 ;  /* 0x0000000700007221 */ /* 0x000fc80000000000 */
[C---:B------:R-:W-:Y:S01]  /*10940*/  FFMA R7, R0.reuse, R17, 0.0013391353422775864601 ;  /* 0x3aaf85ed00077423 */ /* 0x040fe20000000011 */
[----:B------:R-:W-:Y:S02]  /*10950*/  SEL R17, RZ, 0x83000000, P0 ;  /* 0x83000000ff117807 */ /* 0x000fe40000000000 */
[----:B------:R-:W-:Y:S01]  /*10960*/  FSETP.GT.AND P0, PT, |R3|, 152, PT ;  /* 0x431800000300780b */ /* 0x000fe20003f04200 */
[----:B------:R-:W-:Y:S01]  /*10970*/  FFMA R7, R0, R7, 0.0096188392490148544312 ;  /* 0x3c1d985600077423 */ /* 0x000fe20000000007 */
[----:B------:R-:W-:Y:S02]  /*10980*/  IADD3 R16, PT, PT, R17, 0x7f000000, RZ ;  /* 0x7f00000011107810 */ /* 0x000fe40007ffe0ff */
[----:B-1----:R-:W-:Y:S01]  /*10990*/  LEA R10, R10, -R17, 0x17 ;  /* 0x800000110a0a7211 */ /* 0x002fe200078eb8ff */
[C---:B------:R-:W-:Y:S01]  /*109a0*/  FFMA R7, R0.reuse, R7, 0.055503588169813156128 ;  /* 0x3d6357bb00077423 */ /* 0x040fe20000000007 */
[----:B0-----:R-:W-:Y:S01]  /*109b0*/  I2FP.F32.S32 R24, R2 ;  /* 0x0000000200187245 */ /* 0x001fe20000201400 */
[----:B------:R-:W-:Y:S01]  /*109c0*/  FMUL R17, R9, -0.86619997024536132812 ;  /* 0xbf5dbf4809117820 */ /* 0x000fe20000400000 */
[----:B------:R-:W-:Y:S01]  /*109d0*/  MOV R3, 0x3f800000 ;  /* 0x3f80000000037802 */ /* 0x000fe20000000f00 */
[----:B------:R-:W-:-:S02]  /*109e0*/  FFMA R7, R0, R7, 0.24022644758224487305 ;  /* 0x3e75fdec00077423 */ /* 0x000fc40000000007 */
[----:B------:R-:W-:Y:S01]  /*109f0*/  FFMA R25, R24, -1.5707962512969970703, R5 ;  /* 0xbfc90fda18197823 */ /* 0x000fe20000000005 */
[----:B------:R-:W-:Y:S01]  /*10a00*/  FMUL R6, R17, R6 ;  /* 0x0000000611067220 */ /* 0x000fe20000400000 */
[----:B------:R-:W-:Y:S02]  /*10a10*/  FFMA R7, R0, R7, 0.69314718246459960938 ;  /* 0x3f31721800077423 */ /* 0x000fe40000000007 */
[----:B------:R-:W-:Y:S02]  /*10a20*/  FFMA R25, R24, -7.5497894158615963534e-08, R25 ;  /* 0xb3a2216818197823 */ /* 0x000fe40000000019 */
[----:B------:R-:W-:Y:S02]  /*10a30*/  FFMA R7, R0, R7, 1 ;  /* 0x3f80000000077423 */ /* 0x000fe40000000007 */
[----:B------:R-:W-:Y:S01]  /*10a40*/  FFMA R8, R24, -5.3903029534742383927e-15, R25 ;  /* 0xa7c234c518087823 */ /* 0x000fe20000000019 */
[----:B------:R-:W-:Y:S02]  /*10a50*/  IMAD.MOV.U32 R24, RZ, RZ, 0x3cfa3550 ;  /* 0x3cfa3550ff187424 */ /* 0x000fe400078e00ff */
[----:B------:R-:W-:-:S02]  /*10a60*/  FMUL R7, R7, R16 ;  /* 0x0000001007077220 */ /* 0x000fc40000400000 */
[----:B------:R-:W-:Y:S02]  /*10a70*/  FFMA R24, R9, R24, -0.015843000262975692749 ;  /* 0xbc81c92e09187423 */ /* 0x000fe40000000018 */
        /* <DEDUP_REMOVED lines=11> */
.L_x_178:
[----:B------:R-:W-:Y:S05]  /*10b30*/  BSYNC.RECONVERGENT B0 ;  /* 0x0000000000007941 */ /* 0x000fea0003800200 */
.L_x_177:
        /* <DEDUP_REMOVED lines=15> */
.L_x_181:
        /* <DEDUP_REMOVED lines=44> */
.L_x_180:
[----:B------:R-:W-:Y:S05]  /*10ef0*/  BSYNC.RECONVERGENT B0 ;  /* 0x0000000000007941 */ /* 0x000fea0003800200 */
.L_x_179:
[----:B------:R-:W-:Y:S01]  /*10f00*/  BSSY.RECONVERGENT B0, `(.L_x_182) ;  /* 0x000000e000007945 */ /* 0x000fe20003800200 */
[----:B------:R-:W-:Y:S01]  /*10f10*/  HFMA2 R17, -RZ, RZ, 0.487060546875, -0.0625 ;  /* 0x37cbac00ff117431 */ /* 0x000fe200000001ff */
[----:B------:R-:W-:Y:S01]  /*10f20*/  LOP3.LUT R6, R2, 0x1, RZ, 0xc0, !PT ;  /* 0x0000000102067812 */ /* 0x000fe200078ec0ff */
[----:B------:R-:W-:Y:S01]  /*10f30*/  IMAD.MOV.U32 R5, RZ, RZ, 0x3f800000 ;  /* 0x3f800000ff057424 */ /* 0x000fe200078e00ff */
[----:B------:R-:W-:Y:S01]  /*10f40*/  MOV R3, 0x3f800000 ;  /* 0x3f80000000037802 */ /* 0x000fe20000000f00 */
        /* <DEDUP_REMOVED lines=9> */
.L_x_183:
[----:B------:R-:W-:Y:S05]  /*10fe0*/  BSYNC.RECONVERGENT B0 ;  /* 0x0000000000007941 */ /* 0x000fea0003800200 */
.L_x_182:
        /* <DEDUP_REMOVED lines=10> */
.L_x_185:
[----:B------:R-:W-:Y:S05]  /*11090*/  BSYNC.RECONVERGENT B0 ;  /* 0x0000000000007941 */ /* 0x000fea0003800200 */
.L_x_184:
[----:B------:R-:W-:Y:S01]  /*110a0*/  FFMA R24, R3, 0.00037970000994391739368, R24 ;  /* 0x39c7127903187823 */ /* 0x000fe20000000018 */
[----:B------:R-:W-:Y:S02]  /*110b0*/  HFMA2 R7, -RZ, RZ, 1.291015625, -0.052581787109375 ;  /* 0x3d2aaabbff077431 */ /* 0x000fe400000001ff */
[----:B------:R-:W-:Y:S01]  /*110c0*/  FMUL R0, R8, R8 ;  /* 0x0000000808007220 */ /* 0x000fe20000400000 */
[----:B------:R-:W-:Y:S01]  /*110d0*/  ISETP.NE.U32.AND P1, PT, R6, 0x1, PT ;  /* 0x000000010600780c */ /* 0x000fe20003f25070 */
[----:B------:R-:W0:Y:S01]  /*110e0*/  MUFU.RCP R25, R24 ;  /* 0x0000001800197308 */ /* 0x000e220000001000 */
[----:B------:R-:W-:Y:S01]  /*110f0*/  UMOV UR4, 0x3b03126f ;  /* 0x3b03126f00047882 */ /* 0x000fe20000000000 */
[----:B------:R-:W-:Y:S01]  /*11100*/  FFMA R3, R0, R17, -0.0013887860113754868507 ;  /* 0xbab607ed00037423 */ /* 0x000fe20000000011 */
[----:B------:R-:W-:Y:S01]  /*11110*/  IMAD.MOV.U32 R17, RZ, RZ, 0x3effffff ;  /* 0x3effffffff117424 */ /* 0x000fe200078e00ff */
[----:B------:R-:W-:Y:S01]  /*11120*/  MOV R6, 0x3d7c3c5c ;  /* 0x3d7c3c5c00067802 */ /* 0x000fe20000000f00 */
[----:B------:R-:W-:Y:S01]  /*11130*/  HFMA2 R26, -RZ, RZ, 1.1513671875, 0.2044677734375 ;  /* 0x3c9b328bff1a7431 */ /* 0x000fe200000001ff */
[----:B------:R-:W-:Y:S01]  /*11140*/  MOV R27, UR4 ;  /* 0x00000004001b7c02 */ /* 0x000fe20008000f00 */
[----:B------:R-:W-:Y:S01]  /*11150*/  BSSY.RECONVERGENT B2, `(.L_x_186) ;  /* 0x0000020000027945 */ /* 0x000fe20003800200 */
[----:B------:R-:W-:-:S02]  /*11160*/  FSEL R3, R3, -0.00019574658654164522886, !P1 ;  /* 0xb94d415303037808 */ /* 0x000fc40004800000 */
[----:B------:R-:W-:Y:S01]  /*11170*/  FSEL R7, R7, 0.0083327032625675201416, !P1 ;  /* 0x3c0885e407077808 */ /* 0x000fe20004800000 */
[----:B------:R-:W1:Y:S01]  /*11180*/  FCHK P0, R27, R24 ;  /* 0x000000181b007302 */ /* 0x000e620000000000 */
[----:B------:R-:W-:Y:S02]  /*11190*/  FSEL R17, -R17, -0.16666662693023681641, !P1 ;  /* 0xbe2aaaa811117808 */ /* 0x000fe40004800100 */
[----:B------:R-:W-:Y:S01]  /*111a0*/  LOP3.LUT P3, RZ, R2, 0x2, RZ, 0xc0, !PT ;  /* 0x0000000202ff7812 */ /* 0x000fe2000786c0ff */
[----:B------:R-:W-:Y:S01]  /*111b0*/  FFMA R3, R0, R3, R7 ;  /* 0x0000000300037223 */ /* 0x000fe20000000007 */
[----:B------:R-:W-:Y:S01]  /*111c0*/  FFMA R2, R9, -R6, 0.26463100314140319824 ;  /* 0x3e877db709027423 */ /* 0x000fe20000000806 */
[----:B0-----:R-:W-:Y:S02]  /*111d0*/  FFMA R6, -R24, R25, 1 ;  /* 0x3f80000018067423 */ /* 0x001fe40000000119 */
[----:B------:R-:W-:Y:S01]  /*111e0*/  FFMA R3, R0, R3, R17 ;  /* 0x0000000300037223 */ /* 0x000fe20000000011 */
[----:B------:R-:W-:Y:S01]  /*111f0*/  FFMA R7, R5, 0.0031407999340444803238, R2 ;  /* 0x3b4dd5e105077823 */ /* 0x000fe20000000002 */
[----:B------:R-:W-:Y:S01]  /*11200*/  FSEL R17, R8, 1, P1 ;  /* 0x3f80000008117808 */ /* 0x000fe20000800000 */
[----:B------:R-:W-:Y:S01]  /*11210*/  FFMA R2, R25, R6, R25 ;  /* 0x0000000619027223 */ /* 0x000fe20000000019 */
[----:B------:R-:W-:-:S02]  /*11220*/  IMAD.MOV.U32 R8, RZ, RZ, 0x3d20b0af ;  /* 0x3d20b0afff087424 */ /* 0x000fc400078e00ff */
[----:B------:R-:W-:Y:S01]  /*11230*/  FMUL R16, R7, R24 ;  /* 0x0000001807107220 */ /* 0x000fe20000400000 */
[C---:B------:R-:W-:Y:S01]  /*11240*/  FFMA R6, R9.reuse, R26, 2.0401999950408935547 ;  /* 0x400292a309067423 */ /* 0x040fe2000000001a */
[----:B------:R-:W-:Y:S01]  /*11250*/  FFMA R25, R2, 0.0020000000949949026108, RZ ;  /* 0x3b03126f02197823 */ /* 0x000fe200000000ff */
[----:B------:R-:W-:Y:S01]  /*11260*/  FFMA R0, R0, R17, RZ ;  /* 0x0000001100007223 */ /* 0x000fe200000000ff */
[----:B------:R-:W-:Y:S01]  /*11270*/  FFMA R8, R9, R8, -1.3025000095367431641 ;  /* 0xbfa6b85209087423 */ /* 0x000fe20000000008 */
[----:B------:R-:W-:Y:S01]  /*11280*/  FSETP.GEU.AND P2, PT, R16, 0.0020000000949949026108, PT ;  /* 0x3b03126f1000780b */ /* 0x000fe20003f4e000 */
[----:B------:R-:W-:Y:S01]  /*11290*/  FFMA R9, -R24, R25, 0.0020000000949949026108 ;  /* 0x3b03126f18097423 */ /* 0x000fe20000000119 */
[----:B------:R-:W-:Y:S01]  /*112a0*/  FFMA R17, R0, R3, R17 ;  /* 0x0000000300117223 */ /* 0x000fe20000000011 */
[C---:B------:R-:W-:Y:S01]  /*112b0*/  FFMA R6, R5.reuse, -0.011160999536514282227, R6 ;  /* 0xbc36dca005067823 */ /* 0x040fe20000000006 */
[----:B------:R-:W-:Y:S01]  /*112c0*/  FFMA R5, R5, 0.008507899940013885498, R8 ;  /* 0x3c0b64b805057823 */ /* 0x000fe20000000008 */
[----:B------:R-:W-:Y:S01]  /*112d0*/  FFMA R16, R2, R9, R25 ;  /* 0x0000000902107223 */ /* 0x000fe20000000019 */
[----:B------:R-:W-:Y:S01]  /*112e0*/  @P3 FADD R17, RZ, -R17 ;  /* 0x80000011ff113221 */ /* 0x000fe20000000000 */
[----:B-1----:R-:W-:Y:S06]  /*112f0*/  @!P0 BRA `(.L_x_187) ;  /* 0x0000000000148947 */ /* 0x002fec0003800000 */
[----:B------:R-:W-:Y:S02]  /*11300*/  MOV R0, R24 ;  /* 0x0000001800007202 */ /* 0x000fe40000000f00 */
[----:B------:R-:W-:Y:S02]  /*11310*/  MOV R3, 0x3b03126f ;  /* 0x3b03126f00037802 */ /* 0x000fe40000000f00 */
[----:B------:R-:W-:-:S07]  /*11320*/  MOV R2, 0x11340 ;  /* 0x0001134000027802 */ /* 0x000fce0000000f00 */
[----:B------:R-:W-:Y:S05]  /*11330*/  CALL.REL.NOINC `($__internal_2_$__cuda_sm3x_div_rn_noftz_f32_slowpath) ;  /* 0x0000004400807944 */ /* 0x000fea0003c00000 */
[----:B------:R-:W-:-:S07]  /*11340*/  MOV R16, R0 ;  /* 0x0000000000107202 */ /* 0x000fce0000000f00 */
.L_x_187:
[----:B------:R-:W-:Y:S05]  /*11350*/  BSYNC.RECONVERGENT B2 ;  /* 0x0000000000027941 */ /* 0x000fea0003800200 */
.L_x_186:
[----:B------:R-:W-:Y:S02]  /*11360*/  HFMA2 R3, -RZ, RZ, 3.7421875, 0 ;  /* 0x437c0000ff037431 */ /* 0x000fe400000001ff */
[----:B------:R-:W-:Y:S01]  /*11370*/  IMAD.MOV.U32 R8, RZ, RZ, 0x3bbb989d ;  /* 0x3bbb989dff087424 */ /* 0x000fe200078e00ff */
[----:B------:R-:W-:Y:S01]  /*11380*/  FSETP.NEU.AND P0, PT, R17, 1, PT ;  /* 0x3f8000001100780b */ /* 0x000fe20003f0d000 */
[----:B------:R-:W-:Y:S01]  /*11390*/  BSSY.RECONVERGENT B0, `(.L_x_188) ;  /* 0x000004d000007945 */ /* 0x000fe20003800200 */
[----:B------:R-:W-:Y:S01]  /*113a0*/  FSEL R16, R16, R7, !P2 ;  /* 0x0000000710107208 */ /* 0x000fe20005000000 */
[----:B------:R-:W-:Y:S01]  /*113b0*/  FFMA.SAT R8, R11, R8, 0.5 ;  /* 0x3f0000000b087423 */ /* 0x000fe20000002008 */
[----:B------:R-:W-:-:S03]  /*113c0*/  MOV R7, 0x3f800000 ;  /* 0x3f80000000077802 */ /* 0x000fc60000000f00 */
[----:B------:R-:W-:Y:S01]  /*113d0*/  FFMA R6, R17, R6, R16 ;  /* 0x0000000611067223 */ /* 0x000fe20000000010 */
[----:B------:R-:W-:Y:S02]  /*113e0*/  FFMA.RM R8, R8, R3, 12582913 ;  /* 0x4b40000108087423 */ /* 0x000fe40000004003 */
[----:B------:R-:W0:Y:S02]  /*113f0*/  LDC.64 R2, c[0x0][0x3b0] ;  /* 0x0000ec00ff027b82 */ /* 0x000e240000000a00 */
[----:B------:R-:W-:-:S04]  /*11400*/  FADD R0, R8, -12583039 ;  /* 0xcb40007f08007421 */ /* 0x000fc80000000000 */
[----:B------:R-:W-:-:S04]  /*11410*/  FFMA R0, R11, 1.4426950216293334961, -R0 ;  /* 0x3fb8aa3b0b007823 */ /* 0x000fc80000000800 */
[----:B------:R-:W-:-:S06]  /*11420*/  FFMA R0, R11, 1.925963033500011079e-08, R0 ;  /* 0x32a570600b007823 */ /* 0x000fcc0000000000 */
[----:B------:R-:W1:Y:S01]  /*11430*/  MUFU.EX2 R0, R0 ;  /* 0x0000000000007308 */ /* 0x000e620000000800 */
[----:B------:R-:W-:Y:S05]  /*11440*/  @!P0 BRA `(.L_x_189) ;  /* 0x0000000400048947 */ /* 0x000fea0003800000 */
[----:B------:R-:W-:-:S13]  /*11450*/  FSETP.NAN.AND P0, PT, |R17|, |R17|, PT ;  /* 0x400000111100720b */ /* 0x000fda0003f08200 */
[----:B------:R-:W-:Y:S01]  /*11460*/  @P0 FADD R7, R17, 2 ;  /* 0x4000000011070421 */ /* 0x000fe20000000000 */
[----:B------:R-:W-:Y:S06]  /*11470*/  @P0 BRA `(.L_x_189) ;  /* 0x0000000000f80947 */ /* 0x000fec0003800000 */
[C---:B------:R-:W-:Y:S01]  /*11480*/  FMUL R16, |R17|.reuse, 16777216 ;  /* 0x4b80000011107820 */ /* 0x040fe20000400200 */
[----:B------:R-:W-:Y:S01]  /*11490*/  FSETP.GEU.AND P0, PT, |R17|, 1.175494350822287508e-38, PT ;  /* 0x008000001100780b */ /* 0x000fe20003f0e200 */
[----:B------:R-:W-:-:S03]  /*114a0*/  HFMA2 R28, -RZ, RZ, 0.771484375, 0.21533203125 ;  /* 0x3a2c32e4ff1c7431 */ /* 0x000fc600000001ff */
[----:B------:R-:W-:-:S04]  /*114b0*/  FSEL R16, R16, |R17|, !P0 ;  /* 0x4000001110107208 */ /* 0x000fc80004000000 */
[----:B------:R-:W-:-:S04]  /*114c0*/  IADD3 R7, PT, PT, R16, -0x3f3504f3, RZ ;  /* 0xc0cafb0d10077810 */ /* 0x000fc80007ffe0ff */
[----:B------:R-:W-:-:S04]  /*114d0*/  LOP3.LUT R7, R7, 0xff800000, RZ, 0xc0, !PT ;  /* 0xff80000007077812 */ /* 0x000fc800078ec0ff */
[----:B------:R-:W-:Y:S01]  /*114e0*/  I2FP.F32.S32 R9, R7 ;  /* 0x0000000700097245 */ /* 0x000fe20000201400 */
[----:B------:R-:W-:-:S04]  /*114f0*/  IMAD.IADD R16, R16, 0x1, -R7 ;  /* 0x0000000110107824 */ /* 0x000fc800078e0a07 */
[C---:B------:R-:W-:Y:S01]  /*11500*/  FADD R11, R16.reuse, 1 ;  /* 0x3f800000100b7421 */ /* 0x040fe20000000000 */
[----:B------:R-:W-:Y:S01]  /*11510*/  FADD R24, R16, -1 ;  /* 0xbf80000010187421 */ /* 0x000fe20000000000 */
[----:B------:R-:W-:Y:S02]  /*11520*/  FSEL R16, RZ, -24, P0 ;  /* 0xc1c00000ff107808 */ /* 0x000fe40000000000 */
[----:B------:R-:W-:Y:S01]  /*11530*/  FSETP.NEU.AND P0, PT, |R17|, +INF , PT ;  /* 0x7f8000001100780b */ /* 0x000fe20003f0d200 */
[----:B------:R-:W-:Y:S01]  /*11540*/  FADD R26, R24, R24 ;  /* 0x00000018181a7221 */ /* 0x000fe20000000000 */
[----:B------:R-:W2:Y:S01]  /*11550*/  MUFU.RCP R11, R11 ;  /* 0x0000000b000b7308 */ /* 0x000ea20000001000 */
[----:B------:R-:W-:Y:S01]  /*11560*/  FFMA R16, R9, 1.1920928955078125e-07, R16 ;  /* 0x3400000009107823 */ /* 0x000fe20000000010 */
[----:B------:R-:W-:-:S13]  /*11570*/  FSETP.NEU.AND P0, PT, R17, RZ, P0 ;  /* 0x000000ff1100720b */ /* 0x000fda000070d000 */
[----:B------:R-:W-:Y:S01]  /*11580*/  @!P0 FADD R17, R17, R17 ;  /* 0x0000001111118221 */ /* 0x000fe20000000000 */
[----:B--2---:R-:W-:-:S04]  /*11590*/  FMUL R7, R11, R26 ;  /* 0x0000001a0b077220 */ /* 0x004fc80000400000 */
        /* <DEDUP_REMOVED lines=20> */
[----:B------:R-:W2:Y:S01]  /*116e0*/  FRND R24, R7 ;  /* 0x0000000700187307 */ /* 0x000ea20000201000 */
[----:B------:R-:W-:Y:S01]  /*116f0*/  FADD R9, R26, -R9 ;  /* 0x800000091a097221 */ /* 0x000fe20000000000 */
[----:B------:R-:W-:Y:S01]  /*11700*/  FFMA R16, R16, 2, -R7 ;  /* 0x4000000010107823 */ /* 0x000fe20000000807 */
[----:B------:R-:W-:Y:S02]  /*11710*/  MOV R26, 0x391fcb8e ;  /* 0x391fcb8e001a7802 */ /* 0x000fe40000000f00 */
[----:B------:R-:W-:Y:S01]  /*11720*/  FSETP.GT.AND P2, PT, |R7|, 152, PT ;  /* 0x431800000700780b */ /* 0x000fe20003f44200 */
[----:B------:R-:W-:Y:S01]  /*11730*/  FFMA R16, R9, 2, R16 ;  /* 0x4000000009107823 */ /* 0x000fe20000000010 */
[----:B--2---:R-:W-:Y:S01]  /*11740*/  FADD R9, R7, -R24 ;  /* 0x8000001807097221 */ /* 0x004fe20000000000 */
[----:B------:R-:W-:-:S03]  /*11750*/  FSETP.GT.AND P1, PT, R24, RZ, PT ;  /* 0x000000ff1800720b */ /* 0x000fc60003f24000 */
[----:B------:R-:W-:Y:S01]  /*11760*/  FADD R9, R9, R16 ;  /* 0x0000001009097221 */ /* 0x000fe20000000000 */
[----:B------:R-:W-:Y:S02]  /*11770*/  SEL R11, RZ, 0x83000000, P1 ;  /* 0x83000000ff0b7807 */ /* 0x000fe40000800000 */
[----:B------:R-:W-:Y:S01]  /*11780*/  FSETP.GEU.AND P1, PT, R7, RZ, PT ;  /* 0x000000ff0700720b */ /* 0x000fe20003f2e000 */
[----:B------:R-:W-:Y:S01]  /*11790*/  FFMA R16, R9, R26, 0.0013391353422775864601 ;  /* 0x3aaf85ed09107423 */ /* 0x000fe2000000001a */
[----:B------:R-:W-:-:S03]  /*117a0*/  IADD3 R24, PT, PT, R11, 0x7f000000, RZ ;  /* 0x7f0000000b187810 */ /* 0x000fc60007ffe0ff */
[C---:B------:R-:W-:Y:S02]  /*117b0*/  FFMA R26, R9.reuse, R16, 0.0096188392490148544312 ;  /* 0x3c1d9856091a7423 */ /* 0x040fe40000000010 */
[----:B------:R2:W3:Y:S02]  /*117c0*/  F2I.NTZ R16, R7 ;  /* 0x0000000700107305 */ /* 0x0004e40000203100 */
[----:B------:R-:W-:-:S04]  /*117d0*/  FFMA R26, R9, R26, 0.055503588169813156128 ;  /* 0x3d6357bb091a7423 */ /* 0x000fc8000000001a */
[----:B------:R-:W-:Y:S01]  /*117e0*/  FFMA R26, R9, R26, 0.24022644758224487305 ;  /* 0x3e75fdec091a7423 */ /* 0x000fe2000000001a */
[----:B--2---:R-:W-:-:S03]  /*117f0*/  FSEL R7, RZ, +INF , !P1 ;  /* 0x7f800000ff077808 */ /* 0x004fc60004800000 */
[----:B------:R-:W-:-:S04]  /*11800*/  FFMA R26, R9, R26, 0.69314718246459960938 ;  /* 0x3f317218091a7423 */ /* 0x000fc8000000001a */
[----:B------:R-:W-:Y:S01]  /*11810*/  FFMA R9, R9, R26, 1 ;  /* 0x3f80000009097423 */ /* 0x000fe2000000001a */
[----:B---3--:R-:W-:-:S03]  /*11820*/  IMAD R16, R16, 0x800000, -R11 ;  /* 0x0080000010107824 */ /* 0x008fc600078e0a0b */
[----:B------:R-:W-:-:S04]  /*11830*/  FMUL R9, R24, R9 ;  /* 0x0000000918097220 */ /* 0x000fc80000400000 */
[----:B------:R-:W-:Y:S01]  /*11840*/  @!P2 FMUL R7, R16, R9 ;  /* 0x000000091007a220 */ /* 0x000fe20000400000 */
[----:B------:R-:W-:-:S07]  /*11850*/  @!P0 LOP3.LUT R7, R17, 0x7fffffff, RZ, 0xc0, !PT ;  /* 0x7fffffff11078812 */ /* 0x000fce00078ec0ff */
.L_x_189:
[----:B------:R-:W-:Y:S05]  /*11860*/  BSYNC.RECONVERGENT B0 ;  /* 0x0000000000007941 */ /* 0x000fea0003800200 */
.L_x_188:
[----:B------:R-:W-:Y:S01]  /*11870*/  FFMA R5, R5, R7, R6 ;  /* 0x0000000705057223 */ /* 0x000fe20000000006 */
[----:B------:R-:W-:-:S03]  /*11880*/  SHF.L.U32 R8, R8, 0x17, RZ ;  /* 0x0000001708087819 */ /* 0x000fc600000006ff */
[----:B------:R-:W-:Y:S01]  /*11890*/  FMUL R5, R10, R5 ;  /* 0x000000050a057220 */ /* 0x000fe20000400000 */
[----:B0-----:R-:W-:-:S04]  /*118a0*/  IMAD.WIDE.U32 R10, R4, 0x4, R2 ;  /* 0x00000004040a7825 */ /* 0x001fc800078e0002 */
[----:B-1----:R-:W-:-:S05]  /*118b0*/  FFMA R3, R0, R8, R5 ;  /* 0x0000000800037223 */ /* 0x002fca0000000005 */
[----:B------:R0:W-:Y:S04]  /*118c0*/  STG.E desc[UR6][R10.64], R3 ;  /* 0x000000030a007986 */ /* 0x0001e8000c101906 */
[----:B------:R-:W2:Y:S01]  /*118d0*/  LDG.E R5, desc[UR6][R18.64] ;  /* 0x0000000612057981 */ /* 0x000ea2000c1e1900 */
[----:B------:R-:W-:Y:S01]  /*118e0*/  HFMA2 R0, -RZ, RZ, 1.875, 0 ;  /* 0x3f800000ff007431 */ /* 0x000fe200000001ff */
[----:B------:R-:W-:Y:S01]  /*118f0*/  BSSY.RECONVERGENT B0, `(.L_x_190) ;  /* 0x0000047000007945 */ /* 0x000fe20003800200 */
[----:B------:R-:W-:Y:S01]  /*11900*/  MOV R7, 0x3f800000 ;  /* 0x3f80000000077802 */ /* 0x000fe20000000f00 */
[----:B--2---:R-:W-:-:S04]  /*11910*/  FMUL R5, R5, 0.017453292384743690491 ;  /* 0x3c8efa3505057820 */ /* 0x004fc80000400000 */
[C---:B------:R-:W-:Y:S01]  /*11920*/  FFMA R0, R5.reuse, 28.934400558471679688, R0 ;  /* 0x41e779a705007823 */ /* 0x040fe20000000000 */
[----:B------:R-:W-:-:S13]  /*11930*/  FSETP.NEU.AND P0, PT, R5, 1, PT ;  /* 0x3f8000000500780b */ /* 0x000fda0003f0d000 */
[----:B0-----:R-:W-:Y:S05]  /*11940*/  @!P0 BRA `(.L_x_191) ;  /* 0x0000000400048947 */ /* 0x001fea0003800000 */
[----:B------:R-:W-:-:S13]  /*11950*/  FSETP.NAN.AND P0, PT, |R5|, |R5|, PT ;  /* 0x400000050500720b */ /* 0x000fda0003f08200 */
[----:B------:R-:W-:Y:S01]  /*11960*/  @P0 FADD R7, R5, 2 ;  /* 0x4000000005070421 */ /* 0x000fe20000000000 */
[----:B------:R-:W-:Y:S06]  /*11970*/  @P0 BRA `(.L_x_191) ;  /* 0x0000000000f80947 */ /* 0x000fec0003800000 */
[C---:B------:R-:W-:Y:S01]  /*11980*/  FMUL R2, |R5|.reuse, 16777216 ;  /* 0x4b80000005027820 */ /* 0x040fe20000400200 */
[----:B------:R-:W-:Y:S01]  /*11990*/  FSETP.GEU.AND P0, PT, |R5|, 1.175494350822287508e-38, PT ;  /* 0x008000000500780b */ /* 0x000fe20003f0e200 */
[----:B------:R-:W-:-:S03]  /*119a0*/  HFMA2 R18, -RZ, RZ, 0.771484375, 0.21533203125 ;  /* 0x3a2c32e4ff127431 */ /* 0x000fc600000001ff */
[----:B------:R-:W-:-:S05]  /*119b0*/  FSEL R2, R2, |R5|, !P0 ;  /* 0x4000000502027208 */ /* 0x000fca0004000000 */
[----:B------:R-:W-:-:S05]  /*119c0*/  VIADD R3, R2, 0xc0cafb0d ;  /* 0xc0cafb0d02037836 */ /* 0x000fca0000000000 */
        /* <DEDUP_REMOVED lines=8> */
[----:B------:R-:W0:Y:S01]  /*11a50*/  MUFU.RCP R7, R7 ;  /* 0x0000000700077308 */ /* 0x000e220000001000 */
[----:B------:R-:W-:Y:S01]  /*11a60*/  FFMA R3, R3, 1.1920928955078125e-07, R2 ;  /* 0x3400000003037823 */ /* 0x000fe20000000002 */
[----:B------:R-:W-:Y:S01]  /*11a70*/  FSETP.NEU.AND P0, PT, R5, RZ, P0 ;  /* 0x000000ff0500720b */ /* 0x000fe2000070d000 */
        /* <DEDUP_REMOVED lines=38> */
[----:B-1----:R-:W-:Y:S01]  /*11ce0*/  LEA R8, R8, -R3, 0x17 ;  /* 0x8000000308087211 */ /* 0x002fe200078eb8ff */
[----:B------:R-:W-:Y:S02]  /*11cf0*/  VIADD R9, R3, 0x7f000000 ;  /* 0x7f00000003097836 */ /* 0x000fe40000000000 */
[----:B------:R-:W-:Y:S01]  /*11d00*/  FFMA R2, R2, R7, 1 ;  /* 0x3f80000002027423 */ /* 0x000fe20000000007 */
[----:B------:R-:W-:-:S03]  /*11d10*/  FSEL R7, RZ, +INF , !P1 ;  /* 0x7f800000ff077808 */ /* 0x000fc60004800000 */
[----:B------:R-:W-:Y:S01]  /*11d20*/  FMUL R9, R9, R2 ;  /* 0x0000000209097220 */ /* 0x000fe20000400000 */
[----:B------:R-:W-:-:S03]  /*11d30*/  @!P0 FADD R2, R5, R5 ;  /* 0x0000000505028221 */ /* 0x000fc60000000000 */
[----:B------:R-:W-:Y:S02]  /*11d40*/  @!P2 FMUL R7, R8, R9 ;  /* 0x000000090807a220 */ /* 0x000fe40000400000 */
[----:B------:R-:W-:-:S07]  /*11d50*/  @!P0 LOP3.LUT R7, R2, 0x7fffffff, RZ, 0xc0, !PT ;  /* 0x7fffffff02078812 */ /* 0x000fce00078ec0ff */
.L_x_191:
[----:B------:R-:W-:Y:S05]  /*11d60*/  BSYNC.RECONVERGENT B0 ;  /* 0x0000000000007941 */ /* 0x000fea0003800200 */
.L_x_190:
[----:B------:R-:W-:Y:S01]  /*11d70*/  FFMA R6, R7, 277.3970947265625, R0 ;  /* 0x438ab2d407067823 */ /* 0x000fe20000000000 */
[----:B------:R-:W-:Y:S01]  /*11d80*/  HFMA2 R0, -RZ, RZ, 1.8896484375, -1.6162109375 ;  /* 0x3f8fbe77ff007431 */ /* 0x000fe200000001ff */
[----:B------:R-:W-:Y:S02]  /*11d90*/  BSSY.RECONVERGENT B2, `(.L_x_192) ;  /* 0x000000f000027945 */ /* 0x000fe40003800200 */
[----:B------:R-:W0:Y:S02]  /*11da0*/  MUFU.RCP R2, R6 ;  /* 0x0000000600027308 */ /* 0x000e240000001000 */
[----:B------:R-:W-:-:S04]  /*11db0*/  FFMA R0, R5, R0, 0.1594000011682510376 ;  /* 0x3e2339c105007423 */ /* 0x000fc80000000000 */
[----:B------:R-:W-:-:S04]  /*11dc0*/  FFMA R3, R7, 0.065655998885631561279, R0 ;  /* 0x3d8676a707037823 */ /* 0x000fc80000000000 */
        /* <DEDUP_REMOVED lines=10> */
[----:B------:R-:W-:-:S07]  /*11e70*/  IMAD.MOV.U32 R2, RZ, RZ, R0 ;  /* 0x000000ffff027224 */ /* 0x000fce00078e0000 */
.L_x_193:
[----:B------:R-:W-:Y:S05]  /*11e80*/  BSYNC.RECONVERGENT B2 ;  /* 0x0000000000027941 */ /* 0x000fea0003800200 */
.L_x_192:
        /* <DEDUP_REMOVED lines=36> */
[----:B------:R-:W-:-:S05]  /*120d0*/  @!P0 FADD R16, R16, R16 ;  /* 0x0000001010108221 */ /* 0x000fca0000000000 */
[----:B------:R-:W-:Y:S01]  /*120e0*/  @!P0 LOP3.LUT R16, R16, 0x7fffffff, RZ, 0xc0, !PT ;  /* 0x7fffffff10108812 */ /* 0x000fe200078ec0ff */
        /* <DEDUP_REMOVED lines=37> */
[----:B------:R-:W-:Y:S01]  /*12340*/  FSETP.GT.AND P2, PT, |R7|, 152, PT ;  /* 0x431800000700780b */ /* 0x000fe20003f44200 */
        /* <DEDUP_REMOVED lines=8> */
.L_x_195:
[----:B------:R-:W-:Y:S05]  /*123d0*/  BSYNC.RECONVERGENT B0 ;  /* 0x0000000000007941 */ /* 0x000fea0003800200 */
.L_x_194:
[----:B------:R-:W-:Y:S01]  /*123e0*/  BSSY.RECONVERGENT B2, `(.L_x_196) ;  /* 0x0000007000027945 */ /* 0x000fe20003800200 */
[----:B------:R-:W-:-:S03]  /*123f0*/  FFMA R9, R2, R8, R9 ;  /* 0x0000000802097223 */ /* 0x000fc60000000009 */
[----:B------:R-:W-:Y:S05]  /*12400*/  @!P1 BRA `(.L_x_197) ;  /* 0x0000000000109947 */ /* 0x000fea0003800000 */
[----:B------:R-:W-:Y:S01]  /*12410*/  FADD R3, -R3, -RZ ;  /* 0x800000ff03037221 */ /* 0x000fe20000000100 */
[----:B------:R-:W-:-:S07]  /*12420*/  MOV R2, 0x12440 ;  /* 0x0001244000027802 */ /* 0x000fce0000000f00 */
[----:B------:R-:W-:Y:S05]  /*12430*/  CALL.REL.NOINC `($__internal_2_$__cuda_sm3x_div_rn_noftz_f32_slowpath) ;  /* 0x0000003400407944 */ /* 0x000fea0003c00000 */
[----:B------:R-:W-:-:S07]  /*12440*/  IMAD.MOV.U32 R9, RZ, RZ, R0 ;  /* 0x000000ffff097224 */ /* 0x000fce00078e0000 */
.L_x_197:
[----:B------:R-:W-:Y:S05]  /*12450*/  BSYNC.RECONVERGENT B2 ;  /* 0x0000000000027941 */ /* 0x000fea0003800200 */
.L_x_196:
        /* <DEDUP_REMOVED lines=21> */
.L_x_200:
        /* <DEDUP_REMOVED lines=44> */
.L_x_199:
[----:B------:R-:W-:Y:S05]  /*12870*/  BSYNC.RECONVERGENT B0 ;  /* 0x0000000000007941 */ /* 0x000fea0003800200 */
.L_x_198:
[----:B------:R-:W-:Y:S01]  /*12880*/  LOP3.LUT R8, R0, 0x1, RZ, 0xc0, !PT ;  /* 0x0000000100087812 */ /* 0x000fe200078ec0ff */
[----:B------:R-:W-:Y:S02]  /*12890*/  IMAD.MOV.U32 R6, RZ, RZ, 0x37cbac00 ;  /* 0x37cbac00ff067424 */ /* 0x000fe400078e00ff */
[----:B------:R-:W-:Y:S01]  /*128a0*/  FMUL R3, R2, R2 ;  /* 0x0000000202037220 */ /* 0x000fe20000400000 */
[----:B------:R-:W-:Y:S01]  /*128b0*/  LOP3.LUT P1, RZ, R0, 0x2, RZ, 0xc0, !PT ;  /* 0x0000000200ff7812 */ /* 0x000fe2000782c0ff */
[----:B------:R-:W-:Y:S01]  /*128c0*/  BSSY.RECONVERGENT B2, `(.L_x_201) ;  /* 0x0000025000027945 */ /* 0x000fe20003800200 */
[----:B------:R-:W-:Y:S01]  /*128d0*/  ISETP.NE.U32.AND P0, PT, R8, 0x1, PT ;  /* 0x000000010800780c */ /* 0x000fe20003f05070 */
[----:B------:R-:W-:Y:S02]  /*128e0*/  HFMA2 R8, -RZ, RZ, 1.291015625, -0.052581787109375 ;  /* 0x3d2aaabbff087431 */ /* 0x000fe400000001ff */
[----:B------:R-:W-:Y:S01]  /*128f0*/  FFMA R6, R3, R6, -0.0013887860113754868507 ;  /* 0xbab607ed03067423 */ /* 0x000fe20000000006 */
[----:B------:R-:W-:-:S02]  /*12900*/  MOV R15, 0x3effffff ;  /* 0x3effffff000f7802 */ /* 0x000fc40000000f00 */
[----:B------:R-:W-:Y:S01]  /*12910*/  FSEL R0, R2, 1, P0 ;  /* 0x3f80000002007808 */ /* 0x000fe20000000000 */
[----:B------:R-:W-:Y:S01]  /*12920*/  HFMA2 R2, -RZ, RZ, 0.96630859375, -0.0022525787353515625 ;  /* 0x3bbb989dff027431 */ /* 0x000fe200000001ff */
[----:B------:R-:W-:Y:S02]  /*12930*/  FSEL R6, R6, -0.00019574658654164522886, !P0 ;  /* 0xb94d415306067808 */ /* 0x000fe40004000000 */
[----:B------:R-:W-:Y:S02]  /*12940*/  FSEL R15, -R15, -0.16666662693023681641, !P0 ;  /* 0xbe2aaaa80f0f7808 */ /* 0x000fe40004000100 */
[----:B------:R-:W-:-:S05]  /*12950*/  FSEL R8, R8, 0.0083327032625675201416, !P0 ;  /* 0x3c0885e408087808 */ /* 0x000fca0004000000 */
[----:B------:R-:W-:Y:S01]  /*12960*/  FFMA R6, R3, R6, R8 ;  /* 0x0000000603067223 */ /* 0x000fe20000000008 */
[----:B------:R-:W-:-:S03]  /*12970*/  FFMA.SAT R2, R9, R2, 0.5 ;  /* 0x3f00000009027423 */ /* 0x000fc60000002002 */
[C---:B------:R-:W-:Y:S01]  /*12980*/  FFMA R6, R3.reuse, R6, R15 ;  /* 0x0000000603067223 */ /* 0x040fe2000000000f */
[----:B------:R-:W-:Y:S02]  /*12990*/  IMAD.MOV.U32 R15, RZ, RZ, 0x437c0000 ;  /* 0x437c0000ff0f7424 */ /* 0x000fe400078e00ff */
[----:B------:R-:W-:Y:S02]  /*129a0*/  FFMA R3, R3, R0, RZ ;  /* 0x0000000003037223 */ /* 0x000fe400000000ff */
[----:B------:R-:W-:Y:S02]  /*129b0*/  FFMA.RM R2, R2, R15, 12582913 ;  /* 0x4b40000102027423 */ /* 0x000fe4000000400f */
[----:B------:R-:W-:Y:S02]  /*129c0*/  FFMA R0, R3, R6, R0 ;  /* 0x0000000603007223 */ /* 0x000fe40000000000 */
[C---:B------:R-:W-:Y:S02]  /*129d0*/  FADD R6, R2.reuse, -12583039 ;  /* 0xcb40007f02067421 */ /* 0x040fe40000000000 */
[----:B------:R-:W-:Y:S01]  /*129e0*/  @P1 FADD R0, RZ, -R0 ;  /* 0x80000000ff001221 */ /* 0x000fe20000000000 */
[----:B------:R-:W-:Y:S01]  /*129f0*/  SHF.L.U32 R2, R2, 0x17, RZ ;  /* 0x0000001702027819 */ /* 0x000fe200000006ff */
[----:B------:R-:W-:-:S02]  /*12a00*/  FFMA R6, R9, 1.4426950216293334961, -R6 ;  /* 0x3fb8aa3b09067823 */ /* 0x000fc40000000806 */
[----:B------:R-:W-:Y:S02]  /*12a10*/  FFMA R8, R7, 0.50572001934051513672, R0 ;  /* 0x3f0176de07087823 */ /* 0x000fe40000000000 */
[----:B------:R-:W-:Y:S02]  /*12a20*/  FFMA R9, R9, 1.925963033500011079e-08, R6 ;  /* 0x32a5706009097823 */ /* 0x000fe40000000006 */
        /* <DEDUP_REMOVED lines=10> */
[----:B------:R-:W-:Y:S02]  /*12ad0*/  MOV R0, R8 ;  /* 0x0000000800007202 */ /* 0x000fe40000000f00 */
[----:B------:R-:W-:-:S07]  /*12ae0*/  MOV R2, 0x12b00 ;  /* 0x00012b0000027802 */ /* 0x000fce0000000f00 */
[----:B------:R-:W-:Y:S05]  /*12af0*/  CALL.REL.NOINC `($__internal_2_$__cuda_sm3x_div_rn_noftz_f32_slowpath) ;  /* 0x0000002c00907944 */ /* 0x000fea0003c00000 */
[----:B------:R-:W-:-:S07]  /*12b00*/  MOV R6, R0 ;  /* 0x0000000000067202 */ /* 0x000fce0000000f00 */
.L_x_202:
[----:B------:R-:W-:Y:S05]  /*12b10*/  BSYNC.RECONVERGENT B2 ;  /* 0x0000000000027941 */ /* 0x000fea0003800200 */
.L_x_201:
[----:B------:R-:W-:Y:S01]  /*12b20*/  FSETP.GTU.AND P0, PT, R6, 20, PT ;  /* 0x41a000000600780b */ /* 0x000fe20003f0c000 */
[----:B------:R-:W-:-:S12]  /*12b30*/  BSSY.RECONVERGENT B0, `(.L_x_203) ;  /* 0x0000097000007945 */ /* 0x000fd80003800200 */
[----:B------:R-:W-:Y:S05]  /*12b40*/  @P0 BRA `(.L_x_204) ;  /* 0x00000008004c0947 */ /* 0x000fea0003800000 */
[C---:B------:R-:W-:Y:S01]  /*12b50*/  FMUL R3, |R6|.reuse, 16777216 ;  /* 0x4b80000006037820 */ /* 0x040fe20000400200 */
[C---:B------:R-:W-:Y:S01]  /*12b60*/  FSETP.GEU.AND P0, PT, |R6|.reuse, 1.175494350822287508e-38, PT ;  /* 0x008000000600780b */ /* 0x040fe20003f0e200 */
[----:B------:R-:W-:Y:S01]  /*12b70*/  HFMA2 R17, -RZ, RZ, 0.771484375, 0.21533203125 ;  /* 0x3a2c32e4ff117431 */ /* 0x000fe200000001ff */
[----:B------:R-:W-:Y:S01]  /*12b80*/  FSETP.NEU.AND P1, PT, R6, 1, PT ;  /* 0x3f8000000600780b */ /* 0x000fe20003f2d000 */
[----:B------:R-:W-:Y:S01]  /*12b90*/  HFMA2 R19, -RZ, RZ, 1.96875, 0.051544189453125 ;  /* 0x3fe02a99ff137431 */ /* 0x000fe200000001ff */
[----:B------:R-:W-:Y:S01]  /*12ba0*/  FSEL R3, R3, |R6|, !P0 ;  /* 0x4000000603037208 */ /* 0x000fe20004000000 */
[----:B------:R-:W-:Y:S04]  /*12bb0*/  BSSY.RECONVERGENT B1, `(.L_x_205) ;  /* 0x0000057000017945 */ /* 0x000fe80003800200 */
[----:B------:R-:W-:-:S02]  /*12bc0*/  VIADD R0, R3, 0xc0cafb0d ;  /* 0xc0cafb0d03007836 */ /* 0x000fc40000000000 */
[----:B------:R-:W-:-:S03]  /*12bd0*/  FFMA R19, R6, R19, 6.6296000480651855469 ;  /* 0x40d425af06137423 */ /* 0x000fc60000000013 */
        /* <DEDUP_REMOVED lines=36> */
[----:B------:R-:W-:Y:S01]  /*12e20*/  MOV R3, 0x391fcb8e ;  /* 0x391fcb8e00037802 */ /* 0x000fe20000000f00 */
[----:B------:R-:W1:Y:S01]  /*12e30*/  F2I.NTZ R15, R7 ;  /* 0x00000007000f7305 */ /* 0x000e620000203100 */
[----:B0-----:R-:W-:Y:S01]  /*12e40*/  FADD R9, R7, -R14 ;  /* 0x8000000e07097221 */ /* 0x001fe20000000000 */
[----:B------:R-:W-:-:S03]  /*12e50*/  FSETP.GT.AND P0, PT, R14, RZ, PT ;  /* 0x000000ff0e00720b */ /* 0x000fc60003f04000 */
[----:B------:R-:W-:Y:S01]  /*12e60*/  FADD R8, R8, R9 ;  /* 0x0000000908087221 */ /* 0x000fe20000000000 */
[----:B------:R-:W-:-:S03]  /*12e70*/  SEL R14, RZ, 0x83000000, P0 ;  /* 0x83000000ff0e7807 */ /* 0x000fc60000000000 */
[----:B------:R-:W-:Y:S02]  /*12e80*/  FFMA R9, R8, R3, 0.0013391353422775864601 ;  /* 0x3aaf85ed08097423 */ /* 0x000fe40000000003 */
[----:B------:R-:W-:Y:S01]  /*12e90*/  VIADD R16, R14, 0x7f000000 ;  /* 0x7f0000000e107836 */ /* 0x000fe20000000000 */
[----:B-1----:R-:W-:Y:S01]  /*12ea0*/  LEA R14, R15, -R14, 0x17 ;  /* 0x8000000e0f0e7211 */ /* 0x002fe200078eb8ff */
[----:B------:R-:W-:-:S04]  /*12eb0*/  FFMA R9, R8, R9, 0.0096188392490148544312 ;  /* 0x3c1d985608097423 */ /* 0x000fc80000000009 */
[----:B------:R-:W-:-:S04]  /*12ec0*/  FFMA R9, R8, R9, 0.055503588169813156128 ;  /* 0x3d6357bb08097423 */ /* 0x000fc80000000009 */
[----:B------:R-:W-:-:S04]  /*12ed0*/  FFMA R9, R8, R9, 0.24022644758224487305 ;  /* 0x3e75fdec08097423 */ /* 0x000fc80000000009 */
[----:B------:R-:W-:-:S04]  /*12ee0*/  FFMA R9, R8, R9, 0.69314718246459960938 ;  /* 0x3f31721808097423 */ /* 0x000fc80000000009 */
[----:B------:R-:W-:Y:S01]  /*12ef0*/  FFMA R9, R8, R9, 1 ;  /* 0x3f80000008097423 */ /* 0x000fe20000000009 */
[----:B------:R-:W-:-:S03]  /*12f00*/  MOV R8, 0x3f800000 ;  /* 0x3f80000000087802 */ /* 0x000fc60000000f00 */
[----:B------:R-:W-:-:S04]  /*12f10*/  FMUL R9, R9, R16 ;  /* 0x0000001009097220 */ /* 0x000fc80000400000 */
[----:B------:R-:W-:Y:S01]  /*12f20*/  FMUL R7, R9, R14 ;  /* 0x0000000e09077220 */ /* 0x000fe20000400000 */
[----:B------:R-:W-:Y:S06]  /*12f30*/  @!P1 BRA `(.L_x_206) ;  /* 0x0000000000789947 */ /* 0x000fec0003800000 */
[----:B------:R-:W-:-:S13]  /*12f40*/  FSETP.NAN.AND P0, PT, |R6|, |R6|, PT ;  /* 0x400000060600720b */ /* 0x000fda0003f08200 */
[----:B------:R-:W-:Y:S01]  /*12f50*/  @P0 FADD R8, R6, 2 ;  /* 0x4000000006080421 */ /* 0x000fe20000000000 */
[----:B------:R-:W-:Y:S06]  /*12f60*/  @P0 BRA `(.L_x_206) ;  /* 0x00000000006c0947 */ /* 0x000fec0003800000 */
[----:B------:R-:W-:Y:S01]  /*12f70*/  FMUL R9, R0, 2 ;  /* 0x4000000000097820 */ /* 0x000fe20000400000 */
[----:B------:R-:W-:Y:S01]  /*12f80*/  IMAD.MOV.U32 R17, RZ, RZ, 0x391fcb8e ;  /* 0x391fcb8eff117424 */ /* 0x000fe200078e00ff */
[----:B------:R-:W-:Y:S02]  /*12f90*/  FSETP.NEU.AND P0, PT, |R6|, +INF , PT ;  /* 0x7f8000000600780b */ /* 0x000fe40003f0d200 */
[----:B------:R-:W0:Y:S01]  /*12fa0*/  FRND R8, R9 ;  /* 0x0000000900087307 */ /* 0x000e220000201000 */
[----:B------:R-:W-:Y:S01]  /*12fb0*/  FFMA R15, R0, 2, -R9 ;  /* 0x40000000000f7823 */ /* 0x000fe20000000809 */
[----:B------:R-:W-:Y:S02]  /*12fc0*/  FSETP.NEU.AND P0, PT, R6, RZ, P0 ;  /* 0x000000ff0600720b */ /* 0x000fe4000070d000 */
[C---:B------:R-:W-:Y:S01]  /*12fd0*/  FSETP.GT.AND P5, PT, |R9|.reuse, 152, PT ;  /* 0x431800000900780b */ /* 0x040fe20003fa4200 */
        /* <DEDUP_REMOVED lines=20> */
.L_x_206:
[----:B------:R-:W-:Y:S05]  /*13120*/  BSYNC.RECONVERGENT B1 ;  /* 0x0000000000017941 */ /* 0x000fea0003800200 */
.L_x_205:
[----:B------:R-:W-:Y:S01]  /*13130*/  FFMA R19, R8, -0.12020000070333480835, R19 ;  /* 0xbdf62b6b08137823 */ /* 0x000fe20000000013 */
[----:B------:R-:W-:Y:S01]  /*13140*/  BSSY.RECONVERGENT B1, `(.L_x_207) ;  /* 0x000000e000017945 */ /* 0x000fe20003800200 */
[----:B------:R-:W-:Y:S01]  /*13150*/  HFMA2 R8, -RZ, RZ, 1.875, 0 ;  /* 0x3f800000ff087431 */ /* 0x000fe200000001ff */
[----:B------:R-:W-:Y:S02]  /*13160*/  @P2 FSEL R7, RZ, +INF , !P3 ;  /* 0x7f800000ff072808 */ /* 0x000fe40005800000 */
[----:B------:R-:W-:Y:S05]  /*13170*/  @!P1 BRA `(.L_x_208) ;  /* 0x0000000000289947 */ /* 0x000fea0003800000 */
[----:B------:R-:W-:-:S13]  /*13180*/  FSETP.NAN.AND P0, PT, |R6|, |R6|, PT ;  /* 0x400000060600720b */ /* 0x000fda0003f08200 */
[----:B------:R-:W-:Y:S01]  /*13190*/  @P0 FADD R8, R6, 3 ;  /* 0x4040000006080421 */ /* 0x000fe20000000000 */
[----:B------:R-:W-:Y:S06]  /*131a0*/  @P0 BRA `(.L_x_208) ;  /* 0x00000000001c0947 */ /* 0x000fec0003800000 */
[----:B------:R-:W-:-:S04]  /*131b0*/  FSETP.NEU.AND P0, PT, |R6|, +INF , PT ;  /* 0x7f8000000600780b */ /* 0x000fc80003f0d200 */
[----:B------:R-:W-:-:S13]  /*131c0*/  FSETP.NEU.AND P0, PT, R6, RZ, P0 ;  /* 0x000000ff0600720b */ /* 0x000fda000070d000 */
[----:B------:R-:W-:Y:S01]  /*131d0*/  @!P0 FADD R8, R6, R6 ;  /* 0x0000000606088221 */ /* 0x000fe20000000000 */
[----:B------:R-:W-:Y:S06]  /*131e0*/  @!P0 BRA `(.L_x_208) ;  /* 0x00000000000c8947 */ /* 0x000fec0003800000 */
[----:B------:R-:W-:Y:S01]  /*131f0*/  FSETP.GEU.AND P0, PT, R6, RZ, PT ;  /* 0x000000ff0600720b */ /* 0x000fe20003f0e000 */
[----:B------:R-:W-:-:S12]  /*13200*/  IMAD.MOV.U32 R8, RZ, RZ, R7 ;  /* 0x000000ffff087224 */ /* 0x000fd800078e0007 */
[----:B------:R-:W-:-:S07]  /*13210*/  @!P0 FADD R8, -R7, -RZ ;  /* 0x800000ff07088221 */ /* 0x000fce0000000100 */
.L_x_208:
[----:B------:R-:W-:Y:S05]  /*13220*/  BSYNC.RECONVERGENT B1 ;  /* 0x0000000000017941 */ /* 0x000fea0003800200 */
.L_x_207:
        /* <DEDUP_REMOVED lines=14> */
[----:B------:R-:W-:Y:S02]  /*13310*/  IADD3 R14, PT, PT, R9, 0x7f000000, RZ ;  /* 0x7f000000090e7810 */ /* 0x000fe40007ffe0ff */
        /* <DEDUP_REMOVED lines=9> */
[----:B------:R-:W-:Y:S01]  /*133b0*/  @P0 FSEL R2, RZ, +INF , !P2 ;  /* 0x7f800000ff020808 */ /* 0x000fe20005000000 */
        /* <DEDUP_REMOVED lines=9> */
.L_x_210:
[----:B------:R-:W-:Y:S05]  /*13450*/  BSYNC.RECONVERGENT B1 ;  /* 0x0000000000017941 */ /* 0x000fea0003800200 */
.L_x_209:
[----:B------:R-:W-:Y:S01]  /*13460*/  FFMA R0, R0, -0.00013000000035390257835, R19 ;  /* 0xb908509c00007823 */ /* 0x000fe20000000013 */
[----:B------:R-:W-:Y:S06]  /*13470*/  BRA `(.L_x_211) ;  /* 0x0000000000087947 */ /* 0x000fec0003800000 */
.L_x_204:
[----:B------:R-:W-:-:S05]  /*13480*/  HFMA2 R3, -RZ, RZ, 1.8037109375, -27.390625 ;  /* 0x3f37ced9ff037431 */ /* 0x000fca00000001ff */
[----:B------:R-:W-:-:S07]  /*13490*/  FFMA R0, R6, R3, 10.399999618530273438 ;  /* 0x4126666606007423 */ /* 0x000fce0000000003 */
.L_x_211:
[----:B------:R-:W-:Y:S05]  /*134a0*/  BSYNC.RECONVERGENT B0 ;  /* 0x0000000000007941 */ /* 0x000fea0003800200 */
.L_x_203:
[----:B------:R-:W-:Y:S01]  /*134b0*/  IADD3 R2, PT, PT, R0, 0x1800000, RZ ;  /* 0x0180000000027810 */ /* 0x000fe20007ffe0ff */
[----:B------:R-:W-:Y:S03]  /*134c0*/  BSSY.RECONVERGENT B0, `(.L_x_212) ;  /* 0x000000c000007945 */ /* 0x000fe60003800200 */
[----:B------:R-:W-:-:S04]  /*134d0*/  LOP3.LUT R2, R2, 0x7f800000, RZ, 0xc0, !PT ;  /* 0x7f80000002027812 */ /* 0x000fc800078ec0ff */
[----:B------:R-:W-:-:S13]  /*134e0*/  ISETP.GT.U32.AND P0, PT, R2, 0x1ffffff, PT ;  /* 0x01ffffff0200780c */ /* 0x000fda0003f04070 */
[----:B------:R-:W-:Y:S05]  /*134f0*/  @P0 BRA `(.L_x_213) ;  /* 0x0000000000100947 */ /* 0x000fea0003800000 */
[----:B------:R-:W-:-:S07]  /*13500*/  MOV R7, 0x13520 ;  /* 0x0001352000077802 */ /* 0x000fce0000000f00 */
[----:B------:R-:W-:Y:S05]  /*13510*/  CALL.REL.NOINC `($__internal_0_$__cuda_sm20_rcp_rn_f32_slowpath) ;  /* 0x0000001c00d47944 */ /* 0x000fea0003c00000 */
[----:B------:R-:W-:Y:S01]  /*13520*/  MOV R7, R0 ;  /* 0x0000000000077202 */ /* 0x000fe20000000f00 */
[----:B------:R-:W-:Y:S06]  /*13530*/  BRA `(.L_x_214) ;  /* 0x0000000000107947 */ /* 0x000fec0003800000 */
.L_x_213:
[----:B------:R-:W0:Y:S02]  /*13540*/  MUFU.RCP R7, R0 ;  /* 0x0000000000077308 */ /* 0x000e240000001000 */
[----:B0-----:R-:W-:-:S04]  /*13550*/  FFMA R2, R7, R0, -1 ;  /* 0xbf80000007027423 */ /* 0x001fc80000000000 */
[----:B------:R-:W-:-:S04]  /*13560*/  FADD.FTZ R2, -R2, -RZ ;  /* 0x800000ff02027221 */ /* 0x000fc80000010100 */
[----:B------:R-:W-:-:S07]  /*13570*/  FFMA R7, R7, R2, R7 ;  /* 0x0000000207077223 */ /* 0x000fce0000000007 */
.L_x_214:
[----:B------:R-:W-:Y:S05]  /*13580*/  BSYNC.RECONVERGENT B0 ;  /* 0x0000000000007941 */ /* 0x000fea0003800200 */
.L_x_212:
[----:B------:R-:W2:Y:S01]  /*13590*/  LDG.E R14, desc[UR6][R12.64] ;  /* 0x000000060c0e7981 */ /* 0x000ea2000c1e1900 */
[----:B------:R-:W-:Y:S01]  /*135a0*/  HFMA2 R15, -RZ, RZ, 0.771484375, 0.21533203125 ;  /* 0x3a2c32e4ff0f7431 */ /* 0x000fe200000001ff */
[----:B------:R-:W-:Y:S01]  /*135b0*/  BSSY.RECONVERGENT B0, `(.L_x_215) ;  /* 0x0000050000007945 */ /* 0x000fe20003800200 */
[----:B------:R-:W-:Y:S01]  /*135c0*/  FSETP.GE.AND P3, PT, |R5|, 105615, PT ;  /* 0x47ce47800500780b */ /* 0x000fe20003f66200 */
[C---:B--2---:R-:W-:Y:S01]  /*135d0*/  FMUL R3, |R14|.reuse, 16777216 ;  /* 0x4b8000000e037820 */ /* 0x044fe20000400200 */
[C---:B------:R-:W-:Y:S02]  /*135e0*/  FSETP.GEU.AND P0, PT, |R14|.reuse, 1.175494350822287508e-38, PT ;  /* 0x008000000e00780b */ /* 0x040fe40003f0e200 */
[----:B------:R-:W-:Y:S02]  /*135f0*/  FSETP.NEU.AND P1, PT, R14, 1, PT ;  /* 0x3f8000000e00780b */ /* 0x000fe40003f2d000 */
[----:B------:R-:W-:-:S05]  /*13600*/  FSEL R3, R3, |R14|, !P0 ;  /* 0x4000000e03037208 */ /* 0x000fca0004000000 */
[----:B------:R-:W-:-:S05]  /*13610*/  VIADD R0, R3, 0xc0cafb0d ;  /* 0xc0cafb0d03007836 */ /* 0x000fca0000000000 */
        /* <DEDUP_REMOVED lines=27> */
[----:B------:R-:W-:-:S03]  /*137d0*/  FMUL R13, R5, 0.63661974668502807617 ;  /* 0x3f22f983050d7820 */ /* 0x000fc60000400000 */
[----:B------:R-:W-:-:S04]  /*137e0*/  FADD R3, R17, R2 ;  /* 0x0000000211037221 */ /* 0x000fc80000000000 */
[----:B------:R-:W-:Y:S01]  /*137f0*/  FMUL R0, R3, 2 ;  /* 0x4000000003007820 */ /* 0x000fe20000400000 */
[----:B------:R-:W-:-:S03]  /*13800*/  FADD R17, -R17, R3 ;  /* 0x0000000311117221 */ /* 0x000fc60000000100 */
[----:B------:R-:W0:Y:S01]  /*13810*/  FRND R9, R0 ;  /* 0x0000000000097307 */ /* 0x000e220000201000 */
[----:B------:R-:W-:Y:S01]  /*13820*/  FADD R17, R2, -R17 ;  /* 0x8000001102117221 */ /* 0x000fe20000000000 */
[----:B------:R-:W-:Y:S01]  /*13830*/  FFMA R2, R3, 2, -R0 ;  /* 0x4000000003027823 */ /* 0x000fe20000000800 */
[----:B------:R-:W-:Y:S02]  /*13840*/  MOV R3, 0x391fcb8e ;  /* 0x391fcb8e00037802 */ /* 0x000fe40000000f00 */
[C---:B------:R-:W-:Y:S01]  /*13850*/  FSETP.GEU.AND P2, PT, R0.reuse, RZ, PT ;  /* 0x000000ff0000720b */ /* 0x040fe20003f4e000 */
[----:B------:R-:W-:Y:S02]  /*13860*/  FFMA R17, R17, 2, R2 ;  /* 0x4000000011117823 */ /* 0x000fe40000000002 */
[----:B------:R-:W1:Y:S01]  /*13870*/  F2I.NTZ R2, R13 ;  /* 0x0000000d00027305 */ /* 0x000e620000203100 */
[----:B0-----:R-:W-:Y:S01]  /*13880*/  FADD R8, R0, -R9 ;  /* 0x8000000900087221 */ /* 0x001fe20000000000 */
[----:B------:R-:W-:-:S06]  /*13890*/  FSETP.GT.AND P0, PT, R9, RZ, PT ;  /* 0x000000ff0900720b */ /* 0x000fcc0003f04000 */
[----:B------:R-:W0:Y:S01]  /*138a0*/  F2I.NTZ R12, R0 ;  /* 0x00000000000c7305 */ /* 0x000e220000203100 */
[----:B------:R-:W-:Y:S01]  /*138b0*/  FADD R8, R17, R8 ;  /* 0x0000000811087221 */ /* 0x000fe20000000000 */
[----:B------:R-:W-:Y:S02]  /*138c0*/  SEL R9, RZ, 0x83000000, P0 ;  /* 0x83000000ff097807 */ /* 0x000fe40000000000 */
[----:B------:R-:W-:Y:S01]  /*138d0*/  FSETP.GT.AND P0, PT, |R0|, 152, PT ;  /* 0x431800000000780b */ /* 0x000fe20003f04200 */
[C---:B------:R-:W-:Y:S01]  /*138e0*/  FFMA R3, R8.reuse, R3, 0.0013391353422775864601 ;  /* 0x3aaf85ed08037423 */ /* 0x040fe20000000003 */
[----:B-1----:R-:W-:Y:S01]  /*138f0*/  I2FP.F32.S32 R16, R2 ;  /* 0x0000000200107245 */ /* 0x002fe20000201400 */
[----:B------:R-:W-:Y:S02]  /*13900*/  VIADD R13, R9, 0x7f000000 ;  /* 0x7f000000090d7836 */ /* 0x000fe40000000000 */
[----:B------:R-:W-:Y:S02]  /*13910*/  FFMA R3, R8, R3, 0.0096188392490148544312 ;  /* 0x3c1d985608037423 */ /* 0x000fe40000000003 */
[----:B------:R-:W-:-:S02]  /*13920*/  FFMA R15, R16, -1.5707962512969970703, R5 ;  /* 0xbfc90fda100f7823 */ /* 0x000fc40000000005 */
[----:B------:R-:W-:Y:S02]  /*13930*/  FFMA R3, R8, R3, 0.055503588169813156128 ;  /* 0x3d6357bb08037423 */ /* 0x000fe40000000003 */
[----:B------:R-:W-:Y:S02]  /*13940*/  FFMA R15, R16, -7.5497894158615963534e-08, R15 ;  /* 0xb3a22168100f7823 */ /* 0x000fe4000000000f */
[----:B------:R-:W-:-:S04]  /*13950*/  FFMA R3, R8, R3, 0.24022644758224487305 ;  /* 0x3e75fdec08037423 */ /* 0x000fc80000000003 */
[----:B------:R-:W-:-:S04]  /*13960*/  FFMA R3, R8, R3, 0.69314718246459960938 ;  /* 0x3f31721808037423 */ /* 0x000fc80000000003 */
[----:B------:R-:W-:Y:S01]  /*13970*/  FFMA R8, R8, R3, 1 ;  /* 0x3f80000008087423 */ /* 0x000fe20000000003 */
[----:B------:R-:W-:Y:S01]  /*13980*/  FFMA R3, R16, -5.3903029534742383927e-15, R15 ;  /* 0xa7c234c510037823 */ /* 0x000fe2000000000f */
[----:B0-----:R-:W-:Y:S01]  /*13990*/  LEA R15, R12, -R9, 0x17 ;  /* 0x800000090c0f7211 */ /* 0x001fe200078eb8ff */
[----:B------:R-:W-:Y:S01]  /*139a0*/  FMUL R9, R14, -0.86619997024536132812 ;  /* 0xbf5dbf480e097820 */ /* 0x000fe20000400000 */
[----:B------:R-:W-:Y:S01]  /*139b0*/  FMUL R8, R8, R13 ;  /* 0x0000000d08087220 */ /* 0x000fe20000400000 */
[----:B------:R-:W-:Y:S02]  /*139c0*/  HFMA2 R13, -RZ, RZ, 1.244140625, 0.33203125 ;  /* 0x3cfa3550ff0d7431 */ /* 0x000fe400000001ff */
[----:B------:R-:W-:Y:S01]  /*139d0*/  FMUL R6, R9, R6 ;  /* 0x0000000609067220 */ /* 0x000fe20000400000 */
[----:B------:R-:W-:Y:S01]  /*139e0*/  FMUL R15, R8, R15 ;  /* 0x0000000f080f7220 */ /* 0x000fe20000400000 */
[----:B------:R-:W-:Y:S02]  /*139f0*/  MOV R9, 0x3f800000 ;  /* 0x3f80000000097802 */ /* 0x000fe40000000f00 */
[----:B------:R-:W-:Y:S01]  /*13a00*/  @P0 FSEL R15, RZ, +INF , !P2 ;  /* 0x7f800000ff0f0808 */ /* 0x000fe20005000000 */
[----:B------:R-:W-:Y:S01]  /*13a10*/  FFMA R16, R14, R13, -0.015843000262975692749 ;  /* 0xbc81c92e0e107423 */ /* 0x000fe2000000000d */
        /* <DEDUP_REMOVED lines=9> */
.L_x_216:
[----:B------:R-:W-:Y:S05]  /*13ab0*/  BSYNC.RECONVERGENT B0 ;  /* 0x0000000000007941 */ /* 0x000fea0003800200 */
.L_x_215:
        /* <DEDUP_REMOVED lines=15> */
.L_x_219:
        /* <DEDUP_REMOVED lines=44> */
.L_x_218:
[----:B------:R-:W-:Y:S05]  /*13e70*/  BSYNC.RECONVERGENT B0 ;  /* 0x0000000000007941 */ /* 0x000fea0003800200 */
.L_x_217:
[----:B------:R-:W-:Y:S01]  /*13e80*/  BSSY.RECONVERGENT B0, `(.L_x_220) ;  /* 0x000000e000007945 */ /* 0x000fe20003800200 */
[----:B------:R-:W-:Y:S01]  /*13e90*/  HFMA2 R9, -RZ, RZ, 1.875, 0 ;  /* 0x3f800000ff097431 */ /* 0x000fe200000001ff */
        /* <DEDUP_REMOVED lines=12> */
.L_x_221:
[----:B------:R-:W-:Y:S05]  /*13f60*/  BSYNC.RECONVERGENT B0 ;  /* 0x0000000000007941 */ /* 0x000fea0003800200 */
.L_x_220:
[----:B------:R-:W-:Y:S04]  /*13f70*/  BSSY.RECONVERGENT B0, `(.L_x_222) ;  /* 0x000000a000007945 */ /* 0x000fe80003800200 */
[----:B------:R-:W-:Y:S05]  /*13f80*/  @!P1 BRA `(.L_x_223) ;  /* 0x0000000000209947 */ /* 0x000fea0003800000 */
        /* <DEDUP_REMOVED lines=8> */
.L_x_223:
[----:B------:R-:W-:Y:S05]  /*14010*/  BSYNC.RECONVERGENT B0 ;  /* 0x0000000000007941 */ /* 0x000fea0003800200 */
.L_x_222:
        /* <DEDUP_REMOVED lines=10> */
[----:B------:R-:W-:Y:S01]  /*140c0*/  IMAD.U32 R19, RZ, RZ, UR4 ;  /* 0x00000004ff137e24 */ /* 0x000fe2000f8e00ff */
[----:B------:R-:W-:Y:S01]  /*140d0*/  LOP3.LUT P3, RZ, R2, 0x2, RZ, 0xc0, !PT ;  /* 0x0000000202ff7812 */ /* 0x000fe2000786c0ff */
[----:B------:R-:W-:Y:S01]  /*140e0*/  BSSY.RECONVERGENT B2, `(.L_x_224) ;  /* 0x000001f000027945 */ /* 0x000fe20003800200 */
[----:B------:R-:W-:Y:S01]  /*140f0*/  FSEL R3, R3, 1, P1 ;  /* 0x3f80000003037808 */ /* 0x000fe20000800000 */
[----:B------:R-:W1:Y:S01]  /*14100*/  FCHK P0, R19, R16 ;  /* 0x0000001013007302 */ /* 0x000e620000000000 */
[----:B------:R-:W-:-:S05]  /*14110*/  FSEL R13, R13, 0.0083327032625675201416, !P1 ;  /* 0x3c0885e40d0d7808 */ /* 0x000fca0004800000 */
[----:B------:R-:W-:Y:S01]  /*14120*/  FFMA R9, R0, R9, R13 ;  /* 0x0000000900097223 */ /* 0x000fe2000000000d */
[----:B------:R-:W-:Y:S02]  /*14130*/  HFMA2 R13, -RZ, RZ, 1.37109375, 1.08984375 ;  /* 0x3d7c3c5cff0d7431 */ /* 0x000fe400000001ff */
[----:B0-----:R-:W-:Y:S01]  /*14140*/  FFMA R8, -R16, R17, 1 ;  /* 0x3f80000010087423 */ /* 0x001fe20000000111 */
[C---:B------:R-:W-:Y:S01]  /*14150*/  FFMA R15, R0.reuse, R9, R15 ;  /* 0x00000009000f7223 */ /* 0x040fe2000000000f */
[----:B------:R-:W-:Y:S02]  /*14160*/  HFMA2 R9, -RZ, RZ, 1.1513671875, 0.2044677734375 ;  /* 0x3c9b328bff097431 */ /* 0x000fe400000001ff */
[----:B------:R-:W-:-:S04]  /*14170*/  FFMA R0, R0, R3, RZ ;  /* 0x0000000300007223 */ /* 0x000fc800000000ff */
[----:B------:R-:W-:Y:S01]  /*14180*/  FFMA R15, R0, R15, R3 ;  /* 0x0000000f000f7223 */ /* 0x000fe20000000003 */
[----:B------:R-:W-:-:S03]  /*14190*/  FFMA R2, R14, -R13, 0.26463100314140319824 ;  /* 0x3e877db70e027423 */ /* 0x000fc6000000080d */
[----:B------:R-:W-:Y:S01]  /*141a0*/  @P3 FADD R15, RZ, -R15 ;  /* 0x8000000fff0f3221 */ /* 0x000fe20000000000 */
[----:B------:R-:W-:Y:S01]  /*141b0*/  FFMA R13, R5, 0.0031407999340444803238, R2 ;  /* 0x3b4dd5e1050d7823 */ /* 0x000fe20000000002 */
[----:B------:R-:W-:Y:S01]  /*141c0*/  FFMA R2, R17, R8, R17 ;  /* 0x0000000811027223 */ /* 0x000fe20000000011 */
[----:B------:R-:W-:Y:S01]  /*141d0*/  MOV R17, 0x3d20b0af ;  /* 0x3d20b0af00117802 */ /* 0x000fe20000000f00 */
[----:B------:R-:W-:Y:S01]  /*141e0*/  FFMA R12, R14, R9, 2.0401999950408935547 ;  /* 0x400292a30e0c7423 */ /* 0x000fe20000000009 */
[----:B------:R-:W-:Y:S01]  /*141f0*/  FMUL R8, R13, R16 ;  /* 0x000000100d087220 */ /* 0x000fe20000400000 */
[----:B------:R-:W-:Y:S02]  /*14200*/  FFMA R9, R2, 0.0020000000949949026108, RZ ;  /* 0x3b03126f02097823 */ /* 0x000fe400000000ff */
[----:B------:R-:W-:Y:S01]  /*14210*/  FFMA R14, R14, R17, -1.3025000095367431641 ;  /* 0xbfa6b8520e0e7423 */ /* 0x000fe20000000011 */
[C---:B------:R-:W-:Y:S01]  /*14220*/  FFMA R12, R5.reuse, -0.011160999536514282227, R12 ;  /* 0xbc36dca0050c7823 */ /* 0x040fe2000000000c */
[----:B------:R-:W-:Y:S01]  /*14230*/  FSETP.GEU.AND P2, PT, R8, 0.0020000000949949026108, PT ;  /* 0x3b03126f0800780b */ /* 0x000fe20003f4e000 */
[----:B------:R-:W-:Y:S01]  /*14240*/  FFMA R8, -R16, R9, 0.0020000000949949026108 ;  /* 0x3b03126f10087423 */ /* 0x000fe20000000109 */
[----:B------:R-:W-:-:S03]  /*14250*/  FFMA R5, R5, 0.008507899940013885498, R14 ;  /* 0x3c0b64b805057823 */ /* 0x000fc6000000000e */
[----:B------:R-:W-:Y:S01]  /*14260*/  FFMA R18, R2, R8, R9 ;  /* 0x0000000802127223 */ /* 0x000fe20000000009 */
[----:B-1----:R-:W-:Y:S07]  /*14270*/  @!P0 BRA `(.L_x_225) ;  /* 0x0000000000148947 */ /* 0x002fee0003800000 */
[----:B------:R-:W-:Y:S01]  /*14280*/  MOV R0, R16 ;  /* 0x0000001000007202 */ /* 0x000fe20000000f00 */
[----:B------:R-:W-:Y:S01]  /*14290*/  IMAD.MOV.U32 R3, RZ, RZ, 0x3b03126f ;  /* 0x3b03126fff037424 */ /* 0x000fe200078e00ff */
[----:B------:R-:W-:-:S07]  /*142a0*/  MOV R2, 0x142c0 ;  /* 0x000142c000027802 */ /* 0x000fce0000000f00 */
[----:B------:R-:W-:Y:S05]  /*142b0*/  CALL.REL.NOINC `($__internal_2_$__cuda_sm3x_div_rn_noftz_f32_slowpath) ;  /* 0x0000001400a07944 */ /* 0x000fea0003c00000 */
[----:B------:R-:W-:-:S07]  /*142c0*/  MOV R18, R0 ;  /* 0x0000000000127202 */ /* 0x000fce0000000f00 */
.L_x_225:
[----:B------:R-:W-:Y:S05]  /*142d0*/  BSYNC.RECONVERGENT B2 ;  /* 0x0000000000027941 */ /* 0x000fea0003800200 */
.L_x_224:
[----:B------:R-:W-:Y:S01]  /*142e0*/  HFMA2 R16, -RZ, RZ, 0.96630859375, -0.0022525787353515625 ;  /* 0x3bbb989dff107431 */ /* 0x000fe200000001ff */
[----:B------:R-:W-:Y:S01]  /*142f0*/  MOV R14, 0x437c0000 ;  /* 0x437c0000000e7802 */ /* 0x000fe20000000f00 */
[----:B------:R-:W-:Y:S01]  /*14300*/  BSSY.RECONVERGENT B0, `(.L_x_226) ;  /* 0x000004e000007945 */ /* 0x000fe20003800200 */
[----:B------:R-:W-:Y:S02]  /*14310*/  FSETP.NEU.AND P0, PT, R15, 1, PT ;  /* 0x3f8000000f00780b */ /* 0x000fe40003f0d000 */
[----:B------:R-:W-:Y:S01]  /*14320*/  FSEL R18, R18, R13, !P2 ;  /* 0x0000000d12127208 */ /* 0x000fe20005000000 */
[----:B------:R-:W-:-:S04]  /*14330*/  FFMA.SAT R3, R7, R16, 0.5 ;  /* 0x3f00000007037423 */ /* 0x000fc80000002010 */
[----:B------:R-:W-:Y:S01]  /*14340*/  FFMA R12, R15, R12, R18 ;  /* 0x0000000c0f0c7223 */ /* 0x000fe20000000012 */
[----:B------:R-:W-:Y:S02]  /*14350*/  FFMA.RM R8, R3, R14, 12582913 ;  /* 0x4b40000103087423 */ /* 0x000fe4000000400e */
[----:B------:R-:W0:Y:S02]  /*14360*/  LDC.64 R2, c[0x0][0x3b8] ;  /* 0x0000ee00ff027b82 */ /* 0x000e240000000a00 */
[----:B------:R-:W-:-:S04]  /*14370*/  FADD R0, R8, -12583039 ;  /* 0xcb40007f08007421 */ /* 0x000fc80000000000 */
[----:B------:R-:W-:-:S04]  /*14380*/  FFMA R0, R7, 1.4426950216293334961, -R0 ;  /* 0x3fb8aa3b07007823 */ /* 0x000fc80000000800 */
[----:B------:R-:W-:Y:S01]  /*14390*/  FFMA R0, R7, 1.925963033500011079e-08, R0 ;  /* 0x32a5706007007823 */ /* 0x000fe20000000000 */
[----:B------:R-:W-:-:S05]  /*143a0*/  IMAD.MOV.U32 R7, RZ, RZ, 0x3f800000 ;  /* 0x3f800000ff077424 */ /* 0x000fca00078e00ff */
[----:B------:R-:W1:Y:S01]  /*143b0*/  MUFU.EX2 R0, R0 ;  /* 0x0000000000007308 */ /* 0x000e620000000800 */
[----:B------:R-:W-:Y:S05]  /*143c0*/  @!P0 BRA `(.L_x_227) ;  /* 0x0000000400048947 */ /* 0x000fea0003800000 */
[----:B------:R-:W-:-:S13]  /*143d0*/  FSETP.NAN.AND P0, PT, |R15|, |R15|, PT ;  /* 0x4000000f0f00720b */ /* 0x000fda0003f08200 */
[----:B------:R-:W-:Y:S01]  /*143e0*/  @P0 FADD R7, R15, 2 ;  /* 0x400000000f070421 */ /* 0x000fe20000000000 */
[----:B------:R-:W-:Y:S06]  /*143f0*/  @P0 BRA `(.L_x_227) ;  /* 0x0000000000f80947 */ /* 0x000fec0003800000 */
[C---:B------:R-:W-:Y:S01]  /*14400*/  FMUL R18, |R15|.reuse, 16777216 ;  /* 0x4b8000000f127820 */ /* 0x040fe20000400200 */
[----:B------:R-:W-:-:S04]  /*14410*/  FSETP.GEU.AND P0, PT, |R15|, 1.175494350822287508e-38, PT ;  /* 0x008000000f00780b */ /* 0x000fc80003f0e200 */
        /* <DEDUP_REMOVED lines=14> */
[----:B--2---:R-:W-:Y:S01]  /*14500*/  FMUL R7, R13, R26 ;  /* 0x0000001a0d077220 */ /* 0x004fe20000400000 */
[----:B------:R-:W-:-:S03]  /*14510*/  HFMA2 R26, -RZ, RZ, 0.771484375, 0.21533203125 ;  /* 0x3a2c32e4ff1a7431 */ /* 0x000fc600000001ff */
[----:B------:R-:W-:Y:S01]  /*14520*/  FADD R19, R24, -R7 ;  /* 0x8000000718137221 */ /* 0x000fe20000000000 */
[CC--:B------:R-:W-:Y:S01]  /*14530*/  FMUL R17, R7.reuse, R7.reuse ;  /* 0x0000000707117220 */ /* 0x0c0fe20000400000 */
[----:B------:R-:W-:Y:S02]  /*14540*/  FFMA R9, R7, 1.4426950216293334961, R18 ;  /* 0x3fb8aa3b07097823 */ /* 0x000fe40000000012 */
[----:B------:R-:W-:Y:S02]  /*14550*/  FADD R19, R19, R19 ;  /* 0x0000001313137221 */ /* 0x000fe40000000000 */
[----:B------:R-:W-:Y:S01]  /*14560*/  FADD R18, R18, -R9 ;  /* 0x8000000912127221 */ /* 0x000fe20000000000 */
[----:B------:R-:W-:Y:S01]  /*14570*/  FFMA R26, R17, R26, 0.0032181653659790754318 ;  /* 0x3b52e7db111a7423 */ /* 0x000fe2000000001a */
[----:B------:R-:W-:Y:S02]  /*14580*/  FFMA R24, R24, -R7, R19 ;  /* 0x8000000718187223 */ /* 0x000fe40000000013 */
[----:B------:R-:W-:Y:S01]  /*14590*/  FFMA R19, R7, 1.4426950216293334961, R18 ;  /* 0x3fb8aa3b07137823 */ /* 0x000fe20000000012 */
[----:B------:R-:W-:Y:S01]  /*145a0*/  FFMA R26, R17, R26, 0.018033718690276145935 ;  /* 0x3c93bb73111a7423 */ /* 0x000fe2000000001a */
[----:B------:R-:W-:-:S03]  /*145b0*/  FMUL R24, R13, R24 ;  /* 0x000000180d187220 */ /* 0x000fc60000400000 */
[----:B------:R-:W-:Y:S01]  /*145c0*/  FFMA R26, R17, R26, 0.12022458761930465698 ;  /* 0x3df6384f111a7423 */ /* 0x000fe2000000001a */
[----:B------:R-:W-:-:S03]  /*145d0*/  FFMA R18, R24, 1.4426950216293334961, R19 ;  /* 0x3fb8aa3b18127823 */ /* 0x000fc60000000013 */
[----:B------:R-:W-:Y:S01]  /*145e0*/  FMUL R26, R17, R26 ;  /* 0x0000001a111a7220 */ /* 0x000fe20000400000 */
[----:B------:R-:W-:-:S03]  /*145f0*/  FFMA R17, R7, 1.9251366722983220825e-08, R18 ;  /* 0x32a55e3407117823 */ /* 0x000fc60000000012 */
        /* <DEDUP_REMOVED lines=9> */
[----:B------:R-:W-:Y:S01]  /*14690*/  IMAD.MOV.U32 R26, RZ, RZ, 0x391fcb8e ;  /* 0x391fcb8eff1a7424 */ /* 0x000fe200078e00ff */
[----:B------:R-:W-:Y:S02]  /*146a0*/  FSETP.GT.AND P2, PT, |R7|, 152, PT ;  /* 0x431800000700780b */ /* 0x000fe40003f44200 */
        /* <DEDUP_REMOVED lines=15> */
[----:B---3--:R-:W-:-:S03]  /*147a0*/  LEA R18, R18, -R13, 0x17 ;  /* 0x8000000d12127211 */ /* 0x008fc600078eb8ff */
[----:B------:R-:W-:-:S04]  /*147b0*/  FMUL R17, R17, R26 ;  /* 0x0000001a11117220 */ /* 0x000fc80000400000 */
[----:B------:R-:W-:Y:S01]  /*147c0*/  @!P2 FMUL R7, R18, R17 ;  /* 0x000000111207a220 */ /* 0x000fe20000400000 */
[----:B------:R-:W-:-:S07]  /*147d0*/  @!P0 LOP3.LUT R7, R15, 0x7fffffff, RZ, 0xc0, !PT ;  /* 0x7fffffff0f078812 */ /* 0x000fce00078ec0ff */
.L_x_227:
[----:B------:R-:W-:Y:S05]  /*147e0*/  BSYNC.RECONVERGENT B0 ;  /* 0x0000000000007941 */ /* 0x000fea0003800200 */
.L_x_226:
[----:B------:R-:W-:Y:S01]  /*147f0*/  FFMA R5, R5, R7, R12 ;  /* 0x0000000705057223 */ /* 0x000fe2000000000c */
[----:B------:R-:W-:Y:S01]  /*14800*/  SHF.L.U32 R7, R8, 0x17, RZ ;  /* 0x0000001708077819 */ /* 0x000fe200000006ff */
[----:B0-----:R-:W-:-:S04]  /*14810*/  IMAD.WIDE.U32 R2, R4, 0x4, R2 ;  /* 0x0000000404027825 */ /* 0x001fc800078e0002 */
[----:B------:R-:W-:-:S04]  /*14820*/  FMUL R5, R6, R5 ;  /* 0x0000000506057220 */ /* 0x000fc80000400000 */
[----:B-1----:R-:W-:-:S05]  /*14830*/  FFMA R7, R0, R7, R5 ;  /* 0x0000000700077223 */ /* 0x002fca0000000005 */
[----:B------:R0:W-:Y:S04]  /*14840*/  STG.E desc[UR6][R2.64], R7 ;  /* 0x0000000702007986 */ /* 0x0001e8000c101906 */
[----:B------:R-:W2:Y:S01]  /*14850*/  LDG.E R13, desc[UR6][R20.64] ;  /* 0x00000006140d7981 */ /* 0x000ea2000c1e1900 */
[----:B------:R-:W-:Y:S01]  /*14860*/  BSSY.RECONVERGENT B0, `(.L_x_228) ;  /* 0x0000041000007945 */ /* 0x000fe20003800200 */
[----:B--2---:R-:W-:-:S04]  /*14870*/  FMUL R13, R13, 0.017453292384743690491 ;  /* 0x3c8efa350d0d7820 */ /* 0x004fc80000400000 */
[C---:B------:R-:W-:Y:S01]  /*14880*/  FMUL R0, R13.reuse, 0.63661974668502807617 ;  /* 0x3f22f9830d007820 */ /* 0x040fe20000400000 */
[----:B------:R-:W-:-:S05]  /*14890*/  FSETP.GE.AND P0, PT, |R13|, 105615, PT ;  /* 0x47ce47800d00780b */ /* 0x000fca0003f06200 */
[----:B------:R-:W1:Y:S02]  /*148a0*/  F2I.NTZ R0, R0 ;  /* 0x0000000000007305 */ /* 0x000e640000203100 */
[----:B-1----:R-:W-:-:S05]  /*148b0*/  I2FP.F32.S32 R6, R0 ;  /* 0x0000000000067245 */ /* 0x002fca0000201400 */
[----:B------:R-:W-:-:S04]  /*148c0*/  FFMA R5, R6, -1.5707962512969970703, R13 ;  /* 0xbfc90fda06057823 */ /* 0x000fc8000000000d */
[----:B------:R-:W-:-:S04]  /*148d0*/  FFMA R5, R6, -7.5497894158615963534e-08, R5 ;  /* 0xb3a2216806057823 */ /* 0x000fc80000000005 */
[----:B------:R-:W-:Y:S01]  /*148e0*/  FFMA R5, R6, -5.3903029534742383927e-15, R5 ;  /* 0xa7c234c506057823 */ /* 0x000fe20000000005 */
[----:B0-----:R-:W-:Y:S06]  /*148f0*/  @!P0 BRA `(.L_x_229) ;  /* 0x0000000000dc8947 */ /* 0x001fec0003800000 */
        /* <DEDUP_REMOVED lines=11> */
.L_x_230:
        /* <DEDUP_REMOVED lines=38> */
[----:B------:R-:W1:Y:S01]  /*14c10*/  I2F.F64.S64 R8, R8 ;  /* 0x0000000800087312 */ /* 0x000e620000301c00 */
[----:B------:R-:W-:-:S04]  /*14c20*/  IADD3 R2, PT, PT, -R0, RZ, RZ ;  /* 0x000000ff00027210 */ /* 0x000fc80007ffe1ff */
[----:B------:R-:W-:Y:S01]  /*14c30*/  @!P0 MOV R0, R2 ;  /* 0x0000000200008202 */ /* 0x000fe20000000f00 */
[----:B-1----:R-:W-:-:S10]  /*14c40*/  DMUL R18, R8, UR4 ;  /* 0x0000000408127c28 */ /* 0x002fd40008000000 */
[----:B------:R-:W1:Y:S02]  /*14c50*/  F2F.F32.F64 R18, R18 ;  /* 0x0000001200127310 */ /* 0x000e640000301000 */
[----:B01----:R-:W-:-:S07]  /*14c60*/  FSEL R5, -R18, R18, !P1 ;  /* 0x0000001212057208 */ /* 0x003fce0004800100 */
.L_x_229:
[----:B------:R-:W-:Y:S05]  /*14c70*/  BSYNC.RECONVERGENT B0 ;  /* 0x0000000000007941 */ /* 0x000fea0003800200 */
.L_x_228:
[----:B------:R-:W-:Y:S01]  /*14c80*/  HFMA2 R2, -RZ, RZ, 0.487060546875, -0.0625 ;  /* 0x37cbac00ff027431 */ /* 0x000fe200000001ff */
[C---:B------:R-:W-:Y:S01]  /*14c90*/  LOP3.LUT R6, R0.reuse, 0x1, RZ, 0xc0, !PT ;  /* 0x0000000100067812 */ /* 0x040fe200078ec0ff */
[----:B------:R-:W-:Y:S01]  /*14ca0*/  FMUL R3, R5, R5 ;  /* 0x0000000505037220 */ /* 0x000fe20000400000 */
[----:B------:R-:W-:Y:S01]  /*14cb0*/  IADD3 R0, PT, PT, R0, 0x1, RZ ;  /* 0x0000000100007810 */ /* 0x000fe20007ffe0ff */
[----:B------:R-:W-:Y:S01]  /*14cc0*/  HFMA2 R12, -RZ, RZ, 0.771484375, 0.21533203125 ;  /* 0x3a2c32e4ff0c7431 */ /* 0x000fe200000001ff */
[----:B------:R-:W-:Y:S01]  /*14cd0*/  ISETP.NE.U32.AND P0, PT, R6, 0x1, PT ;  /* 0x000000010600780c */ /* 0x000fe20003f05070 */
[----:B------:R-:W-:Y:S01]  /*14ce0*/  IMAD.MOV.U32 R6, RZ, RZ, 0x3c0885e4 ;  /* 0x3c0885e4ff067424 */ /* 0x000fe200078e00ff */
[----:B------:R-:W-:Y:S01]  /*14cf0*/  MOV R9, 0x3e2aaaa8 ;  /* 0x3e2aaaa800097802 */ /* 0x000fe20000000f00 */
[----:B------:R-:W-:Y:S01]  /*14d00*/  BSSY.RECONVERGENT B0, `(.L_x_231) ;  /* 0x0000052000007945 */ /* 0x000fe20003800200 */
[----:B------:R-:W-:Y:S01]  /*14d10*/  LOP3.LUT P1, RZ, R0, 0x2, RZ, 0xc0, !PT ;  /* 0x0000000200ff7812 */ /* 0x000fe2000782c0ff */
[----:B------:R-:W-:Y:S01]  /*14d20*/  FFMA R2, R3, R2, -0.0013887860113754868507 ;  /* 0xbab607ed03027423 */ /* 0x000fe20000000002 */
[----:B------:R-:W-:-:S02]  /*14d30*/  FSEL R6, R6, 0.041666727513074874878, !P0 ;  /* 0x3d2aaabb06067808 */ /* 0x000fc40004000000 */
[----:B------:R-:W-:Y:S02]  /*14d40*/  FSEL R0, R5, 1, !P0 ;  /* 0x3f80000005007808 */ /* 0x000fe40004000000 */
[----:B------:R-:W-:Y:S02]  /*14d50*/  FSEL R2, R2, -0.00019574658654164522886, P0 ;  /* 0xb94d415302027808 */ /* 0x000fe40000000000 */
[----:B------:R-:W-:Y:S01]  /*14d60*/  FSEL R9, -R9, -0.4999999701976776123, !P0 ;  /* 0xbeffffff09097808 */ /* 0x000fe20004000100 */
[C---:B------:R-:W-:Y:S02]  /*14d70*/  FFMA R5, R3.reuse, R0, RZ ;  /* 0x0000000003057223 */ /* 0x040fe400000000ff */
[----:B------:R-:W-:-:S04]  /*14d80*/  FFMA R2, R3, R2, R6 ;  /* 0x0000000203027223 */ /* 0x000fc80000000006 */
[----:B------:R-:W-:-:S04]  /*14d90*/  FFMA R2, R3, R2, R9 ;  /* 0x0000000203027223 */ /* 0x000fc80000000009 */
[----:B------:R-:W-:-:S04]  /*14da0*/  FFMA R0, R5, R2, R0 ;  /* 0x0000000205007223 */ /* 0x000fc80000000000 */
[----:B------:R-:W-:-:S04]  /*14db0*/  @P1 FADD R0, RZ, -R0 ;  /* 0x80000000ff001221 */ /* 0x000fc80000000000 */
[C---:B------:R-:W-:Y:S01]  /*14dc0*/  FMUL R3, |R0|.reuse, 16777216 ;  /* 0x4b80000000037820 */ /* 0x040fe20000400200 */
[C---:B------:R-:W-:Y:S02]  /*14dd0*/  FSETP.GEU.AND P0, PT, |R0|.reuse, 1.175494350822287508e-38, PT ;  /* 0x008000000000780b */ /* 0x040fe40003f0e200 */
[----:B------:R-:W-:Y:S02]  /*14de0*/  FSETP.NEU.AND P2, PT, R0, 1, PT ;  /* 0x3f8000000000780b */ /* 0x000fe40003f4d000 */
[----:B------:R-:W-:-:S04]  /*14df0*/  FSEL R3, R3, |R0|, !P0 ;  /* 0x4000000003037208 */ /* 0x000fc80004000000 */
[----:B------:R-:W-:-:S04]  /*14e00*/  IADD3 R2, PT, PT, R3, -0x3f3504f3, RZ ;  /* 0xc0cafb0d03027810 */ /* 0x000fc80007ffe0ff */
[----:B------:R-:W-:Y:S02]  /*14e10*/  LOP3.LUT R6, R2, 0xff800000, RZ, 0xc0, !PT ;  /* 0xff80000002067812 */ /* 0x000fe400078ec0ff */
[----:B------:R-:W-:-:S03]  /*14e20*/  FSEL R2, RZ, -24, P0 ;  /* 0xc1c00000ff027808 */ /* 0x000fc60000000000 */
[----:B------:R-:W-:-:S04]  /*14e30*/  IMAD.IADD R3, R3, 0x1, -R6 ;  /* 0x0000000103037824 */ /* 0x000fc800078e0a06 */
        /* <DEDUP_REMOVED lines=8> */
[CC--:B------:R-:W-:Y:S01]  /*14ec0*/  FMUL R3, R9.reuse, R9.reuse ;  /* 0x0000000909037220 */ /* 0x0c0fe20000400000 */
        /* <DEDUP_REMOVED lines=15> */
[----:B------:R-:W-:-:S03]  /*14fc0*/  MOV R9, 0x391fcb8e ;  /* 0x391fcb8e00097802 */ /* 0x000fc60000000f00 */
[----:B------:R-:W-:-:S04]  /*14fd0*/  FADD R2, R13, R12 ;  /* 0x0000000c0d027221 */ /* 0x000fc80000000000 */
[----:B------:R-:W-:Y:S01]  /*14fe0*/  FMUL R3, R2, 5 ;  /* 0x40a0000002037820 */ /* 0x000fe20000400000 */
[----:B------:R-:W-:-:S03]  /*14ff0*/  FADD R13, -R13, R2 ;  /* 0x000000020d0d7221 */ /* 0x000fc60000000100 */
[----:B------:R-:W0:Y:S01]  /*15000*/  FRND R6, R3 ;  /* 0x0000000300067307 */ /* 0x000e220000201000 */
[----:B------:R-:W-:Y:S01]  /*15010*/  FADD R13, R12, -R13 ;  /* 0x8000000d0c0d7221 */ /* 0x000fe20000000000 */
[----:B------:R-:W-:Y:S01]  /*15020*/  FFMA R2, R2, 5, -R3 ;  /* 0x40a0000002027823 */ /* 0x000fe20000000803 */
[----:B------:R-:W-:-:S03]  /*15030*/  FSETP.GEU.AND P1, PT, R3, RZ, PT ;  /* 0x000000ff0300720b */ /* 0x000fc60003f2e000 */
[----:B------:R-:W-:Y:S02]  /*15040*/  FFMA R2, R13, 5, R2 ;  /* 0x40a000000d027823 */ /* 0x000fe40000000002 */
[----:B------:R-:W1:Y:S01]  /*15050*/  F2I.NTZ R8, R3 ;  /* 0x0000000300087305 */ /* 0x000e620000203100 */
[----:B0-----:R-:W-:Y:S01]  /*15060*/  FADD R5, R3, -R6 ;  /* 0x8000000603057221 */ /* 0x001fe20000000000 */
[----:B------:R-:W-:-:S03]  /*15070*/  FSETP.GT.AND P0, PT, R6, RZ, PT ;  /* 0x000000ff0600720b */ /* 0x000fc60003f04000 */
[----:B------:R-:W-:-:S04]  /*15080*/  FADD R2, R2, R5 ;  /* 0x0000000502027221 */ /* 0x000fc80000000000 */
[C---:B------:R-:W-:Y:S01]  /*15090*/  FFMA R5, R2.reuse, R9, 0.0013391353422775864601 ;  /* 0x3aaf85ed02057423 */ /* 0x040fe20000000009 */
[----:B------:R-:W-:Y:S02]  /*150a0*/  SEL R9, RZ, 0x83000000, P0 ;  /* 0x83000000ff097807 */ /* 0x000fe40000000000 */
[----:B------:R-:W-:Y:S01]  /*150b0*/  FSETP.GT.AND P0, PT, |R3|, 152, PT ;  /* 0x431800000300780b */ /* 0x000fe20003f04200 */
[----:B------:R-:W-:Y:S01]  /*150c0*/  FFMA R5, R2, R5, 0.0096188392490148544312 ;  /* 0x3c1d985602057423 */ /* 0x000fe20000000005 */
[----:B------:R-:W-:Y:S01]  /*150d0*/  IADD3 R6, PT, PT, R9, 0x7f000000, RZ ;  /* 0x7f00000009067810 */ /* 0x000fe20007ffe0ff */
[----:B-1----:R-:W-:Y:S02]  /*150e0*/  IMAD R8, R8, 0x800000, -R9 ;  /* 0x0080000008087824 */ /* 0x002fe400078e0a09 */
        /* <DEDUP_REMOVED lines=19> */
.L_x_232:
[----:B------:R-:W-:Y:S05]  /*15220*/  BSYNC.RECONVERGENT B0 ;  /* 0x0000000000007941 */ /* 0x000fea0003800200 */
.L_x_231:
[----:B------:R-:W2:Y:S04]  /*15230*/  LDG.E R10, desc[UR6][R10.64] ;  /* 0x000000060a0a7981 */ /* 0x000ea8000c1e1900 */
[----:B------:R-:W3:Y:S01]  /*15240*/  LDG.E R22, desc[UR6][R22.64] ;  /* 0x0000000616167981 */ /* 0x000ee2000c1e1900 */
[----:B------:R-:W-:Y:S01]  /*15250*/  FMUL R3, R2, -4 ;  /* 0xc080000002037820 */ /* 0x000fe20000400000 */
[----:B------:R-:W-:Y:S01]  /*15260*/  IMAD.MOV.U32 R6, RZ, RZ, 0x3e051eb8 ;  /* 0x3e051eb8ff067424 */ /* 0x000fe200078e00ff */
[----:B------:R-:W-:Y:S02]  /*15270*/  BSSY.RECONVERGENT B2, `(.L_x_233) ;  /* 0x0000017000027945 */ /* 0x000fe40003800200 */
[----:B------:R-:W-:-:S04]  /*15280*/  FFMA.SAT R5, R3, R16, 0.5 ;  /* 0x3f00000003057423 */ /* 0x000fc80000002010 */
[----:B------:R-:W-:-:S04]  /*15290*/  FFMA.RM R5, R5, R14, 12582913 ;  /* 0x4b40000105057423 */ /* 0x000fc8000000400e */
[C---:B------:R-:W-:Y:S01]  /*152a0*/  FADD R0, R5.reuse, -12583039 ;  /* 0xcb40007f05007421 */ /* 0x040fe20000000000 */
[----:B------:R-:W-:-:S03]  /*152b0*/  SHF.L.U32 R5, R5, 0x17, RZ ;  /* 0x0000001705057819 */ /* 0x000fc600000006ff */
[----:B------:R-:W-:-:S04]  /*152c0*/  FFMA R0, R3, 1.4426950216293334961, -R0 ;  /* 0x3fb8aa3b03007823 */ /* 0x000fc80000000800 */
[----:B------:R-:W-:-:S06]  /*152d0*/  FFMA R0, R3, 1.925963033500011079e-08, R0 ;  /* 0x32a5706003007823 */ /* 0x000fcc0000000000 */
[----:B------:R-:W0:Y:S02]  /*152e0*/  MUFU.EX2 R0, R0 ;  /* 0x0000000000007308 */ /* 0x000e240000000800 */
[----:B0-----:R-:W-:-:S04]  /*152f0*/  FFMA R5, R5, -R0, 1 ;  /* 0x3f80000005057423 */ /* 0x001fc80000000800 */
[----:B------:R-:W-:Y:S01]  /*15300*/  FFMA R5, R5, -R6, 0.77999997138977050781 ;  /* 0x3f47ae1405057423 */ /* 0x000fe20000000806 */
[----:B--2---:R-:W-:-:S04]  /*15310*/  FMUL R8, R7, R10 ;  /* 0x0000000a07087220 */ /* 0x004fc80000400000 */
[----:B------:R-:W0:Y:S01]  /*15320*/  MUFU.RCP R2, R8 ;  /* 0x0000000800027308 */ /* 0x000e220000001000 */
[----:B---3--:R-:W-:-:S07]  /*15330*/  FADD R3, R5, -R22 ;  /* 0x8000001605037221 */ /* 0x008fce0000000000 */
        /* <DEDUP_REMOVED lines=10> */
.L_x_234:
[----:B------:R-:W-:Y:S05]  /*153e0*/  BSYNC.RECONVERGENT B2 ;  /* 0x0000000000027941 */ /* 0x000fea0003800200 */
.L_x_233:
[----:B------:R-:W0:Y:S01]  /*153f0*/  LDC.64 R2, c[0x0][0x3c0] ;  /* 0x0000f000ff027b82 */ /* 0x000e220000000a00 */
[----:B------:R-:W-:Y:S01]  /*15400*/  FMUL R7, R5, 2.2400000095367431641 ;  /* 0x400f5c2905077820 */ /* 0x000fe20000400000 */
[----:B------:R-:W-:-:S04]  /*15410*/  FMNMX.NAN R0, R0, 0.20000000298023223877, !PT ;  /* 0x3e4ccccd00007809 */ /* 0x000fc80007820000 */
[----:B------:R-:W-:-:S04]  /*15420*/  FSETP.GT.AND P0, PT, R0, R7, PT ;  /* 0x000000070000720b */ /* 0x000fc80003f04000 */
[----:B------:R-:W-:Y:S01]  /*15430*/  FSEL R7, R7, R0, P0 ;  /* 0x0000000007077208 */ /* 0x000fe20000000000 */
[----:B0-----:R-:W-:-:S05]  /*15440*/  IMAD.WIDE.U32 R4, R4, 0x4, R2 ;  /* 0x0000000404047825 */ /* 0x001fca00078e0002 */
[----:B------:R-:W-:Y:S01]  /*15450*/  STG.E desc[UR6][R4.64], R7 ;  /* 0x0000000704007986 */ /* 0x000fe2000c101906 */
[----:B------:R-:W-:Y:S05]  /*15460*/  EXIT ;  /* 0x000000000000794d */ /* 0x000fea0003800000 */
        .weak           $__internal_0_$__cuda_sm20_rcp_rn_f32_slowpath
        .type           $__internal_0_$__cuda_sm20_rcp_rn_f32_slowpath,@function
        .size           $__internal_0_$__cuda_sm20_rcp_rn_f32_slowpath,($__internal_1_$__cuda_sm20_sqrt_rn_f32_slowpath - $__internal_0_$__cuda_sm20_rcp_rn_f32_slowpath)
$__internal_0_$__cuda_sm20_rcp_rn_f32_slowpath:
[----:B------:R-:W-:Y:S01]  /*15470*/  SHF.L.U32 R3, R0, 0x1, RZ ;  /* 0x0000000100037819 */ /* 0x000fe200000006ff */
[----:B------:R-:W-:Y:S03]  /*15480*/  BSSY.RECONVERGENT B1, `(.L_x_235) ;  /* 0x0000030000017945 */ /* 0x000fe60003800200 */
[----:B------:R-:W-:-:S04]  /*15490*/  SHF.R.U32.HI R3, RZ, 0x18, R3 ;  /* 0x00000018ff037819 */ /* 0x000fc80000011603 */
[----:B------:R-:W-:-:S13]  /*154a0*/  ISETP.NE.U32.AND P0, PT, R3, RZ, PT ;  /* 0x000000ff0300720c */ /* 0x000fda0003f05070 */
[----:B------:R-:W-:Y:S05]  /*154b0*/  @P0 BRA `(.L_x_236) ;  /* 0x0000000000280947 */ /* 0x000fea0003800000 */
[----:B------:R-:W-:-:S04]  /*154c0*/  SHF.L.U32 R2, R0, 0x1, RZ ;  /* 0x0000000100027819 */ /* 0x000fc800000006ff */
[----:B------:R-:W-:-:S13]  /*154d0*/  ISETP.NE.AND P0, PT, R2, RZ, PT ;  /* 0x000000ff0200720c */ /* 0x000fda0003f05270 */
[----:B------:R-:W-:Y:S01]  /*154e0*/  @P0 FFMA R8, R0, 1.84467440737095516160e+19, RZ ;  /* 0x5f80000000080823 */ /* 0x000fe200000000ff */
[----:B------:R-:W-:Y:S08]  /*154f0*/  @!P0 MUFU.RCP R3, R0 ;  /* 0x0000000000038308 */ /* 0x000ff00000001000 */
[----:B------:R-:W0:Y:S02]  /*15500*/  @P0 MUFU.RCP R9, R8 ;  /* 0x0000000800090308 */ /* 0x000e240000001000 */
[----:B0-----:R-:W-:-:S04]  /*15510*/  @P0 FFMA R2, R8, R9, -1 ;  /* 0xbf80000008020423 */ /* 0x001fc80000000009 */
[----:B------:R-:W-:-:S04]  /*15520*/  @P0 FADD.FTZ R2, -R2, -RZ ;  /* 0x800000ff02020221 */ /* 0x000fc80000010100 */
[----:B------:R-:W-:-:S04]  /*15530*/  @P0 FFMA R2, R9, R2, R9 ;  /* 0x0000000209020223 */ /* 0x000fc80000000009 */
[----:B------:R-:W-:Y:S01]  /*15540*/  @P0 FFMA R3, R2, 1.84467440737095516160e+19, RZ ;  /* 0x5f80000002030823 */ /* 0x000fe200000000ff */
[----:B------:R-:W-:Y:S06]  /*15550*/  BRA `(.L_x_237) ;  /* 0x0000000000887947 */ /* 0x000fec0003800000 */
.L_x_236:
[----:B------:R-:W-:-:S05]  /*15560*/  VIADD R2, R3, 0xffffff03 ;  /* 0xffffff0303027836 */ /* 0x000fca0000000000 */
[----:B------:R-:W-:-:S13]  /*15570*/  ISETP.GT.U32.AND P0, PT, R2, 0x1, PT ;  /* 0x000000010200780c */ /* 0x000fda0003f04070 */
[----:B------:R-:W-:Y:S05]  /*15580*/  @P0 BRA `(.L_x_238) ;  /* 0x0000000000780947 */ /* 0x000fea0003800000 */
[----:B------:R-:W-:Y:S01]  /*15590*/  LOP3.LUT R8, R0, 0x7fffff, RZ, 0xc0, !PT ;  /* 0x007fffff00087812 */ /* 0x000fe200078ec0ff */
[----:B------:R-:W-:Y:S02]  /*155a0*/  HFMA2 R29, -RZ, RZ, 0, 1.78813934326171875e-07 ;  /* 0x00000003ff1d7431 */ /* 0x000fe400000001ff */
[----:B------:R-:W-:Y:S01]  /*155b0*/  VIADD R3, R3, 0xffffff04 ;  /* 0xffffff0403037836 */ /* 0x000fe20000000000 */
[----:B------:R-:W-:-:S04]  /*155c0*/  LOP3.LUT R31, R8, 0x3f800000, RZ, 0xfc, !PT ;  /* 0x3f800000081f7812 */ /* 0x000fc800078efcff */
[----:B------:R-:W0:Y:S01]  /*155d0*/  MUFU.RCP R8, R31 ;  /* 0x0000001f00087308 */ /* 0x000e220000001000 */
[----:B------:R-:W-:Y:S01]  /*155e0*/  SHF.L.U32 R29, R29, R2, RZ ;  /* 0x000000021d1d7219 */ /* 0x000fe200000006ff */
[----:B0-----:R-:W-:-:S04]  /*155f0*/  FFMA R9, R31, R8, -1 ;  /* 0xbf8000001f097423 */ /* 0x001fc80000000008 */
[----:B------:R-:W-:-:S04]  /*15600*/  FADD.FTZ R33, -R9, -RZ ;  /* 0x800000ff09217221 */ /* 0x000fc80000010100 */
[CCC-:B------:R-:W-:Y:S01]  /*15610*/  FFMA.RM R9, R8.reuse, R33.reuse, R8.reuse ;  /* 0x0000002108097223 */ /* 0x1c0fe20000004008 */
[----:B------:R-:W-:-:S04]  /*15620*/  FFMA.RP R26, R8, R33, R8 ;  /* 0x00000021081a7223 */ /* 0x000fc80000008008 */
[C---:B------:R-:W-:Y:S02]  /*15630*/  LOP3.LUT R8, R9.reuse, 0x7fffff, RZ, 0xc0, !PT ;  /* 0x007fffff09087812 */ /* 0x040fe400078ec0ff */
[----:B------:R-:W-:Y:S02]  /*15640*/  FSETP.NEU.FTZ.AND P0, PT, R9, R26, PT ;  /* 0x0000001a0900720b */ /* 0x000fe40003f1d000 */
[----:B------:R-:W-:Y:S02]  /*15650*/  LOP3.LUT R8, R8, 0x800000, RZ, 0xfc, !PT ;  /* 0x0080000008087812 */ /* 0x000fe400078efcff */
[----:B------:R-:W-:Y:S02]  /*15660*/  SEL R9, RZ, 0xffffffff, !P0 ;  /* 0xffffffffff097807 */ /* 0x000fe40004000000 */
[----:B------:R-:W-:Y:S02]  /*15670*/  LOP3.LUT R29, R29, R8, RZ, 0xc0, !PT ;  /* 0x000000081d1d7212 */ /* 0x000fe400078ec0ff */
[----:B------:R-:W-:-:S02]  /*15680*/  IADD3 R9, PT, PT, -R9, RZ, RZ ;  /* 0x000000ff09097210 */ /* 0x000fc40007ffe1ff */
[-C--:B------:R-:W-:Y:S02]  /*15690*/  SHF.R.U32.HI R29, RZ, R2.reuse, R29 ;  /* 0x00000002ff1d7219 */ /* 0x080fe4000001161d */
[--C-:B------:R-:W-:Y:S02]  /*156a0*/  LOP3.LUT P1, RZ, R9, R2, R8.reuse, 0xf8, !PT ;  /* 0x0000000209ff7212 */ /* 0x100fe4000782f808 */
[C---:B------:R-:W-:Y:S02]  /*156b0*/  LOP3.LUT P0, RZ, R29.reuse, 0x1, RZ, 0xc0, !PT ;  /* 0x000000011dff7812 */ /* 0x040fe4000780c0ff */
[----:B------:R-:W-:Y:S02]  /*156c0*/  LOP3.LUT P2, RZ, R29, 0x2, RZ, 0xc0, !PT ;  /* 0x000000021dff7812 */ /* 0x000fe4000784c0ff */
[----:B------:R-:W-:Y:S02]  /*156d0*/  SHF.R.U32.HI R3, RZ, R3, R8 ;  /* 0x00000003ff037219 */ /* 0x000fe40000011608 */
[----:B------:R-:W-:-:S02]  /*156e0*/  PLOP3.LUT P0, PT, P0, P1, P2, 0xe0, 0x0 ;  /* 0x000000000000781c */ /* 0x000fc40000703c20 */
[----:B------:R-:W-:Y:S02]  /*156f0*/  LOP3.LUT P1, RZ, R0, 0x7fffff, RZ, 0xc0, !PT ;  /* 0x007fffff00ff7812 */ /* 0x000fe4000782c0ff */
[----:B------:R-:W-:-:S04]  /*15700*/  SEL R2, RZ, 0x1, !P0 ;  /* 0x00000001ff027807 */ /* 0x000fc80004000000 */
[----:B------:R-:W-:-:S04]  /*15710*/  IADD3 R2, PT, PT, -R2, RZ, RZ ;  /* 0x000000ff02027210 */ /* 0x000fc80007ffe1ff */
[----:B------:R-:W-:-:S13]  /*15720*/  ISETP.GE.AND P0, PT, R2, RZ, PT ;  /* 0x000000ff0200720c */ /* 0x000fda0003f06270 */
[----:B------:R-:W-:-:S04]  /*15730*/  @!P0 IADD3 R3, PT, PT, R3, 0x1, RZ ;  /* 0x0000000103038810 */ /* 0x000fc80007ffe0ff */
[----:B------:R-:W-:-:S04]  /*15740*/  @!P1 SHF.L.U32 R3, R3, 0x1, RZ ;  /* 0x0000000103039819 */ /* 0x000fc800000006ff */
[----:B------:R-:W-:Y:S01]  /*15750*/  LOP3.LUT R3, R3, 0x80000000, R0, 0xf8, !PT ;  /* 0x8000000003037812 */ /* 0x000fe200078ef800 */
[----:B------:R-:W-:Y:S06]  /*15760*/  BRA `(.L_x_237) ;  /* 0x0000000000047947 */ /* 0x000fec0003800000 */
.L_x_238:
[----:B------:R0:W1:Y:S02]  /*15770*/  MUFU.RCP R3, R0 ;  /* 0x0000000000037308 */ /* 0x0000640000001000 */
.L_x_237:
[----:B------:R-:W-:Y:S05]  /*15780*/  BSYNC.RECONVERGENT B1 ;  /* 0x0000000000017941 */ /* 0x000fea0003800200 */
.L_x_235:
[----:B01----:R-:W-:Y:S01]  /*15790*/  MOV R0, R3 ;  /* 0x0000000300007202 */ /* 0x003fe20000000f00 */
[----:B------:R-:W-:Y:S02]  /*157a0*/  HFMA2 R3, -RZ, RZ, 0, 0 ;  /* 0x00000000ff037431 */ /* 0x000fe400000001ff */
[----:B------:R-:W-:-:S04]  /*157b0*/  IMAD.MOV.U32 R2, RZ, RZ, R7 ;  /* 0x000000ffff027224 */ /* 0x000fc800078e0007 */
[----:B------:R-:W-:Y:S05]  /*157c0*/  RET.REL.NODEC R2 `(_Z22calculate_temporaldataPfS_S_S_S_S_S_S_S_S_S_S_S_S_S_S_S_S_S_S_) ;  /* 0xfffffea8020c7950 */ /* 0x000fea0003c3ffff */
        .weak           $__internal_1_$__cuda_sm20_sqrt_rn_f32_slowpath
        .type           $__internal_1_$__cuda_sm20_sqrt_rn_f32_slowpath,@function
        .size           $__internal_1_$__cuda_sm20_sqrt_rn_f32_slowpath,($__internal_2_$__cuda_sm3x_div_rn_noftz_f32_slowpath - $__internal_1_$__cuda_sm20_sqrt_rn_f32_slowpath)
$__internal_1_$__cuda_sm20_sqrt_rn_f32_slowpath:
[----:B------:R-:W-:-:S13]  /*157d0*/  LOP3.LUT P0, RZ, R0, 0x7fffffff, RZ, 0xc0, !PT ;  /* 0x7fffffff00ff7812 */ /* 0x000fda000780c0ff */
[----:B------:R-:W-:Y:S01]  /*157e0*/  @!P0 MOV R2, R0 ;  /* 0x0000000000028202 */ /* 0x000fe20000000f00 */
[----:B------:R-:W-:Y:S06]  /*157f0*/  @!P0 BRA `(.L_x_239) ;  /* 0x0000000000408947 */ /* 0x000fec0003800000 */
[----:B------:R-:W-:-:S13]  /*15800*/  FSETP.GEU.FTZ.AND P0, PT, R0, RZ, PT ;  /* 0x000000ff0000720b */ /* 0x000fda0003f1e000 */
[----:B------:R-:W-:Y:S01]  /*15810*/  @!P0 MOV R2, 0x7fffffff ;  /* 0x7fffffff00028802 */ /* 0x000fe20000000f00 */
[----:B------:R-:W-:Y:S06]  /*15820*/  @!P0 BRA `(.L_x_239) ;  /* 0x0000000000348947 */ /* 0x000fec0003800000 */
[----:B------:R-:W-:-:S13]  /*15830*/  FSETP.GTU.FTZ.AND P0, PT, |R0|, +INF , PT ;  /* 0x7f8000000000780b */ /* 0x000fda0003f1c200 */
[----:B------:R-:W-:Y:S01]  /*15840*/  @P0 FADD.FTZ R2, R0, 1 ;  /* 0x3f80000000020421 */ /* 0x000fe20000010000 */
[----:B------:R-:W-:Y:S06]  /*15850*/  @P0 BRA `(.L_x_239) ;  /* 0x0000000000280947 */ /* 0x000fec0003800000 */
[----:B------:R-:W-:-:S13]  /*15860*/  FSETP.NEU.FTZ.AND P0, PT, |R0|, +INF , PT ;  /* 0x7f8000000000780b */ /* 0x000fda0003f1d200 */
[----:B------:R-:W-:-:S04]  /*15870*/  @P0 FFMA R3, R0, 1.84467440737095516160e+19, RZ ;  /* 0x5f80000000030823 */ /* 0x000fc800000000ff */
[----:B------:R-:W0:Y:S02]  /*15880*/  @P0 MUFU.RSQ R2, R3 ;  /* 0x0000000300020308 */ /* 0x000e240000001400 */
[----:B0-----:R-:W-:Y:S01]  /*15890*/  @P0 FMUL.FTZ R6, R3, R2 ;  /* 0x0000000203060220 */ /* 0x001fe20000410000 */
[----:B------:R-:W-:Y:S01]  /*158a0*/  @P0 FMUL.FTZ R23, R2, 0.5 ;  /* 0x3f00000002170820 */ /* 0x000fe20000410000 */
[----:B------:R-:W-:Y:S02]  /*158b0*/  @!P0 IMAD.MOV.U32 R2, RZ, RZ, R0 ;  /* 0x000000ffff028224 */ /* 0x000fe400078e0000 */
[----:B------:R-:W-:-:S04]  /*158c0*/  @P0 FADD.FTZ R9, -R6, -RZ ;  /* 0x800000ff06090221 */ /* 0x000fc80000010100 */
[----:B------:R-:W-:-:S04]  /*158d0*/  @P0 FFMA R9, R6, R9, R3 ;  /* 0x0000000906090223 */ /* 0x000fc80000000003 */
[----:B------:R-:W-:-:S04]  /*158e0*/  @P0 FFMA R9, R9, R23, R6 ;  /* 0x0000001709090223 */ /* 0x000fc80000000006 */
[----:B------:R-:W-:-:S07]  /*158f0*/  @P0 FMUL.FTZ R2, R9, 2.3283064365386962891e-10 ;  /* 0x2f80000009020820 */ /* 0x000fce0000410000 */
.L_x_239:
[----:B------:R-:W-:Y:S01]  /*15900*/  HFMA2 R3, -RZ, RZ, 0, 0 ;  /* 0x00000000ff037431 */ /* 0x000fe200000001ff */
[----:B------:R-:W-:Y:S02]  /*15910*/  MOV R0, R2 ;  /* 0x0000000200007202 */ /* 0x000fe40000000f00 */
[----:B------:R-:W-:-:S04]  /*15920*/  MOV R2, R24 ;  /* 0x0000001800027202 */ /* 0x000fc80000000f00 */
[----:B------:R-:W-:Y:S05]  /*15930*/  RET.REL.NODEC R2 `(_Z22calculate_temporaldataPfS_S_S_S_S_S_S_S_S_S_S_S_S_S_S_S_S_S_S_) ;  /* 0xfffffea402b07950 */ /* 0x000fea0003c3ffff */
        .weak           $__internal_2_$__cuda_sm3x_div_rn_noftz_f32_slowpath
        .type           $__internal_2_$__cuda_sm3x_div_rn_noftz_f32_slowpath,@function
        .size           $__internal_2_$__cuda_sm3x_div_rn_noftz_f32_slowpath,(.L_x_254 - $__internal_2_$__cuda_sm3x_div_rn_noftz_f32_slowpath)
$__internal_2_$__cuda_sm3x_div_rn_noftz_f32_slowpath:
[----:B------:R-:W-:Y:S01]  /*15940*/  SHF.R.U32.HI R8, RZ, 0x17, R0 ;  /* 0x00000017ff087819 */ /* 0x000fe20000011600 */
[----:B------:R-:W-:Y:S01]  /*15950*/  BSSY.RECONVERGENT B0, `(.L_x_240) ;  /* 0x0000062000007945 */ /* 0x000fe20003800200 */
[----:B------:R-:W-:Y:S02]  /*15960*/  SHF.R.U32.HI R28, RZ, 0x17, R3 ;  /* 0x00000017ff1c7819 */ /* 0x000fe40000011603 */
[----:B------:R-:W-:Y:S02]  /*15970*/  LOP3.LUT R8, R8, 0xff, RZ, 0xc0, !PT ;  /* 0x000000ff08087812 */ /* 0x000fe400078ec0ff */
[----:B------:R-:W-:-:S03]  /*15980*/  LOP3.LUT R28, R28, 0xff, RZ, 0xc0, !PT ;  /* 0x000000ff1c1c7812 */ /* 0x000fc600078ec0ff */
[----:B------:R-:W-:Y:S01]  /*15990*/  VIADD R29, R8, 0xffffffff ;  /* 0xffffffff081d7836 */ /* 0x000fe20000000000 */
[----:B------:R-:W-:-:S04]  /*159a0*/  IADD3 R30, PT, PT, R28, -0x1, RZ ;  /* 0xffffffff1c1e7810 */ /* 0x000fc80007ffe0ff */
[----:B------:R-:W-:-:S04]  /*159b0*/  ISETP.GT.U32.AND P0, PT, R29, 0xfd, PT ;  /* 0x000000fd1d00780c */ /* 0x000fc80003f04070 */
[----:B------:R-:W-:-:S13]  /*159c0*/  ISETP.GT.U32.OR P0, PT, R30, 0xfd, P0 ;  /* 0x000000fd1e00780c */ /* 0x000fda0000704470 */
[----:B------:R-:W-:Y:S01]  /*159d0*/  @!P0 MOV R9, RZ ;  /* 0x000000ff00098202 */ /* 0x000fe20000000f00 */
[----:B------:R-:W-:Y:S06]  /*159e0*/  @!P0 BRA `(.L_x_241) ;  /* 0x00000000005c8947 */ /* 0x000fec0003800000 */
[----:B------:R-:W-:Y:S02]  /*159f0*/  FSETP.GTU.FTZ.AND P0, PT, |R3|, +INF , PT ;  /* 0x7f8000000300780b */ /* 0x000fe40003f1c200 */
[----:B------:R-:W-:-:S04]  /*15a00*/  FSETP.GTU.FTZ.AND P1, PT, |R0|, +INF , PT ;  /* 0x7f8000000000780b */ /* 0x000fc80003f3c200 */
[----:B------:R-:W-:-:S13]  /*15a10*/  PLOP3.LUT P0, PT, P0, P1, PT, 0xf8, 0x8f ;  /* 0x00000000008f781c */ /* 0x000fda0000703f70 */
[----:B------:R-:W-:Y:S05]  /*15a20*/  @P0 BRA `(.L_x_242) ;  /* 0x00000004004c0947 */ /* 0x000fea0003800000 */
[----:B------:R-:W-:-:S13]  /*15a30*/  LOP3.LUT P0, RZ, R0, 0x7fffffff, R3, 0xc8, !PT ;  /* 0x7fffffff00ff7812 */ /* 0x000fda000780c803 */
[----:B------:R-:W-:Y:S05]  /*15a40*/  @!P0 BRA `(.L_x_243) ;  /* 0x00000004003c8947 */ /* 0x000fea0003800000 */
[C---:B------:R-:W-:Y:S02]  /*15a50*/  FSETP.NEU.FTZ.AND P3, PT, |R3|.reuse, +INF , PT ;  /* 0x7f8000000300780b */ /* 0x040fe40003f7d200 */
[----:B------:R-:W-:Y:S02]  /*15a60*/  FSETP.NEU.FTZ.AND P1, PT, |R0|, +INF , PT ;  /* 0x7f8000000000780b */ /* 0x000fe40003f3d200 */
[----:B------:R-:W-:-:S11]  /*15a70*/  FSETP.NEU.FTZ.AND P0, PT, |R3|, +INF , PT ;  /* 0x7f8000000300780b */ /* 0x000fd60003f1d200 */
[----:B------:R-:W-:Y:S05]  /*15a80*/  @!P1 BRA !P3, `(.L_x_243) ;  /* 0x00000004002c9947 */ /* 0x000fea0005800000 */
[----:B------:R-:W-:-:S04]  /*15a90*/  LOP3.LUT P3, RZ, R3, 0x7fffffff, RZ, 0xc0, !PT ;  /* 0x7fffffff03ff7812 */ /* 0x000fc8000786c0ff */
[----:B------:R-:W-:-:S13]  /*15aa0*/  PLOP3.LUT P1, PT, P1, P3, PT, 0x2f, 0xf2 ;  /* 0x0000000000f2781c */ /* 0x000fda0000f26577 */
[----:B------:R-:W-:Y:S05]  /*15ab0*/  @P1 BRA `(.L_x_244) ;  /* 0x0000000400181947 */ /* 0x000fea0003800000 */
[----:B------:R-:W-:-:S04]  /*15ac0*/  LOP3.LUT P1, RZ, R0, 0x7fffffff, RZ, 0xc0, !PT ;  /* 0x7fffffff00ff7812 */ /* 0x000fc8000782c0ff */
[----:B------:R-:W-:-:S13]  /*15ad0*/  PLOP3.LUT P0, PT, P0, P1, PT, 0x2f, 0xf2 ;  /* 0x0000000000f2781c */ /* 0x000fda0000702577 */
[----:B------:R-:W-:Y:S05]  /*15ae0*/  @P0 BRA `(.L_x_245) ;  /* 0x0000000400000947 */ /* 0x000fea0003800000 */
[----:B------:R-:W-:Y:S02]  /*15af0*/  ISETP.GE.AND P0, PT, R30, RZ, PT ;  /* 0x000000ff1e00720c */ /* 0x000fe40003f06270 */
[----:B------:R-:W-:-:S11]  /*15b00*/  ISETP.GE.AND P1, PT, R29, RZ, PT ;  /* 0x000000ff1d00720c */ /* 0x000fd60003f26270 */
[----:B------:R-:W-:Y:S01]  /*15b10*/  @P0 MOV R9, RZ ;  /* 0x000000ff00090202 */ /* 0x000fe20000000f00 */
[----:B------:R-:W-:Y:S02]  /*15b20*/  @!P0 IMAD.MOV.U32 R9, RZ, RZ, -0x40 ;  /* 0xffffffc0ff098424 */ /* 0x000fe400078e00ff */
[----:B------:R-:W-:Y:S01]  /*15b30*/  @!P0 FFMA R3, R3, 1.84467440737095516160e+19, RZ ;  /* 0x5f80000003038823 */ /* 0x000fe200000000ff */
[----:B------:R-:W-:Y:S02]  /*15b40*/  @!P1 FFMA R0, R0, 1.84467440737095516160e+19, RZ ;  /* 0x5f80000000009823 */ /* 0x000fe400000000ff */
[----:B------:R-:W-:-:S07]  /*15b50*/  @!P1 IADD3 R9, PT, PT, R9, 0x40, RZ ;  /* 0x0000004009099810 */ /* 0x000fce0007ffe0ff */
.L_x_241:
[----:B------:R-:W-:Y:S01]  /*15b60*/  LEA R29, R8, 0xc0800000, 0x17 ;  /* 0xc0800000081d7811 */ /* 0x000fe200078eb8ff */
[----:B------:R-:W-:Y:S01]  /*15b70*/  BSSY.RECONVERGENT B1, `(.L_x_246) ;  /* 0x0000036000017945 */ /* 0x000fe20003800200 */
[----:B------:R-:W-:Y:S02]  /*15b80*/  IADD3 R28, PT, PT, R28, -0x7f, RZ ;  /* 0xffffff811c1c7810 */ /* 0x000fe40007ffe0ff */
[----:B------:R-:W-:Y:S02]  /*15b90*/  IADD3 R32, PT, PT, -R29, R0, RZ ;  /* 0x000000001d207210 */ /* 0x000fe40007ffe1ff */
[C---:B------:R-:W-:Y:S01]  /*15ba0*/  IADD3 R8, PT, PT, R28.reuse, 0x7f, -R8 ;  /* 0x0000007f1c087810 */ /* 0x040fe20007ffe808 */
[----:B------:R-:W-:Y:S01]  /*15bb0*/  IMAD R0, R28, -0x800000, R3 ;  /* 0xff8000001c007824 */ /* 0x000fe200078e0203 */
[----:B------:R-:W0:Y:S01]  /*15bc0*/  MUFU.RCP R30, R32 ;  /* 0x00000020001e7308 */ /* 0x000e220000001000 */
[----:B------:R-:W-:Y:S02]  /*15bd0*/  FADD.FTZ R29, -R32, -RZ ;  /* 0x800000ff201d7221 */ /* 0x000fe40000010100 */
[----:B------:R-:W-:-:S02]  /*15be0*/  IMAD.IADD R9, R8, 0x1, R9 ;  /* 0x0000000108097824 */ /* 0x000fc400078e0209 */
[----:B0-----:R-:W-:-:S04]  /*15bf0*/  FFMA R31, R30, R29, 1 ;  /* 0x3f8000001e1f7423 */ /* 0x001fc8000000001d */
[----:B------:R-:W-:-:S04]  /*15c00*/  FFMA R31, R30, R31, R30 ;  /* 0x0000001f1e1f7223 */ /* 0x000fc8000000001e */
[----:B------:R-:W-:-:S04]  /*15c10*/  FFMA R30, R0, R31, RZ ;  /* 0x0000001f001e7223 */ /* 0x000fc800000000ff */
[----:B------:R-:W-:-:S04]  /*15c20*/  FFMA R3, R29, R30, R0 ;  /* 0x0000001e1d037223 */ /* 0x000fc80000000000 */
[----:B------:R-:W-:-:S04]  /*15c30*/  FFMA R30, R31, R3, R30 ;  /* 0x000000031f1e7223 */ /* 0x000fc8000000001e */
[----:B------:R-:W-:-:S04]  /*15c40*/  FFMA R29, R29, R30, R0 ;  /* 0x0000001e1d1d7223 */ /* 0x000fc80000000000 */
[----:B------:R-:W-:-:S05]  /*15c50*/  FFMA R0, R31, R29, R30 ;  /* 0x0000001d1f007223 */ /* 0x000fca000000001e */
[----:B------:R-:W-:-:S04]  /*15c60*/  SHF.R.U32.HI R3, RZ, 0x17, R0 ;  /* 0x00000017ff037819 */ /* 0x000fc80000011600 */
[----:B------:R-:W-:-:S04]  /*15c70*/  LOP3.LUT R8, R3, 0xff, RZ, 0xc0, !PT ;  /* 0x000000ff03087812 */ /* 0x000fc800078ec0ff */
[----:B------:R-:W-:-:S04]  /*15c80*/  IADD3 R3, PT, PT, R8, R9, RZ ;  /* 0x0000000908037210 */ /* 0x000fc80007ffe0ff */
[----:B------:R-:W-:-:S04]  /*15c90*/  IADD3 R8, PT, PT, R3, -0x1, RZ ;  /* 0xffffffff03087810 */ /* 0x000fc80007ffe0ff */
[----:B------:R-:W-:-:S13]  /*15ca0*/  ISETP.GE.U32.AND P0, PT, R8, 0xfe, PT ;  /* 0x000000fe0800780c */ /* 0x000fda0003f06070 */
[----:B------:R-:W-:Y:S05]  /*15cb0*/  @!P0 BRA `(.L_x_247) ;  /* 0x0000000000808947 */ /* 0x000fea0003800000 */
[----:B------:R-:W-:-:S13]  /*15cc0*/  ISETP.GT.AND P0, PT, R3, 0xfe, PT ;  /* 0x000000fe0300780c */ /* 0x000fda0003f04270 */
[----:B------:R-:W-:Y:S05]  /*15cd0*/  @P0 BRA `(.L_x_248) ;  /* 0x00000000006c0947 */ /* 0x000fea0003800000 */
[----:B------:R-:W-:-:S13]  /*15ce0*/  ISETP.GE.AND P0, PT, R3, 0x1, PT ;  /* 0x000000010300780c */ /* 0x000fda0003f06270 */
[----:B------:R-:W-:Y:S05]  /*15cf0*/  @P0 BRA `(.L_x_249) ;  /* 0x0000000000740947 */ /* 0x000fea0003800000 */
[----:B------:R-:W-:Y:S02]  /*15d00*/  ISETP.GE.AND P0, PT, R3, -0x18, PT ;  /* 0xffffffe80300780c */ /* 0x000fe40003f06270 */
[----:B------:R-:W-:-:S11]  /*15d10*/  LOP3.LUT R0, R0, 0x80000000, RZ, 0xc0, !PT ;  /* 0x8000000000007812 */ /* 0x000fd600078ec0ff */
[----:B------:R-:W-:Y:S05]  /*15d20*/  @!P0 BRA `(.L_x_249) ;  /* 0x0000000000688947 */ /* 0x000fea0003800000 */
[CCC-:B------:R-:W-:Y:S01]  /*15d30*/  FFMA.RZ R8, R31.reuse, R29.reuse, R30.reuse ;  /* 0x0000001d1f087223 */ /* 0x1c0fe2000000c01e */
[CCC-:B------:R-:W-:Y:S01]  /*15d40*/  FFMA.RP R9, R31.reuse, R29.reuse, R30.reuse ;  /* 0x0000001d1f097223 */ /* 0x1c0fe2000000801e */
[----:B------:R-:W-:Y:S01]  /*15d50*/  FFMA.RM R30, R31, R29, R30 ;  /* 0x0000001d1f1e7223 */ /* 0x000fe2000000401e */
[C---:B------:R-:W-:Y:S02]  /*15d60*/  IADD3 R28, PT, PT, R3.reuse, 0x20, RZ ;  /* 0x00000020031c7810 */ /* 0x040fe40007ffe0ff */
[----:B------:R-:W-:Y:S02]  /*15d70*/  LOP3.LUT R8, R8, 0x7fffff, RZ, 0xc0, !PT ;  /* 0x007fffff08087812 */ /* 0x000fe400078ec0ff */
[C---:B------:R-:W-:Y:S02]  /*15d80*/  ISETP.NE.AND P3, PT, R3.reuse, RZ, PT ;  /* 0x000000ff0300720c */ /* 0x040fe40003f65270 */
[----:B------:R-:W-:Y:S02]  /*15d90*/  LOP3.LUT R29, R8, 0x800000, RZ, 0xfc, !PT ;  /* 0x00800000081d7812 */ /* 0x000fe400078efcff */
[----:B------:R-:W-:Y:S01]  /*15da0*/  ISETP.NE.AND P1, PT, R3, RZ, PT ;  /* 0x000000ff0300720c */ /* 0x000fe20003f25270 */
[----:B------:R-:W-:Y:S01]  /*15db0*/  IMAD.MOV R3, RZ, RZ, -R3 ;  /* 0x000000ffff037224 */ /* 0x000fe200078e0a03 */
[----:B------:R-:W-:-:S02]  /*15dc0*/  SHF.L.U32 R28, R29, R28, RZ ;  /* 0x0000001c1d1c7219 */ /* 0x000fc400000006ff */
[----:B------:R-:W-:Y:S02]  /*15dd0*/  FSETP.NEU.FTZ.AND P0, PT, R9, R30, PT ;  /* 0x0000001e0900720b */ /* 0x000fe40003f1d000 */
[----:B------:R-:W-:Y:S02]  /*15de0*/  SEL R8, R3, RZ, P3 ;  /* 0x000000ff03087207 */ /* 0x000fe40001800000 */
[----:B------:R-:W-:Y:S02]  /*15df0*/  ISETP.NE.AND P1, PT, R28, RZ, P1 ;  /* 0x000000ff1c00720c */ /* 0x000fe40000f25270 */
[----:B------:R-:W-:Y:S02]  /*15e00*/  SHF.R.U32.HI R28, RZ, R8, R29 ;  /* 0x00000008ff1c7219 */ /* 0x000fe4000001161d */
[----:B------:R-:W-:Y:S02]  /*15e10*/  PLOP3.LUT P0, PT, P0, P1, PT, 0xf8, 0x8f ;  /* 0x00000000008f781c */ /* 0x000fe40000703f70 */
[----:B------:R-:W-:-:S02]  /*15e20*/  SHF.R.U32.HI R8, RZ, 0x1, R28 ;  /* 0x00000001ff087819 */ /* 0x000fc4000001161c */
[----:B------:R-:W-:-:S04]  /*15e30*/  SEL R3, RZ, 0x1, !P0 ;  /* 0x00000001ff037807 */ /* 0x000fc80004000000 */
[----:B------:R-:W-:-:S04]  /*15e40*/  LOP3.LUT R3, R3, 0x1, R8, 0xf8, !PT ;  /* 0x0000000103037812 */ /* 0x000fc800078ef808 */
[----:B------:R-:W-:-:S04]  /*15e50*/  LOP3.LUT R3, R3, R28, RZ, 0xc0, !PT ;  /* 0x0000001c03037212 */ /* 0x000fc800078ec0ff */
[----:B------:R-:W-:-:S04]  /*15e60*/  IADD3 R3, PT, PT, R8, R3, RZ ;  /* 0x0000000308037210 */ /* 0x000fc80007ffe0ff */
[----:B------:R-:W-:Y:S01]  /*15e70*/  LOP3.LUT R0, R3, R0, RZ, 0xfc, !PT ;  /* 0x0000000003007212 */ /* 0x000fe200078efcff */
[----:B------:R-:W-:Y:S06]  /*15e80*/  BRA `(.L_x_249) ;  /* 0x0000000000107947 */ /* 0x000fec0003800000 */
.L_x_248:
[----:B------:R-:W-:-:S04]  /*15e90*/  LOP3.LUT R0, R0, 0x80000000, RZ, 0xc0, !PT ;  /* 0x8000000000007812 */ /* 0x000fc800078ec0ff */
[----:B------:R-:W-:Y:S01]  /*15ea0*/  LOP3.LUT R0, R0, 0x7f800000, RZ, 0xfc, !PT ;  /* 0x7f80000000007812 */ /* 0x000fe200078efcff */
[----:B------:R-:W-:Y:S06]  /*15eb0*/  BRA `(.L_x_249) ;  /* 0x0000000000047947 */ /* 0x000fec0003800000 */
.L_x_247:
[----:B------:R-:W-:-:S07]  /*15ec0*/  LEA R0, R9, R0, 0x17 ;  /* 0x0000000009007211 */ /* 0x000fce00078eb8ff */
.L_x_249:
[----:B------:R-:W-:Y:S05]  /*15ed0*/  BSYNC.RECONVERGENT B1 ;  /* 0x0000000000017941 */ /* 0x000fea0003800200 */
.L_x_246:
[----:B------:R-:W-:Y:S05]  /*15ee0*/  BRA `(.L_x_250) ;  /* 0x0000000000207947 */ /* 0x000fea0003800000 */
.L_x_245:
[----:B------:R-:W-:-:S04]  /*15ef0*/  LOP3.LUT R0, R0, 0x80000000, R3, 0x48, !PT ;  /* 0x8000000000007812 */ /* 0x000fc800078e4803 */
[----:B------:R-:W-:Y:S01]  /*15f00*/  LOP3.LUT R0, R0, 0x7f800000, RZ, 0xfc, !PT ;  /* 0x7f80000000007812 */ /* 0x000fe200078efcff */
[----:B------:R-:W-:Y:S06]  /*15f10*/  BRA `(.L_x_250) ;  /* 0x0000000000147947 */ /* 0x000fec0003800000 */
.L_x_244:
[----:B------:R-:W-:Y:S01]  /*15f20*/  LOP3.LUT R0, R0, 0x80000000, R3, 0x48, !PT ;  /* 0x8000000000007812 */ /* 0x000fe200078e4803 */
[----:B------:R-:W-:Y:S06]  /*15f30*/  BRA `(.L_x_250) ;  /* 0x00000000000c7947 */ /* 0x000fec0003800000 */
.L_x_243:
[----:B------:R-:W0:Y:S01]  /*15f40*/  MUFU.RSQ R0, -QNAN ;  /* 0xffc0000000007908 */ /* 0x000e220000001400 */
[----:B------:R-:W-:Y:S05]  /*15f50*/  BRA `(.L_x_250) ;  /* 0x0000000000047947 */ /* 0x000fea0003800000 */
.L_x_242:
[----:B------:R-:W-:-:S07]  /*15f60*/  FADD.FTZ R0, R3, R0 ;  /* 0x0000000003007221 */ /* 0x000fce0000010000 */
.L_x_250:
[----:B------:R-:W-:Y:S05]  /*15f70*/  BSYNC.RECONVERGENT B0 ;  /* 0x0000000000007941 */ /* 0x000fea0003800200 */
.L_x_240:
[----:B------:R-:W-:-:S04]  /*15f80*/  HFMA2 R3, -RZ, RZ, 0, 0 ;  /* 0x00000000ff037431 */ /* 0x000fc800000001ff */
[----:B0-----:R-:W-:Y:S05]  /*15f90*/  RET.REL.NODEC R2 `(_Z22calculate_temporaldataPfS_S_S_S_S_S_S_S_S_S_S_S_S_S_S_S_S_S_S_) ;  /* 0xfffffea002187950 */ /* 0x001fea0003c3ffff */
.L_x_251:
        /* <DEDUP_REMOVED lines=14> */
.L_x_254:


//--------------------- .nv.global.init           --------------------------
	.section	.nv.global.init,"aw",@progbits
	.align	4
.nv.global.init:
	.type		__cudart_i2opi_f,@object
	.size		__cudart_i2opi_f,(.L_0 - __cudart_i2opi_f)
__cudart_i2opi_f:
        /*0000*/ 	.byte	0x41, 0x90, 0x43, 0x3c, 0x99, 0x95, 0x62, 0xdb, 0xc0, 0xdd, 0x34, 0xf5, 0xd1, 0x57, 0x27, 0xfc
        /*0010*/ 	.byte	0x29, 0x15, 0x44, 0x4e, 0x6e, 0x83, 0xf9, 0xa2
.L_0:


//--------------------- .nv.shared.reserved.0     --------------------------
	.section	.nv.shared.reserved.0,"aw",@nobits
	.weak		__nv_reservedSMEM_offset_0_alias
	.size		__nv_reservedSMEM_offset_0_alias, 0, 64
	.other		__nv_reservedSMEM_offset_0_alias,@"STO_CUDA_RESERVED_SHARED STV_DEFAULT"
__nv_reservedSMEM_offset_0_alias:
	.zero		0
	.zero		64


//--------------------- .nv.constant0._Z19calculate_imagedataPfS_S_S_S_S_S_S_S_S_S_S_S_S_S_S_ --------------------------
	.section	.nv.constant0._Z19calculate_imagedataPfS_S_S_S_S_S_S_S_S_S_S_S_S_S_S_,"a",@progbits
	.sectionflags	@""
	.align	4
.nv.constant0._Z19calculate_imagedataPfS_S_S_S_S_S_S_S_S_S_S_S_S_S_S_:
	.zero		1024


//--------------------- .nv.constant0._Z22calculate_temporaldataPfS_S_S_S_S_S_S_S_S_S_S_S_S_S_S_S_S_S_S_ --------------------------
	.section	.nv.constant0._Z22calculate_temporaldataPfS_S_S_S_S_S_S_S_S_S_S_S_S_S_S_S_S_S_S_,"a",@progbits
	.sectionflags	@""
	.align	4
.nv.constant0._Z22calculate_temporaldataPfS_S_S_S_S_S_S_S_S_S_S_S_S_S_S_S_S_S_S_:
	.zero		1056


//--------------------- SYMBOLS --------------------------

	.type		.nv.reservedSmem.offset0,@object
	.size		.nv.reservedSmem.offset0,0x4
